	.target	sm_90a

	.elftype	@"ET_EXEC"


//--------------------- .note.nv.tkinfo           --------------------------
	.section	.note.nv.tkinfo,"",@"SHT_NOTE"
	.sectionflags	@"SHF_NOTE_NV_TKINFO"
	.tkinfo
        /*0018*/ 	.word	0x00000002
        /*0030*/ 	.string	""
        /*0030*/ 	.string	"ptxas"
        /*0030*/ 	.string	"Cuda compilation tools, release 13.0, V13.0.88"
        /*0030*/ 	.string	"Build cuda_13.0.r13.0/compiler.36424714_0"
        /*0030*/ 	.string	"-arch sm_90a -m 64 "



//--------------------- .note.nv.cuinfo           --------------------------
	.section	.note.nv.cuinfo,"",@"SHT_NOTE"
	.sectionflags	@"SHF_NOTE_NV_CUINFO"
        /*0018*/ 	.short	0x0002
        /*001a*/ 	.short	0x005a
        /*001c*/ 	.short	0x0082
	.zero		2


//--------------------- .nv.info                  --------------------------
	.section	.nv.info,"",@"SHT_CUDA_INFO"
	.align	4


	//----- nvinfo : EIATTR_REGCOUNT
	.align		4
        /*0000*/ 	.byte	0x04, 0x2f
        /*0002*/ 	.short	(.L_16 - .L_15)
	.align		4
.L_15:
        /*0004*/ 	.word	index@(_ZN7cutlass13device_kernelINS_4gemm6kernel13GemmUniversalIN4cute5tupleIJiiiiEEENS1_10collective13CollectiveMmaINS1_37MainloopSm90TmaGmmaWarpSpecializedFP8ILi8ENS5_IJNS4_1CILi2EEENSA_ILi1EEESC_EEENS1_35KernelTmaWarpSpecializedCooperativeEEENS5_IJNSA_ILi256EEENSA_ILi128EEENSA_ILi64EEEEEENS_12float_e4m3_tENS5_IJlSC_lEEESK_SL_NS4_8TiledMMAINS4_8MMA_AtomIJNS4_4SM904GMMA31MMA_64x128x32_F32E4M3E4M3_SS_TNILNSP_7ScaleInE1ELSR_1EEEEEENS4_6LayoutISD_NS5_IJSC_NSA_ILi0EEESV_EEEEENS5_IJNS4_10UnderscoreESY_SY_EEEEENS4_13SM90_TMA_LOADENS4_14ComposedLayoutINS4_7SwizzleILi2ELi4ELi3EEENS4_18smem_ptr_flag_bitsILi8EEENSU_INS5_IJNSA_ILi8EEESI_EEENS5_IJSI_SC_EEEEEEEvNS4_8identityENS4_23SM90_TMA_LOAD_MULTICASTES1B_vS1C_EENS_8epilogue10collective18CollectiveEpilogueINS1F_22Sm90TmaWarpSpecializedILi4ELi2ELi16ELb0ELb0EEEJSJ_NS5_IJSH_NSA_ILi32EEEEEESK_SL_SK_SL_NS1F_6fusion15FusionCallbacksIS1J_NS1M_23LinCombPerRowBiasEltActINS1F_6thread4ReLuESK_fSK_SK_fLi16ELNS_15FloatRoundStyleE2EEESJ_S1L_JEEES11_NS12_INS13_ILi1ELi4ELi3EEES16_NSU_INS5_IJS17_S1K_EEENS5_IJS1K_SC_EEEEEEENS4_39AutoVectorizingCopyWithAssumedAlignmentILi128EEENS4_14SM90_TMA_STOREES1Y_S20_NS4_9Copy_AtomIJNS4_17SM90_U32x4_STSM_NENS_6half_tEEEEvEEEvvEEEEvNT_6ParamsE)
        /*0008*/ 	.word	0x000000a8


	//----- nvinfo : EIATTR_FRAME_SIZE
	.align		4
.L_16:
        /*000c*/ 	.byte	0x04, 0x11
        /*000e*/ 	.short	(.L_18 - .L_17)
	.align		4
.L_17:
        /*0010*/ 	.word	index@(_ZN7cutlass13device_kernelINS_4gemm6kernel13GemmUniversalIN4cute5tupleIJiiiiEEENS1_10collective13CollectiveMmaINS1_37MainloopSm90TmaGmmaWarpSpecializedFP8ILi8ENS5_IJNS4_1CILi2EEENSA_ILi1EEESC_EEENS1_35KernelTmaWarpSpecializedCooperativeEEENS5_IJNSA_ILi256EEENSA_ILi128EEENSA_ILi64EEEEEENS_12float_e4m3_tENS5_IJlSC_lEEESK_SL_NS4_8TiledMMAINS4_8MMA_AtomIJNS4_4SM904GMMA31MMA_64x128x32_F32E4M3E4M3_SS_TNILNSP_7ScaleInE1ELSR_1EEEEEENS4_6LayoutISD_NS5_IJSC_NSA_ILi0EEESV_EEEEENS5_IJNS4_10UnderscoreESY_SY_EEEEENS4_13SM90_TMA_LOADENS4_14ComposedLayoutINS4_7SwizzleILi2ELi4ELi3EEENS4_18smem_ptr_flag_bitsILi8EEENSU_INS5_IJNSA_ILi8EEESI_EEENS5_IJSI_SC_EEEEEEEvNS4_8identityENS4_23SM90_TMA_LOAD_MULTICASTES1B_vS1C_EENS_8epilogue10collective18CollectiveEpilogueINS1F_22Sm90TmaWarpSpecializedILi4ELi2ELi16ELb0ELb0EEEJSJ_NS5_IJSH_NSA_ILi32EEEEEESK_SL_SK_SL_NS1F_6fusion15FusionCallbacksIS1J_NS1M_23LinCombPerRowBiasEltActINS1F_6thread4ReLuESK_fSK_SK_fLi16ELNS_15FloatRoundStyleE2EEESJ_S1L_JEEES11_NS12_INS13_ILi1ELi4ELi3EEES16_NSU_INS5_IJS17_S1K_EEENS5_IJS1K_SC_EEEEEEENS4_39AutoVectorizingCopyWithAssumedAlignmentILi128EEENS4_14SM90_TMA_STOREES1Y_S20_NS4_9Copy_AtomIJNS4_17SM90_U32x4_STSM_NENS_6half_tEEEEvEEEvvEEEEvNT_6ParamsE)
        /*0014*/ 	.word	0x000000f0


	//----- nvinfo : EIATTR_MIN_STACK_SIZE
	.align		4
.L_18:
        /*0018*/ 	.byte	0x04, 0x12
        /*001a*/ 	.short	(.L_20 - .L_19)
	.align		4
.L_19:
        /*001c*/ 	.word	index@(_ZN7cutlass13device_kernelINS_4gemm6kernel13GemmUniversalIN4cute5tupleIJiiiiEEENS1_10collective13CollectiveMmaINS1_37MainloopSm90TmaGmmaWarpSpecializedFP8ILi8ENS5_IJNS4_1CILi2EEENSA_ILi1EEESC_EEENS1_35KernelTmaWarpSpecializedCooperativeEEENS5_IJNSA_ILi256EEENSA_ILi128EEENSA_ILi64EEEEEENS_12float_e4m3_tENS5_IJlSC_lEEESK_SL_NS4_8TiledMMAINS4_8MMA_AtomIJNS4_4SM904GMMA31MMA_64x128x32_F32E4M3E4M3_SS_TNILNSP_7ScaleInE1ELSR_1EEEEEENS4_6LayoutISD_NS5_IJSC_NSA_ILi0EEESV_EEEEENS5_IJNS4_10UnderscoreESY_SY_EEEEENS4_13SM90_TMA_LOADENS4_14ComposedLayoutINS4_7SwizzleILi2ELi4ELi3EEENS4_18smem_ptr_flag_bitsILi8EEENSU_INS5_IJNSA_ILi8EEESI_EEENS5_IJSI_SC_EEEEEEEvNS4_8identityENS4_23SM90_TMA_LOAD_MULTICASTES1B_vS1C_EENS_8epilogue10collective18CollectiveEpilogueINS1F_22Sm90TmaWarpSpecializedILi4ELi2ELi16ELb0ELb0EEEJSJ_NS5_IJSH_NSA_ILi32EEEEEESK_SL_SK_SL_NS1F_6fusion15FusionCallbacksIS1J_NS1M_23LinCombPerRowBiasEltActINS1F_6thread4ReLuESK_fSK_SK_fLi16ELNS_15FloatRoundStyleE2EEESJ_S1L_JEEES11_NS12_INS13_ILi1ELi4ELi3EEES16_NSU_INS5_IJS17_S1K_EEENS5_IJS1K_SC_EEEEEEENS4_39AutoVectorizingCopyWithAssumedAlignmentILi128EEENS4_14SM90_TMA_STOREES1Y_S20_NS4_9Copy_AtomIJNS4_17SM90_U32x4_STSM_NENS_6half_tEEEEvEEEvvEEEEvNT_6ParamsE)
        /*0020*/ 	.word	0x000000f0
.L_20:


//--------------------- .nv.compat                --------------------------
	.section	.nv.compat,"",@"SHT_CUDA_COMPAT_INFO"
	.align	4
        /*0000*/ 	.byte	0x02, 0x09, 0x01, 0x00, 0x02, 0x02, 0x04, 0x00, 0x02, 0x05, 0x05, 0x00, 0x03, 0x07, 0x01, 0x01
        /*0010*/ 	.byte	0x02, 0x03, 0x01, 0x00, 0x02, 0x06, 0x01, 0x00, 0x04, 0x0b, 0x08, 0x00, 0x00, 0x00, 0x00, 0x00
        /*0020*/ 	.byte	0x00, 0x00, 0x00, 0x00


//--------------------- .nv.info._ZN7cutlass13device_kernelINS_4gemm6kernel13GemmUniversalIN4cute5tupleIJiiiiEEENS1_10collective13CollectiveMmaINS1_37MainloopSm90TmaGmmaWarpSpecializedFP8ILi8ENS5_IJNS4_1CILi2EEENSA_ILi1EEESC_EEENS1_35KernelTmaWarpSpecializedCooperativeEEENS5_IJNSA_ILi256EEENSA_ILi128EEENSA_ILi64EEEEEENS_12float_e4m3_tENS5_IJlSC_lEEESK_SL_NS4_8TiledMMAINS4_8MMA_AtomIJNS4_4SM904GMMA31MMA_64x128x32_F32E4M3E4M3_SS_TNILNSP_7ScaleInE1ELSR_1EEEEEENS4_6LayoutISD_NS5_IJSC_NSA_ILi0EEESV_EEEEENS5_IJNS4_10UnderscoreESY_SY_EEEEENS4_13SM90_TMA_LOADENS4_14ComposedLayoutINS4_7SwizzleILi2ELi4ELi3EEENS4_18smem_ptr_flag_bitsILi8EEENSU_INS5_IJNSA_ILi8EEESI_EEENS5_IJSI_SC_EEEEEEEvNS4_8identityENS4_23SM90_TMA_LOAD_MULTICASTES1B_vS1C_EENS_8epilogue10collective18CollectiveEpilogueINS1F_22Sm90TmaWarpSpecializedILi4ELi2ELi16ELb0ELb0EEEJSJ_NS5_IJSH_NSA_ILi32EEEEEESK_SL_SK_SL_NS1F_6fusion15FusionCallbacksIS1J_NS1M_23LinCombPerRowBiasEltActINS1F_6thread4ReLuESK_fSK_SK_fLi16ELNS_15FloatRoundStyleE2EEESJ_S1L_JEEES11_NS12_INS13_ILi1ELi4ELi3EEES16_NSU_INS5_IJS17_S1K_EEENS5_IJS1K_SC_EEEEEEENS4_39AutoVectorizingCopyWithAssumedAlignmentILi128EEENS4_14SM90_TMA_STOREES1Y_S20_NS4_9Copy_AtomIJNS4_17SM90_U32x4_STSM_NENS_6half_tEEEEvEEEvvEEEEvNT_6ParamsE --------------------------
	.section	.nv.info._ZN7cutlass13device_kernelINS_4gemm6kernel13GemmUniversalIN4cute5tupleIJiiiiEEENS1_10collective13CollectiveMmaINS1_37MainloopSm90TmaGmmaWarpSpecializedFP8ILi8ENS5_IJNS4_1CILi2EEENSA_ILi1EEESC_EEENS1_35KernelTmaWarpSpecializedCooperativeEEENS5_IJNSA_ILi256EEENSA_ILi128EEENSA_ILi64EEEEEENS_12float_e4m3_tENS5_IJlSC_lEEESK_SL_NS4_8TiledMMAINS4_8MMA_AtomIJNS4_4SM904GMMA31MMA_64x128x32_F32E4M3E4M3_SS_TNILNSP_7ScaleInE1ELSR_1EEEEEENS4_6LayoutISD_NS5_IJSC_NSA_ILi0EEESV_EEEEENS5_IJNS4_10UnderscoreESY_SY_EEEEENS4_13SM90_TMA_LOADENS4_14ComposedLayoutINS4_7SwizzleILi2ELi4ELi3EEENS4_18smem_ptr_flag_bitsILi8EEENSU_INS5_IJNSA_ILi8EEESI_EEENS5_IJSI_SC_EEEEEEEvNS4_8identityENS4_23SM90_TMA_LOAD_MULTICASTES1B_vS1C_EENS_8epilogue10collective18CollectiveEpilogueINS1F_22Sm90TmaWarpSpecializedILi4ELi2ELi16ELb0ELb0EEEJSJ_NS5_IJSH_NSA_ILi32EEEEEESK_SL_SK_SL_NS1F_6fusion15FusionCallbacksIS1J_NS1M_23LinCombPerRowBiasEltActINS1F_6thread4ReLuESK_fSK_SK_fLi16ELNS_15FloatRoundStyleE2EEESJ_S1L_JEEES11_NS12_INS13_ILi1ELi4ELi3EEES16_NSU_INS5_IJS17_S1K_EEENS5_IJS1K_SC_EEEEEEENS4_39AutoVectorizingCopyWithAssumedAlignmentILi128EEENS4_14SM90_TMA_STOREES1Y_S20_NS4_9Copy_AtomIJNS4_17SM90_U32x4_STSM_NENS_6half_tEEEEvEEEvvEEEEvNT_6ParamsE,"",@"SHT_CUDA_INFO"
	.sectionflags	@""
	.align	4


	//----- nvinfo : EIATTR_CUDA_API_VERSION
	.align		4
        /*0000*/ 	.byte	0x04, 0x37
        /*0002*/ 	.short	(.L_22 - .L_21)
.L_21:
        /*0004*/ 	.word	0x00000082


	//----- nvinfo : EIATTR_KPARAM_INFO
	.align		4
.L_22:
        /*0008*/ 	.byte	0x04, 0x17
        /*000a*/ 	.short	(.L_24 - .L_23)
.L_23:
        /*000c*/ 	.word	0x00000000
        /*0010*/ 	.short	0x0000
        /*0012*/ 	.short	0x0070
        /*0014*/ 	.byte	0x00, 0xf0, 0x01, 0x1c


	//----- nvinfo : EIATTR_SPARSE_MMA_MASK
	.align		4
.L_24:
        /*0018*/ 	.byte	0x03, 0x50
        /*001a*/ 	.short	0x0000


	//----- nvinfo : EIATTR_MAXREG_COUNT
	.align		4
        /*001c*/ 	.byte	0x03, 0x1b
        /*001e*/ 	.short	0x00a8


	//----- nvinfo : EIATTR_NUM_BARRIERS
	.align		4
        /*0020*/ 	.byte	0x02, 0x4c
        /*0022*/ 	.byte	0x02
	.zero		1


	//----- nvinfo : EIATTR_EXTERNS
	.align		4
        /*0024*/ 	.byte	0x04, 0x0f
        /*0026*/ 	.short	(.L_26 - .L_25)


	//   ....[0]....
	.align		4
.L_25:
        /*0028*/ 	.word	index@(__assertfail)


	//----- nvinfo : EIATTR_ANNOTATIONS
	.align		4
.L_26:
        /*002c*/ 	.byte	0x04, 0x55
        /*002e*/ 	.short	(.L_28 - .L_27)


	//   ....[0]....
.L_27:
        /*0030*/ 	.word	0x00000001
        /*0034*/ 	.byte	0xf0, 0x0c, 0x00, 0x00, 0x01, 0x00, 0x00, 0x00, 0xc0, 0x0d, 0x00, 0x00, 0x01, 0x00, 0x00, 0x00
        /* <DEDUP_REMOVED lines=239> */
        /*0f34*/ 	.byte	0xf0, 0xe7, 0x00, 0x00, 0x01, 0x00, 0x00, 0x00, 0x10, 0xe8, 0x00, 0x00


	//----- nvinfo : EIATTR_MERCURY_ISA_VERSION
	.align		4
.L_28:
        /*0f40*/ 	.byte	0x03, 0x5f
        /*0f42*/ 	.short	0x0101


	//----- nvinfo : EIATTR_INT_WARP_WIDE_INSTR_OFFSETS
	.align		4
        /*0f44*/ 	.byte	0x04, 0x31
        /*0f46*/ 	.short	(.L_30 - .L_29)


	//   ....[0]....
.L_29:
        /*0f48*/ 	.word	0x00000be0


	//   ....[1]....
        /*0f4c*/ 	.word	0x00000bf0


	//   ....[2]....
        /*0f50*/ 	.word	0x00000d00


	//   ....[3]....
        /*0f54*/ 	.word	0x00005a30


	//----- nvinfo : EIATTR_COOP_GROUP_MASK_REGIDS
	.align		4
.L_30:
        /*0f58*/ 	.byte	0x04, 0x29
        /*0f5a*/ 	.short	(.L_32 - .L_31)


	//   ....[0]....
.L_31:
        /*0f5c*/ 	.word	0xffffffff


	//   ....[1]....
        /*0f60*/ 	.word	0xffffffff


	//   ....[2]....
        /*0f64*/ 	.word	0xffffffff


	//   ....[3]....
        /*0f68*/ 	.word	0xffffffff


	//   ....[4]....
        /*0f6c*/ 	.word	0xffffffff


	//   ....[5]....
        /*0f70*/ 	.word	0xffffffff


	//   ....[6]....
        /*0f74*/ 	.word	0xffffffff


	//----- nvinfo : EIATTR_COOP_GROUP_INSTR_OFFSETS
	.align		4
.L_32:
        /*0f78*/ 	.byte	0x04, 0x28
        /*0f7a*/ 	.short	(.L_34 - .L_33)


	//   ....[0]....
.L_33:
        /*0f7c*/ 	.word	0x00000060


	//   ....[1]....
        /*0f80*/ 	.word	0x00000090


	//   ....[2]....
        /*0f84*/ 	.word	0x00000500


	//   ....[3]....
        /*0f88*/ 	.word	0x00000820


	//   ....[4]....
        /*0f8c*/ 	.word	0x00000a70


	//   ....[5]....
        /*0f90*/ 	.word	0x00000e20


	//   ....[6]....
        /*0f94*/ 	.word	0x00001c60


	//----- nvinfo : EIATTR_REG_RECONFIG
	.align		4
.L_34:
        /*0f98*/ 	.byte	0x01, 0x54
	.zero		2


	//----- nvinfo : EIATTR_SYSCALL_OFFSETS
	.align		4
        /*0f9c*/ 	.byte	0x04, 0x46
        /*0f9e*/ 	.short	(.L_36 - .L_35)


	//   ....[0]....
.L_35:
        /*0fa0*/ 	.word	0x00005c90


	//   ....[1]....
        /*0fa4*/ 	.word	0x00005dd0


	//----- nvinfo : EIATTR_MBARRIER_INSTR_OFFSETS
	.align		4
.L_36:
        /*0fa8*/ 	.byte	0x04, 0x39
        /*0faa*/ 	.short	(.L_38 - .L_37)


	//   ....[0]....
.L_37:
        /*0fac*/ 	.word	0x000006b0
        /*0fb0*/ 	.word	0x000000ff
        /*0fb4*/ 	.word	0x00000000
        /*0fb8*/ 	.short	0x0100
        /*0fba*/ 	.byte	0x08
	.zero		1


	//   ....[1]....
        /*0fbc*/ 	.word	0x000006c0
        /*0fc0*/ 	.word	0x000000ff
        /*0fc4*/ 	.word	0x00000040
        /*0fc8*/ 	.short	0x0100
        /*0fca*/ 	.byte	0x08
	.zero		1


	//   ....[2]....
        /*0fcc*/ 	.word	0x000006d0
        /*0fd0*/ 	.word	0x000000ff
        /*0fd4*/ 	.word	0x00000008
        /*0fd8*/ 	.short	0x0100
        /*0fda*/ 	.byte	0x08
	.zero		1


	//   ....[3]....
        /*0fdc*/ 	.word	0x000006e0
        /*0fe0*/ 	.word	0x000000ff
        /*0fe4*/ 	.word	0x00000048
        /*0fe8*/ 	.short	0x0100
        /*0fea*/ 	.byte	0x08
	.zero		1


	//   ....[4]....
        /*0fec*/ 	.word	0x000006f0
        /*0ff0*/ 	.word	0x000000ff
        /*0ff4*/ 	.word	0x00000010
        /*0ff8*/ 	.short	0x0100
        /*0ffa*/ 	.byte	0x08
	.zero		1


	//   ....[5]....
        /*0ffc*/ 	.word	0x00000700
        /*1000*/ 	.word	0x000000ff
        /*1004*/ 	.word	0x00000050
        /*1008*/ 	.short	0x0100
        /*100a*/ 	.byte	0x08
	.zero		1


	//   ....[6]....
        /*100c*/ 	.word	0x00000710
        /*1010*/ 	.word	0x000000ff
        /*1014*/ 	.word	0x00000018
        /*1018*/ 	.short	0x0100
        /*101a*/ 	.byte	0x08
	.zero		1


	//   ....[7]....
        /*101c*/ 	.word	0x00000720
        /*1020*/ 	.word	0x000000ff
        /*1024*/ 	.word	0x00000058
        /*1028*/ 	.short	0x0100
        /*102a*/ 	.byte	0x08
	.zero		1


	//   ....[8]....
        /*102c*/ 	.word	0x00000730
        /*1030*/ 	.word	0x000000ff
        /*1034*/ 	.word	0x00000020
        /*1038*/ 	.short	0x0100
        /*103a*/ 	.byte	0x08
	.zero		1


	//   ....[9]....
        /*103c*/ 	.word	0x00000740
        /*1040*/ 	.word	0x000000ff
        /*1044*/ 	.word	0x00000060
        /*1048*/ 	.short	0x0100
        /*104a*/ 	.byte	0x08
	.zero		1


	//   ....[10]....
        /*104c*/ 	.word	0x00000750
        /*1050*/ 	.word	0x000000ff
        /*1054*/ 	.word	0x00000028
        /*1058*/ 	.short	0x0100
        /*105a*/ 	.byte	0x08
	.zero		1


	//   ....[11]....
        /*105c*/ 	.word	0x00000760
        /*1060*/ 	.word	0x000000ff
        /*1064*/ 	.word	0x00000068
        /*1068*/ 	.short	0x0100
        /*106a*/ 	.byte	0x08
	.zero		1


	//   ....[12]....
        /*106c*/ 	.word	0x00000770
        /*1070*/ 	.word	0x000000ff
        /*1074*/ 	.word	0x00000030
        /*1078*/ 	.short	0x0100
        /*107a*/ 	.byte	0x08
	.zero		1


	//   ....[13]....
        /*107c*/ 	.word	0x00000780
        /*1080*/ 	.word	0x000000ff
        /*1084*/ 	.word	0x00000070
        /*1088*/ 	.short	0x0100
        /*108a*/ 	.byte	0x08
	.zero		1


	//   ....[14]....
        /*108c*/ 	.word	0x00000790
        /*1090*/ 	.word	0x000000ff
        /*1094*/ 	.word	0x00000038
        /*1098*/ 	.short	0x0100
        /*109a*/ 	.byte	0x08
	.zero		1


	//   ....[15]....
        /*109c*/ 	.word	0x000007a0
        /*10a0*/ 	.word	0x000000ff
        /*10a4*/ 	.word	0x00000078
        /*10a8*/ 	.short	0x0100
        /*10aa*/ 	.byte	0x08
	.zero		1


	//   ....[16]....
        /*10ac*/ 	.word	0x000009d0
        /*10b0*/ 	.word	0x000000ff
        /*10b4*/ 	.word	0x00000080
        /*10b8*/ 	.short	0x0100
        /*10ba*/ 	.byte	0x08
	.zero		1


	//   ....[17]....
        /*10bc*/ 	.word	0x000009e0
        /*10c0*/ 	.word	0x000000ff
        /*10c4*/ 	.word	0x000000a0
        /*10c8*/ 	.short	0x0100
        /*10ca*/ 	.byte	0x08
	.zero		1


	//   ....[18]....
        /*10cc*/ 	.word	0x000009f0
        /*10d0*/ 	.word	0x000000ff
        /*10d4*/ 	.word	0x00000088
        /*10d8*/ 	.short	0x0100
        /*10da*/ 	.byte	0x08
	.zero		1


	//   ....[19]....
        /*10dc*/ 	.word	0x00000a00
        /*10e0*/ 	.word	0x000000ff
        /*10e4*/ 	.word	0x000000a8
        /*10e8*/ 	.short	0x0100
        /*10ea*/ 	.byte	0x08
	.zero		1


	//   ....[20]....
        /*10ec*/ 	.word	0x00000a10
        /*10f0*/ 	.word	0x000000ff
        /*10f4*/ 	.word	0x00000090
        /*10f8*/ 	.short	0x0100
        /*10fa*/ 	.byte	0x08
	.zero		1


	//   ....[21]....
        /*10fc*/ 	.word	0x00000a20
        /*1100*/ 	.word	0x000000ff
        /*1104*/ 	.word	0x000000b0
        /*1108*/ 	.short	0x0100
        /*110a*/ 	.byte	0x08
	.zero		1


	//   ....[22]....
        /*110c*/ 	.word	0x00000a30
        /*1110*/ 	.word	0x000000ff
        /*1114*/ 	.word	0x00000098
        /*1118*/ 	.short	0x0100
        /*111a*/ 	.byte	0x08
	.zero		1


	//   ....[23]....
        /*111c*/ 	.word	0x00000a40
        /*1120*/ 	.word	0x000000ff
        /*1124*/ 	.word	0x000000b8
        /*1128*/ 	.short	0x0100
        /*112a*/ 	.byte	0x08
	.zero		1


	//   ....[24]....
        /*112c*/ 	.word	0x00000d90
        /*1130*/ 	.word	0x000000ff
        /*1134*/ 	.word	0x000000c0
        /*1138*/ 	.short	0x0100
        /*113a*/ 	.byte	0x06
	.zero		1


	//   ....[25]....
        /*113c*/ 	.word	0x00000dd0
        /*1140*/ 	.word	0x000000ff
        /*1144*/ 	.word	0x000000c8
        /*1148*/ 	.short	0x0100
        /*114a*/ 	.byte	0x06
	.zero		1


	//   ....[26]....
        /*114c*/ 	.word	0x000024e0
        /*1150*/ 	.word	0x000000ff
        /*1154*/ 	.word	0x00000000
        /*1158*/ 	.short	0x010a
        /*115a*/ 	.byte	0x04
	.zero		1


	//   ....[27]....
        /*115c*/ 	.word	0x00002520
        /*1160*/ 	.word	0x000000ff
        /*1164*/ 	.word	0x00000000
        /*1168*/ 	.short	0x010a
        /*116a*/ 	.byte	0x04
	.zero		1


	//   ....[28]....
        /*116c*/ 	.word	0x00003930
        /*1170*/ 	.word	0x000000ff
        /*1174*/ 	.word	0x00000000
        /*1178*/ 	.short	0x010a
        /*117a*/ 	.byte	0x06
	.zero		1


	//   ....[29]....
        /*117c*/ 	.word	0x00003970
        /*1180*/ 	.word	0x000000ff
        /*1184*/ 	.word	0x00000000
        /*1188*/ 	.short	0x010a
        /*118a*/ 	.byte	0x06
	.zero		1


	//   ....[30]....
        /*118c*/ 	.word	0x00004a90
        /*1190*/ 	.word	0x00000003
        /*1194*/ 	.word	0x00000000
        /*1198*/ 	.short	0x0101
        /*119a*/ 	.byte	0x3f
	.zero		1


	//   ....[31]....
        /*119c*/ 	.word	0x00005ae0
        /*11a0*/ 	.word	0x00000000
        /*11a4*/ 	.word	0x00000000
        /*11a8*/ 	.short	0x0101
        /*11aa*/ 	.byte	0x3f
	.zero		1


	//   ....[32]....
        /*11ac*/ 	.word	0x00006950
        /*11b0*/ 	.word	0x00000019
        /*11b4*/ 	.word	0x00000080
        /*11b8*/ 	.short	0x010a
        /*11ba*/ 	.byte	0x3f
	.zero		1


	//   ....[33]....
        /*11bc*/ 	.word	0x00006c70
        /*11c0*/ 	.word	0x00000007
        /*11c4*/ 	.word	0x00000000
        /*11c8*/ 	.short	0x0101
        /*11ca*/ 	.byte	0x3f
	.zero		1


	//   ....[34]....
        /*11cc*/ 	.word	0x00007490
        /*11d0*/ 	.word	0x00000014
        /*11d4*/ 	.word	0x00000080
        /*11d8*/ 	.short	0x010a
        /*11da*/ 	.byte	0x3f
	.zero		1


	//   ....[35]....
        /*11dc*/ 	.word	0x000076c0
        /*11e0*/ 	.word	0x0000000e
        /*11e4*/ 	.word	0x00000000
        /*11e8*/ 	.short	0x0101
        /*11ea*/ 	.byte	0x3f
	.zero		1


	//   ....[36]....
        /*11ec*/ 	.word	0x00007e00
        /*11f0*/ 	.word	0x0000000e
        /*11f4*/ 	.word	0x00000080
        /*11f8*/ 	.short	0x010a
        /*11fa*/ 	.byte	0x3f
	.zero		1


	//   ....[37]....
        /*11fc*/ 	.word	0x00008030
        /*1200*/ 	.word	0x0000000e
        /*1204*/ 	.word	0x00000000
        /*1208*/ 	.short	0x0101
        /*120a*/ 	.byte	0x3f
	.zero		1


	//   ....[38]....
        /*120c*/ 	.word	0x00008750
        /*1210*/ 	.word	0x00000012
        /*1214*/ 	.word	0x00000080
        /*1218*/ 	.short	0x010a
        /*121a*/ 	.byte	0x3f
	.zero		1


	//   ....[39]....
        /*121c*/ 	.word	0x000089d0
        /*1220*/ 	.word	0x00000012
        /*1224*/ 	.word	0x00000000
        /*1228*/ 	.short	0x0101
        /*122a*/ 	.byte	0x3f
	.zero		1


	//   ....[40]....
        /*122c*/ 	.word	0x000091d0
        /*1230*/ 	.word	0x00000011
        /*1234*/ 	.word	0x00000080
        /*1238*/ 	.short	0x010a
        /*123a*/ 	.byte	0x3f
	.zero		1


	//   ....[41]....
        /*123c*/ 	.word	0x00009440
        /*1240*/ 	.word	0x00000011
        /*1244*/ 	.word	0x00000000
        /*1248*/ 	.short	0x0101
        /*124a*/ 	.byte	0x3f
	.zero		1


	//   ....[42]....
        /*124c*/ 	.word	0x00009b80
        /*1250*/ 	.word	0x00000011
        /*1254*/ 	.word	0x00000080
        /*1258*/ 	.short	0x010a
        /*125a*/ 	.byte	0x3f
	.zero		1


	//   ....[43]....
        /*125c*/ 	.word	0x00009df0
        /*1260*/ 	.word	0x00000011
        /*1264*/ 	.word	0x00000000
        /*1268*/ 	.short	0x0101
        /*126a*/ 	.byte	0x3f
	.zero		1


	//   ....[44]....
        /*126c*/ 	.word	0x0000a630
        /*1270*/ 	.word	0x00000011
        /*1274*/ 	.word	0x00000080
        /*1278*/ 	.short	0x010a
        /*127a*/ 	.byte	0x3f
	.zero		1


	//   ....[45]....
        /*127c*/ 	.word	0x0000a8a0
        /*1280*/ 	.word	0x00000011
        /*1284*/ 	.word	0x00000000
        /*1288*/ 	.short	0x0101
        /*128a*/ 	.byte	0x3f
	.zero		1


	//   ....[46]....
        /*128c*/ 	.word	0x0000afe0
        /*1290*/ 	.word	0x00000012
        /*1294*/ 	.word	0x00000080
        /*1298*/ 	.short	0x010a
        /*129a*/ 	.byte	0x3f
	.zero		1


	//   ....[47]....
        /*129c*/ 	.word	0x0000b230
        /*12a0*/ 	.word	0x00000003
        /*12a4*/ 	.word	0x00000000
        /*12a8*/ 	.short	0x0101
        /*12aa*/ 	.byte	0x3f
	.zero		1


	//   ....[48]....
        /*12ac*/ 	.word	0x0000c7e0
        /*12b0*/ 	.word	0x000000ff
        /*12b4*/ 	.word	0x000000c8
        /*12b8*/ 	.short	0x010a
        /*12ba*/ 	.byte	0x04
	.zero		1


	//   ....[49]....
        /*12bc*/ 	.word	0x0000cc10
        /*12c0*/ 	.word	0x000000ff
        /*12c4*/ 	.word	0x000000a0
        /*12c8*/ 	.short	0x010a
        /*12ca*/ 	.byte	0x0d
	.zero		1


	//   ....[50]....
        /*12cc*/ 	.word	0x0000cd00
        /*12d0*/ 	.word	0x000000ff
        /*12d4*/ 	.word	0x00000080
        /*12d8*/ 	.short	0x010b
        /*12da*/ 	.byte	0x0d
	.zero		1


	//   ....[51]....
        /*12dc*/ 	.word	0x0000cd60
        /*12e0*/ 	.word	0x000000ff
        /*12e4*/ 	.word	0x00000000
        /*12e8*/ 	.short	0x0101
        /*12ea*/ 	.byte	0x10
	.zero		1


	//   ....[52]....
        /*12ec*/ 	.word	0x0000cd90
        /*12f0*/ 	.word	0x000000ff
        /*12f4*/ 	.word	0x000000a8
        /*12f8*/ 	.short	0x010a
        /*12fa*/ 	.byte	0x0d
	.zero		1


	//   ....[53]....
        /*12fc*/ 	.word	0x0000cea0
        /*1300*/ 	.word	0x000000ff
        /*1304*/ 	.word	0x00000088
        /*1308*/ 	.short	0x010b
        /*130a*/ 	.byte	0x0d
	.zero		1


	//   ....[54]....
        /*130c*/ 	.word	0x0000cf10
        /*1310*/ 	.word	0x000000ff
        /*1314*/ 	.word	0x00000000
        /*1318*/ 	.short	0x0101
        /*131a*/ 	.byte	0x14
	.zero		1


	//   ....[55]....
        /*131c*/ 	.word	0x0000cf40
        /*1320*/ 	.word	0x000000ff
        /*1324*/ 	.word	0x000000b0
        /*1328*/ 	.short	0x010a
        /*132a*/ 	.byte	0x0d
	.zero		1


	//   ....[56]....
        /*132c*/ 	.word	0x0000d040
        /*1330*/ 	.word	0x000000ff
        /*1334*/ 	.word	0x00000090
        /*1338*/ 	.short	0x010b
        /*133a*/ 	.byte	0x0d
	.zero		1


	//   ....[57]....
        /*133c*/ 	.word	0x0000d0a0
        /*1340*/ 	.word	0x000000ff
        /*1344*/ 	.word	0x00000000
        /*1348*/ 	.short	0x0101
        /*134a*/ 	.byte	0x1d
	.zero		1


	//   ....[58]....
        /*134c*/ 	.word	0x0000d0d0
        /*1350*/ 	.word	0x000000ff
        /*1354*/ 	.word	0x000000b8
        /*1358*/ 	.short	0x010a
        /*135a*/ 	.byte	0x0d
	.zero		1


	//   ....[59]....
        /*135c*/ 	.word	0x0000d1d0
        /*1360*/ 	.word	0x000000ff
        /*1364*/ 	.word	0x00000098
        /*1368*/ 	.short	0x010b
        /*136a*/ 	.byte	0x0d
	.zero		1


	//   ....[60]....
        /*136c*/ 	.word	0x0000d240
        /*1370*/ 	.word	0x000000ff
        /*1374*/ 	.word	0x00000000
        /*1378*/ 	.short	0x0101
        /*137a*/ 	.byte	0x1e
	.zero		1


	//   ....[61]....
        /*137c*/ 	.word	0x0000d280
        /*1380*/ 	.word	0x000000ff
        /*1384*/ 	.word	0x000000a0
        /*1388*/ 	.short	0x010a
        /*138a*/ 	.byte	0x0d
	.zero		1


	//   ....[62]....
        /*138c*/ 	.word	0x0000d370
        /*1390*/ 	.word	0x000000ff
        /*1394*/ 	.word	0x00000080
        /*1398*/ 	.short	0x010b
        /*139a*/ 	.byte	0x0d
	.zero		1


	//   ....[63]....
        /*139c*/ 	.word	0x0000d3b0
        /*13a0*/ 	.word	0x000000ff
        /*13a4*/ 	.word	0x00000000
        /*13a8*/ 	.short	0x0101
        /*13aa*/ 	.byte	0x10
	.zero		1


	//   ....[64]....
        /*13ac*/ 	.word	0x0000d3e0
        /*13b0*/ 	.word	0x000000ff
        /*13b4*/ 	.word	0x000000a8
        /*13b8*/ 	.short	0x010a
        /*13ba*/ 	.byte	0x0d
	.zero		1


	//   ....[65]....
        /*13bc*/ 	.word	0x0000d4e0
        /*13c0*/ 	.word	0x000000ff
        /*13c4*/ 	.word	0x00000088
        /*13c8*/ 	.short	0x010b
        /*13ca*/ 	.byte	0x0d
	.zero		1


	//   ....[66]....
        /*13cc*/ 	.word	0x0000d520
        /*13d0*/ 	.word	0x000000ff
        /*13d4*/ 	.word	0x00000000
        /*13d8*/ 	.short	0x0101
        /*13da*/ 	.byte	0x14
	.zero		1


	//   ....[67]....
        /*13dc*/ 	.word	0x0000d560
        /*13e0*/ 	.word	0x000000ff
        /*13e4*/ 	.word	0x000000b0
        /*13e8*/ 	.short	0x010a
        /*13ea*/ 	.byte	0x0d
	.zero		1


	//   ....[68]....
        /*13ec*/ 	.word	0x0000d640
        /*13f0*/ 	.word	0x000000ff
        /*13f4*/ 	.word	0x00000090
        /*13f8*/ 	.short	0x010b
        /*13fa*/ 	.byte	0x0d
	.zero		1


	//   ....[69]....
        /*13fc*/ 	.word	0x0000d680
        /*1400*/ 	.word	0x000000ff
        /*1404*/ 	.word	0x00000000
        /*1408*/ 	.short	0x0101
        /*140a*/ 	.byte	0x1d
	.zero		1


	//   ....[70]....
        /*140c*/ 	.word	0x0000d6b0
        /*1410*/ 	.word	0x000000ff
        /*1414*/ 	.word	0x000000b8
        /*1418*/ 	.short	0x010a
        /*141a*/ 	.byte	0x0d
	.zero		1


	//   ....[71]....
        /*141c*/ 	.word	0x0000d7b0
        /*1420*/ 	.word	0x000000ff
        /*1424*/ 	.word	0x00000098
        /*1428*/ 	.short	0x010b
        /*142a*/ 	.byte	0x0d
	.zero		1


	//   ....[72]....
        /*142c*/ 	.word	0x0000d800
        /*1430*/ 	.word	0x000000ff
        /*1434*/ 	.word	0x00000000
        /*1438*/ 	.short	0x0101
        /*143a*/ 	.byte	0x1e
	.zero		1


	//   ....[73]....
        /*143c*/ 	.word	0x0000df30
        /*1440*/ 	.word	0x00000000
        /*1444*/ 	.word	0x000000a0
        /*1448*/ 	.short	0x010a
        /*144a*/ 	.byte	0x3f
	.zero		1


	//   ....[74]....
        /*144c*/ 	.word	0x0000df70
        /*1450*/ 	.word	0x00000000
        /*1454*/ 	.word	0x000000a8
        /*1458*/ 	.short	0x010a
        /*145a*/ 	.byte	0x3f
	.zero		1


	//   ....[75]....
        /*145c*/ 	.word	0x0000dfb0
        /*1460*/ 	.word	0x00000000
        /*1464*/ 	.word	0x000000b0
        /*1468*/ 	.short	0x010a
        /*146a*/ 	.byte	0x3f
	.zero		1


	//   ....[76]....
        /*146c*/ 	.word	0x0000e010
        /*1470*/ 	.word	0x00000000
        /*1474*/ 	.word	0x000000b8
        /*1478*/ 	.short	0x010a
        /*147a*/ 	.byte	0x3f
	.zero		1


	//   ....[77]....
        /*147c*/ 	.word	0x0000e370
        /*1480*/ 	.word	0x0000000c
        /*1484*/ 	.word	0x00000040
        /*1488*/ 	.short	0x010a
        /*148a*/ 	.byte	0x3f
	.zero		1


	//   ....[78]....
        /*148c*/ 	.word	0x0000e780
        /*1490*/ 	.word	0x00000002
        /*1494*/ 	.word	0x000000c8
        /*1498*/ 	.short	0x0101
        /*149a*/ 	.byte	0x3f
	.zero		1


	//   ....[79]....
        /*149c*/ 	.word	0x0000ef00
        /*14a0*/ 	.word	0x00000005
        /*14a4*/ 	.word	0x00000000
        /*14a8*/ 	.short	0x010a
        /*14aa*/ 	.byte	0x3f
	.zero		1


	//   ....[80]....
        /*14ac*/ 	.word	0x0000ef80
        /*14b0*/ 	.word	0x00000007
        /*14b4*/ 	.word	0x00000000
        /*14b8*/ 	.short	0x010a
        /*14ba*/ 	.byte	0x3f
	.zero		1


	//   ....[81]....
        /*14bc*/ 	.word	0x0000f010
        /*14c0*/ 	.word	0x00000006
        /*14c4*/ 	.word	0x00000000
        /*14c8*/ 	.short	0x010a
        /*14ca*/ 	.byte	0x3f
	.zero		1


	//   ....[82]....
        /*14cc*/ 	.word	0x0000f0a0
        /*14d0*/ 	.word	0x00000007
        /*14d4*/ 	.word	0x00000000
        /*14d8*/ 	.short	0x010a
        /*14da*/ 	.byte	0x3f
	.zero		1


	//   ....[83]....
        /*14dc*/ 	.word	0x0000f130
        /*14e0*/ 	.word	0x00000006
        /*14e4*/ 	.word	0x00000000
        /*14e8*/ 	.short	0x010a
        /*14ea*/ 	.byte	0x3f
	.zero		1


	//   ....[84]....
        /*14ec*/ 	.word	0x0000f1c0
        /*14f0*/ 	.word	0x00000007
        /*14f4*/ 	.word	0x00000000
        /*14f8*/ 	.short	0x010a
        /*14fa*/ 	.byte	0x3f
	.zero		1


	//   ....[85]....
        /*14fc*/ 	.word	0x0000f250
        /*1500*/ 	.word	0x00000006
        /*1504*/ 	.word	0x00000000
        /*1508*/ 	.short	0x010a
        /*150a*/ 	.byte	0x3f
	.zero		1


	//   ....[86]....
        /*150c*/ 	.word	0x0000f2e0
        /*1510*/ 	.word	0x00000003
        /*1514*/ 	.word	0x00000000
        /*1518*/ 	.short	0x010a
        /*151a*/ 	.byte	0x3f
	.zero		1


	//   ....[87]....
        /*151c*/ 	.word	0x0000f350
        /*1520*/ 	.word	0x00000003
        /*1524*/ 	.word	0x00000000
        /*1528*/ 	.short	0x010a
        /*152a*/ 	.byte	0x3f
	.zero		1


	//   ....[88]....
        /*152c*/ 	.word	0x0000f3b0
        /*1530*/ 	.word	0x00000004
        /*1534*/ 	.word	0x00000000
        /*1538*/ 	.short	0x010a
        /*153a*/ 	.byte	0x3f
	.zero		1


	//   ....[89]....
        /*153c*/ 	.word	0x0000f400
        /*1540*/ 	.word	0x00000019
        /*1544*/ 	.word	0x00000080
        /*1548*/ 	.short	0x010a
        /*154a*/ 	.byte	0x3f
	.zero		1


	//   ....[90]....
        /*154c*/ 	.word	0x0000f450
        /*1550*/ 	.word	0x00000014
        /*1554*/ 	.word	0x00000080
        /*1558*/ 	.short	0x010a
        /*155a*/ 	.byte	0x3f
	.zero		1


	//   ....[91]....
        /*155c*/ 	.word	0x0000f4a0
        /*1560*/ 	.word	0x0000000e
        /*1564*/ 	.word	0x00000080
        /*1568*/ 	.short	0x010a
        /*156a*/ 	.byte	0x3f
	.zero		1


	//   ....[92]....
        /*156c*/ 	.word	0x0000f4f0
        /*1570*/ 	.word	0x00000012
        /*1574*/ 	.word	0x00000080
        /*1578*/ 	.short	0x010a
        /*157a*/ 	.byte	0x3f
	.zero		1


	//   ....[93]....
        /*157c*/ 	.word	0x0000f540
        /*1580*/ 	.word	0x00000011
        /*1584*/ 	.word	0x00000080
        /*1588*/ 	.short	0x010a
        /*158a*/ 	.byte	0x3f
	.zero		1


	//   ....[94]....
        /*158c*/ 	.word	0x0000f590
        /*1590*/ 	.word	0x00000011
        /*1594*/ 	.word	0x00000080
        /*1598*/ 	.short	0x010a
        /*159a*/ 	.byte	0x3f
	.zero		1


	//   ....[95]....
        /*159c*/ 	.word	0x0000f5e0
        /*15a0*/ 	.word	0x00000011
        /*15a4*/ 	.word	0x00000080
        /*15a8*/ 	.short	0x010a
        /*15aa*/ 	.byte	0x3f
	.zero		1


	//   ....[96]....
        /*15ac*/ 	.word	0x0000f630
        /*15b0*/ 	.word	0x00000012
        /*15b4*/ 	.word	0x00000080
        /*15b8*/ 	.short	0x010a
        /*15ba*/ 	.byte	0x3f
	.zero		1


	//   ....[97]....
        /*15bc*/ 	.word	0x0000f690
        /*15c0*/ 	.word	0x00000003
        /*15c4*/ 	.word	0x000000c8
        /*15c8*/ 	.short	0x010a
        /*15ca*/ 	.byte	0x3f
	.zero		1


	//   ....[98]....
        /*15cc*/ 	.word	0x0000f6f0
        /*15d0*/ 	.word	0x00000003
        /*15d4*/ 	.word	0x000000a0
        /*15d8*/ 	.short	0x010a
        /*15da*/ 	.byte	0x3f
	.zero		1


	//   ....[99]....
        /*15dc*/ 	.word	0x0000f750
        /*15e0*/ 	.word	0x00000003
        /*15e4*/ 	.word	0x000000a8
        /*15e8*/ 	.short	0x010a
        /*15ea*/ 	.byte	0x3f
	.zero		1


	//   ....[100]....
        /*15ec*/ 	.word	0x0000f7b0
        /*15f0*/ 	.word	0x00000003
        /*15f4*/ 	.word	0x000000b0
        /*15f8*/ 	.short	0x010a
        /*15fa*/ 	.byte	0x3f
	.zero		1


	//   ....[101]....
        /*15fc*/ 	.word	0x0000f810
        /*1600*/ 	.word	0x00000003
        /*1604*/ 	.word	0x000000b8
        /*1608*/ 	.short	0x010a
        /*160a*/ 	.byte	0x3f
	.zero		1


	//   ....[102]....
        /*160c*/ 	.word	0x0000f870
        /*1610*/ 	.word	0x00000003
        /*1614*/ 	.word	0x000000a0
        /*1618*/ 	.short	0x010a
        /*161a*/ 	.byte	0x3f
	.zero		1


	//   ....[103]....
        /*161c*/ 	.word	0x0000f8d0
        /*1620*/ 	.word	0x00000003
        /*1624*/ 	.word	0x000000a8
        /*1628*/ 	.short	0x010a
        /*162a*/ 	.byte	0x3f
	.zero		1


	//   ....[104]....
        /*162c*/ 	.word	0x0000f930
        /*1630*/ 	.word	0x00000003
        /*1634*/ 	.word	0x000000b0
        /*1638*/ 	.short	0x010a
        /*163a*/ 	.byte	0x3f
	.zero		1


	//   ....[105]....
        /*163c*/ 	.word	0x0000f990
        /*1640*/ 	.word	0x00000003
        /*1644*/ 	.word	0x000000b8
        /*1648*/ 	.short	0x010a
        /*164a*/ 	.byte	0x3f
	.zero		1


	//   ....[106]....
        /*164c*/ 	.word	0x0000f9e0
        /*1650*/ 	.word	0x00000000
        /*1654*/ 	.word	0x000000a0
        /*1658*/ 	.short	0x010a
        /*165a*/ 	.byte	0x3f
	.zero		1


	//   ....[107]....
        /*165c*/ 	.word	0x0000fa30
        /*1660*/ 	.word	0x00000000
        /*1664*/ 	.word	0x000000a8
        /*1668*/ 	.short	0x010a
        /*166a*/ 	.byte	0x3f
	.zero		1


	//   ....[108]....
        /*166c*/ 	.word	0x0000fa80
        /*1670*/ 	.word	0x00000000
        /*1674*/ 	.word	0x000000b0
        /*1678*/ 	.short	0x010a
        /*167a*/ 	.byte	0x3f
	.zero		1


	//   ....[109]....
        /*167c*/ 	.word	0x0000fb50
        /*1680*/ 	.word	0x0000000c
        /*1684*/ 	.word	0x00000040
        /*1688*/ 	.short	0x010a
        /*168a*/ 	.byte	0x3f
	.zero		1


	//   ....[110]....
        /*168c*/ 	.word	0x0000fc20
        /*1690*/ 	.word	0x00000005
        /*1694*/ 	.word	0x00000000
        /*1698*/ 	.short	0x010a
        /*169a*/ 	.byte	0x3f
	.zero		1


	//   ....[111]....
        /*169c*/ 	.word	0x0000fc70
        /*16a0*/ 	.word	0x00000007
        /*16a4*/ 	.word	0x00000000
        /*16a8*/ 	.short	0x010a
        /*16aa*/ 	.byte	0x3f
	.zero		1


	//   ....[112]....
        /*16ac*/ 	.word	0x0000fcc0
        /*16b0*/ 	.word	0x00000006
        /*16b4*/ 	.word	0x00000000
        /*16b8*/ 	.short	0x010a
        /*16ba*/ 	.byte	0x3f
	.zero		1


	//   ....[113]....
        /*16bc*/ 	.word	0x0000fd10
        /*16c0*/ 	.word	0x00000007
        /*16c4*/ 	.word	0x00000000
        /*16c8*/ 	.short	0x010a
        /*16ca*/ 	.byte	0x3f
	.zero		1


	//   ....[114]....
        /*16cc*/ 	.word	0x0000fd60
        /*16d0*/ 	.word	0x00000006
        /*16d4*/ 	.word	0x00000000
        /*16d8*/ 	.short	0x010a
        /*16da*/ 	.byte	0x3f
	.zero		1


	//   ....[115]....
        /*16dc*/ 	.word	0x0000fdb0
        /*16e0*/ 	.word	0x00000007
        /*16e4*/ 	.word	0x00000000
        /*16e8*/ 	.short	0x010a
        /*16ea*/ 	.byte	0x3f
	.zero		1


	//   ....[116]....
        /*16ec*/ 	.word	0x0000fe00
        /*16f0*/ 	.word	0x00000006
        /*16f4*/ 	.word	0x00000000
        /*16f8*/ 	.short	0x010a
        /*16fa*/ 	.byte	0x3f
	.zero		1


	//----- nvinfo : EIATTR_NUM_MBARRIERS
	.align		4
.L_38:
        /*16fc*/ 	.byte	0x03, 0x38
        /*16fe*/ 	.short	0x001a


	//----- nvinfo : EIATTR_EXIT_INSTR_OFFSETS
	.align		4
        /*1700*/ 	.byte	0x04, 0x1c
        /*1702*/ 	.short	(.L_40 - .L_39)


	//   ....[0]....
.L_39:
        /*1704*/ 	.word	0x00001040


	//   ....[1]....
        /*1708*/ 	.word	0x00001840


	//   ....[2]....
        /*170c*/ 	.word	0x0000c140


	//   ....[3]....
        /*1710*/ 	.word	0x0000c700


	//   ....[4]....
        /*1714*/ 	.word	0x0000c770


	//   ....[5]....
        /*1718*/ 	.word	0x0000e060


	//   ....[6]....
        /*171c*/ 	.word	0x0000f330


	//----- nvinfo : EIATTR_MAX_THREADS
	.align		4
.L_40:
        /*1720*/ 	.byte	0x04, 0x05
        /*1722*/ 	.short	(.L_42 - .L_41)
.L_41:
        /*1724*/ 	.word	0x00000180
        /*1728*/ 	.word	0x00000001
        /*172c*/ 	.word	0x00000001


	//----- nvinfo : EIATTR_CRS_STACK_SIZE
	.align		4
.L_42:
        /*1730*/ 	.byte	0x04, 0x1e
        /*1732*/ 	.short	(.L_44 - .L_43)
.L_43:
        /*1734*/ 	.word	0x00000000


	//----- nvinfo : EIATTR_CBANK_PARAM_SIZE
	.align		4
.L_44:
        /*1738*/ 	.byte	0x03, 0x19
        /*173a*/ 	.short	0x0770


	//----- nvinfo : EIATTR_PARAM_CBANK
	.align		4
        /*173c*/ 	.byte	0x04, 0x0a
        /*173e*/ 	.short	(.L_46 - .L_45)
	.align		4
.L_45:
        /*1740*/ 	.word	index@(.nv.constant0._ZN7cutlass13device_kernelINS_4gemm6kernel13GemmUniversalIN4cute5tupleIJiiiiEEENS1_10collective13CollectiveMmaINS1_37MainloopSm90TmaGmmaWarpSpecializedFP8ILi8ENS5_IJNS4_1CILi2EEENSA_ILi1EEESC_EEENS1_35KernelTmaWarpSpecializedCooperativeEEENS5_IJNSA_ILi256EEENSA_ILi128EEENSA_ILi64EEEEEENS_12float_e4m3_tENS5_IJlSC_lEEESK_SL_NS4_8TiledMMAINS4_8MMA_AtomIJNS4_4SM904GMMA31MMA_64x128x32_F32E4M3E4M3_SS_TNILNSP_7ScaleInE1ELSR_1EEEEEENS4_6LayoutISD_NS5_IJSC_NSA_ILi0EEESV_EEEEENS5_IJNS4_10UnderscoreESY_SY_EEEEENS4_13SM90_TMA_LOADENS4_14ComposedLayoutINS4_7SwizzleILi2ELi4ELi3EEENS4_18smem_ptr_flag_bitsILi8EEENSU_INS5_IJNSA_ILi8EEESI_EEENS5_IJSI_SC_EEEEEEEvNS4_8identityENS4_23SM90_TMA_LOAD_MULTICASTES1B_vS1C_EENS_8epilogue10collective18CollectiveEpilogueINS1F_22Sm90TmaWarpSpecializedILi4ELi2ELi16ELb0ELb0EEEJSJ_NS5_IJSH_NSA_ILi32EEEEEESK_SL_SK_SL_NS1F_6fusion15FusionCallbacksIS1J_NS1M_23LinCombPerRowBiasEltActINS1F_6thread4ReLuESK_fSK_SK_fLi16ELNS_15FloatRoundStyleE2EEESJ_S1L_JEEES11_NS12_INS13_ILi1ELi4ELi3EEES16_NSU_INS5_IJS17_S1K_EEENS5_IJS1K_SC_EEEEEEENS4_39AutoVectorizingCopyWithAssumedAlignmentILi128EEENS4_14SM90_TMA_STOREES1Y_S20_NS4_9Copy_AtomIJNS4_17SM90_U32x4_STSM_NENS_6half_tEEEEvEEEvvEEEEvNT_6ParamsE)
        /*1744*/ 	.short	0x0210
        /*1746*/ 	.short	0x0770


	//----- nvinfo : EIATTR_SW_WAR
	.align		4
.L_46:
        /*1748*/ 	.byte	0x04, 0x36
        /*174a*/ 	.short	(.L_48 - .L_47)
.L_47:
        /*174c*/ 	.word	0x00000008
.L_48:


//--------------------- .nv.callgraph             --------------------------
	.section	.nv.callgraph,"",@"SHT_CUDA_CALLGRAPH"
	.align	4
	.sectionentsize	8
	.align		4
        /*0000*/ 	.word	0x00000000
	.align		4
        /*0004*/ 	.word	0xffffffff
	.align		4
        /*0008*/ 	.word	index@(_ZN7cutlass13device_kernelINS_4gemm6kernel13GemmUniversalIN4cute5tupleIJiiiiEEENS1_10collective13CollectiveMmaINS1_37MainloopSm90TmaGmmaWarpSpecializedFP8ILi8ENS5_IJNS4_1CILi2EEENSA_ILi1EEESC_EEENS1_35KernelTmaWarpSpecializedCooperativeEEENS5_IJNSA_ILi256EEENSA_ILi128EEENSA_ILi64EEEEEENS_12float_e4m3_tENS5_IJlSC_lEEESK_SL_NS4_8TiledMMAINS4_8MMA_AtomIJNS4_4SM904GMMA31MMA_64x128x32_F32E4M3E4M3_SS_TNILNSP_7ScaleInE1ELSR_1EEEEEENS4_6LayoutISD_NS5_IJSC_NSA_ILi0EEESV_EEEEENS5_IJNS4_10UnderscoreESY_SY_EEEEENS4_13SM90_TMA_LOADENS4_14ComposedLayoutINS4_7SwizzleILi2ELi4ELi3EEENS4_18smem_ptr_flag_bitsILi8EEENSU_INS5_IJNSA_ILi8EEESI_EEENS5_IJSI_SC_EEEEEEEvNS4_8identityENS4_23SM90_TMA_LOAD_MULTICASTES1B_vS1C_EENS_8epilogue10collective18CollectiveEpilogueINS1F_22Sm90TmaWarpSpecializedILi4ELi2ELi16ELb0ELb0EEEJSJ_NS5_IJSH_NSA_ILi32EEEEEESK_SL_SK_SL_NS1F_6fusion15FusionCallbacksIS1J_NS1M_23LinCombPerRowBiasEltActINS1F_6thread4ReLuESK_fSK_SK_fLi16ELNS_15FloatRoundStyleE2EEESJ_S1L_JEEES11_NS12_INS13_ILi1ELi4ELi3EEES16_NSU_INS5_IJS17_S1K_EEENS5_IJS1K_SC_EEEEEEENS4_39AutoVectorizingCopyWithAssumedAlignmentILi128EEENS4_14SM90_TMA_STOREES1Y_S20_NS4_9Copy_AtomIJNS4_17SM90_U32x4_STSM_NENS_6half_tEEEEvEEEvvEEEEvNT_6ParamsE)
	.align		4
        /*000c*/ 	.word	index@(__assertfail)
	.align		4
        /*0010*/ 	.word	0x00000000
	.align		4
        /*0014*/ 	.word	0xfffffffe
	.align		4
        /*0018*/ 	.word	0x00000000
	.align		4
        /*001c*/ 	.word	0xfffffffd
	.align		4
        /*0020*/ 	.word	0x00000000
	.align		4
        /*0024*/ 	.word	0xfffffffc


//--------------------- .nv.constant4             --------------------------
	.section	.nv.constant4,"a",@progbits
	.align	8
	.align		8
.nv.constant4:
        /*0000*/ 	.dword	__assertfail
	.align		8
        /*0008*/ 	.dword	__unnamed_1
	.align		8
        /*0010*/ 	.dword	__unnamed_2
	.align		8
        /*0018*/ 	.dword	_ZN39_INTERNAL_7480a6e7_4_k_cu_a8ac96f3_26214cuda3std3__45__cpo5beginE
	.align		8
        /*0020*/ 	.dword	_ZN39_INTERNAL_7480a6e7_4_k_cu_a8ac96f3_26214cuda3std3__45__cpo3endE
	.align		8
        /*0028*/ 	.dword	_ZN39_INTERNAL_7480a6e7_4_k_cu_a8ac96f3_26214cuda3std3__45__cpo6cbeginE
	.align		8
        /*0030*/ 	.dword	_ZN39_INTERNAL_7480a6e7_4_k_cu_a8ac96f3_26214cuda3std3__45__cpo4cendE
	.align		8
        /*0038*/ 	.dword	_ZN39_INTERNAL_7480a6e7_4_k_cu_a8ac96f3_26214cuda3std3__441_GLOBAL__N__7480a6e7_4_k_cu_a8ac96f3_26216ignoreE
	.align		8
        /*0040*/ 	.dword	_ZN39_INTERNAL_7480a6e7_4_k_cu_a8ac96f3_26214cuda3std3__419piecewise_constructE
	.align		8
        /*0048*/ 	.dword	_ZN39_INTERNAL_7480a6e7_4_k_cu_a8ac96f3_26214cuda3std3__48in_placeE
	.align		8
        /*0050*/ 	.dword	_ZN39_INTERNAL_7480a6e7_4_k_cu_a8ac96f3_26214cuda3std6ranges3__45__cpo4swapE
	.align		8
        /*0058*/ 	.dword	_ZN39_INTERNAL_7480a6e7_4_k_cu_a8ac96f3_26214cuda3std6ranges3__45__cpo9iter_moveE
	.align		8
        /*0060*/ 	.dword	_ZN39_INTERNAL_7480a6e7_4_k_cu_a8ac96f3_26214cute7productE
	.align		8
        /*0068*/ 	.dword	_ZN39_INTERNAL_7480a6e7_4_k_cu_a8ac96f3_26214cute1_E
	.align		8
        /*0070*/ 	.dword	$str$24
	.align		8
        /*0078*/ 	.dword	$str$25


//--------------------- .text._ZN7cutlass13device_kernelINS_4gemm6kernel13GemmUniversalIN4cute5tupleIJiiiiEEENS1_10collective13CollectiveMmaINS1_37MainloopSm90TmaGmmaWarpSpecializedFP8ILi8ENS5_IJNS4_1CILi2EEENSA_ILi1EEESC_EEENS1_35KernelTmaWarpSpecializedCooperativeEEENS5_IJNSA_ILi256EEENSA_ILi128EEENSA_ILi64EEEEEENS_12float_e4m3_tENS5_IJlSC_lEEESK_SL_NS4_8TiledMMAINS4_8MMA_AtomIJNS4_4SM904GMMA31MMA_64x128x32_F32E4M3E4M3_SS_TNILNSP_7ScaleInE1ELSR_1EEEEEENS4_6LayoutISD_NS5_IJSC_NSA_ILi0EEESV_EEEEENS5_IJNS4_10UnderscoreESY_SY_EEEEENS4_13SM90_TMA_LOADENS4_14ComposedLayoutINS4_7SwizzleILi2ELi4ELi3EEENS4_18smem_ptr_flag_bitsILi8EEENSU_INS5_IJNSA_ILi8EEESI_EEENS5_IJSI_SC_EEEEEEEvNS4_8identityENS4_23SM90_TMA_LOAD_MULTICASTES1B_vS1C_EENS_8epilogue10collective18CollectiveEpilogueINS1F_22Sm90TmaWarpSpecializedILi4ELi2ELi16ELb0ELb0EEEJSJ_NS5_IJSH_NSA_ILi32EEEEEESK_SL_SK_SL_NS1F_6fusion15FusionCallbacksIS1J_NS1M_23LinCombPerRowBiasEltActINS1F_6thread4ReLuESK_fSK_SK_fLi16ELNS_15FloatRoundStyleE2EEESJ_S1L_JEEES11_NS12_INS13_ILi1ELi4ELi3EEES16_NSU_INS5_IJS17_S1K_EEENS5_IJS1K_SC_EEEEEEENS4_39AutoVectorizingCopyWithAssumedAlignmentILi128EEENS4_14SM90_TMA_STOREES1Y_S20_NS4_9Copy_AtomIJNS4_17SM90_U32x4_STSM_NENS_6half_tEEEEvEEEvvEEEEvNT_6ParamsE --------------------------
	.section	.text._ZN7cutlass13device_kernelINS_4gemm6kernel13GemmUniversalIN4cute5tupleIJiiiiEEENS1_10collective13CollectiveMmaINS1_37MainloopSm90TmaGmmaWarpSpecializedFP8ILi8ENS5_IJNS4_1CILi2EEENSA_ILi1EEESC_EEENS1_35KernelTmaWarpSpecializedCooperativeEEENS5_IJNSA_ILi256EEENSA_ILi128EEENSA_ILi64EEEEEENS_12float_e4m3_tENS5_IJlSC_lEEESK_SL_NS4_8TiledMMAINS4_8MMA_AtomIJNS4_4SM904GMMA31MMA_64x128x32_F32E4M3E4M3_SS_TNILNSP_7ScaleInE1ELSR_1EEEEEENS4_6LayoutISD_NS5_IJSC_NSA_ILi0EEESV_EEEEENS5_IJNS4_10UnderscoreESY_SY_EEEEENS4_13SM90_TMA_LOADENS4_14ComposedLayoutINS4_7SwizzleILi2ELi4ELi3EEENS4_18smem_ptr_flag_bitsILi8EEENSU_INS5_IJNSA_ILi8EEESI_EEENS5_IJSI_SC_EEEEEEEvNS4_8identityENS4_23SM90_TMA_LOAD_MULTICASTES1B_vS1C_EENS_8epilogue10collective18CollectiveEpilogueINS1F_22Sm90TmaWarpSpecializedILi4ELi2ELi16ELb0ELb0EEEJSJ_NS5_IJSH_NSA_ILi32EEEEEESK_SL_SK_SL_NS1F_6fusion15FusionCallbacksIS1J_NS1M_23LinCombPerRowBiasEltActINS1F_6thread4ReLuESK_fSK_SK_fLi16ELNS_15FloatRoundStyleE2EEESJ_S1L_JEEES11_NS12_INS13_ILi1ELi4ELi3EEES16_NSU_INS5_IJS17_S1K_EEENS5_IJS1K_SC_EEEEEEENS4_39AutoVectorizingCopyWithAssumedAlignmentILi128EEENS4_14SM90_TMA_STOREES1Y_S20_NS4_9Copy_AtomIJNS4_17SM90_U32x4_STSM_NENS_6half_tEEEEvEEEvvEEEEvNT_6ParamsE,"ax",@progbits
	.align	128
.text._ZN7cutlass13device_kernelINS_4gemm6kernel13GemmUniversalIN4cute5tupleIJiiiiEEENS1_10collective13CollectiveMmaINS1_37MainloopSm90TmaGmmaWarpSpecializedFP8ILi8ENS5_IJNS4_1CILi2EEENSA_ILi1EEESC_EEENS1_35KernelTmaWarpSpecializedCooperativeEEENS5_IJNSA_ILi256EEENSA_ILi128EEENSA_ILi64EEEEEENS_12float_e4m3_tENS5_IJlSC_lEEESK_SL_NS4_8TiledMMAINS4_8MMA_AtomIJNS4_4SM904GMMA31MMA_64x128x32_F32E4M3E4M3_SS_TNILNSP_7ScaleInE1ELSR_1EEEEEENS4_6LayoutISD_NS5_IJSC_NSA_ILi0EEESV_EEEEENS5_IJNS4_10UnderscoreESY_SY_EEEEENS4_13SM90_TMA_LOADENS4_14ComposedLayoutINS4_7SwizzleILi2ELi4ELi3EEENS4_18smem_ptr_flag_bitsILi8EEENSU_INS5_IJNSA_ILi8EEESI_EEENS5_IJSI_SC_EEEEEEEvNS4_8identityENS4_23SM90_TMA_LOAD_MULTICASTES1B_vS1C_EENS_8epilogue10collective18CollectiveEpilogueINS1F_22Sm90TmaWarpSpecializedILi4ELi2ELi16ELb0ELb0EEEJSJ_NS5_IJSH_NSA_ILi32EEEEEESK_SL_SK_SL_NS1F_6fusion15FusionCallbacksIS1J_NS1M_23LinCombPerRowBiasEltActINS1F_6thread4ReLuESK_fSK_SK_fLi16ELNS_15FloatRoundStyleE2EEESJ_S1L_JEEES11_NS12_INS13_ILi1ELi4ELi3EEES16_NSU_INS5_IJS17_S1K_EEENS5_IJS1K_SC_EEEEEEENS4_39AutoVectorizingCopyWithAssumedAlignmentILi128EEENS4_14SM90_TMA_STOREES1Y_S20_NS4_9Copy_AtomIJNS4_17SM90_U32x4_STSM_NENS_6half_tEEEEvEEEvvEEEEvNT_6ParamsE:
        .type           _ZN7cutlass13device_kernelINS_4gemm6kernel13GemmUniversalIN4cute5tupleIJiiiiEEENS1_10collective13CollectiveMmaINS1_37MainloopSm90TmaGmmaWarpSpecializedFP8ILi8ENS5_IJNS4_1CILi2EEENSA_ILi1EEESC_EEENS1_35KernelTmaWarpSpecializedCooperativeEEENS5_IJNSA_ILi256EEENSA_ILi128EEENSA_ILi64EEEEEENS_12float_e4m3_tENS5_IJlSC_lEEESK_SL_NS4_8TiledMMAINS4_8MMA_AtomIJNS4_4SM904GMMA31MMA_64x128x32_F32E4M3E4M3_SS_TNILNSP_7ScaleInE1ELSR_1EEEEEENS4_6LayoutISD_NS5_IJSC_NSA_ILi0EEESV_EEEEENS5_IJNS4_10UnderscoreESY_SY_EEEEENS4_13SM90_TMA_LOADENS4_14ComposedLayoutINS4_7SwizzleILi2ELi4ELi3EEENS4_18smem_ptr_flag_bitsILi8EEENSU_INS5_IJNSA_ILi8EEESI_EEENS5_IJSI_SC_EEEEEEEvNS4_8identityENS4_23SM90_TMA_LOAD_MULTICASTES1B_vS1C_EENS_8epilogue10collective18CollectiveEpilogueINS1F_22Sm90TmaWarpSpecializedILi4ELi2ELi16ELb0ELb0EEEJSJ_NS5_IJSH_NSA_ILi32EEEEEESK_SL_SK_SL_NS1F_6fusion15FusionCallbacksIS1J_NS1M_23LinCombPerRowBiasEltActINS1F_6thread4ReLuESK_fSK_SK_fLi16ELNS_15FloatRoundStyleE2EEESJ_S1L_JEEES11_NS12_INS13_ILi1ELi4ELi3EEES16_NSU_INS5_IJS17_S1K_EEENS5_IJS1K_SC_EEEEEEENS4_39AutoVectorizingCopyWithAssumedAlignmentILi128EEENS4_14SM90_TMA_STOREES1Y_S20_NS4_9Copy_AtomIJNS4_17SM90_U32x4_STSM_NENS_6half_tEEEEvEEEvvEEEEvNT_6ParamsE,@function
        .size           _ZN7cutlass13device_kernelINS_4gemm6kernel13GemmUniversalIN4cute5tupleIJiiiiEEENS1_10collective13CollectiveMmaINS1_37MainloopSm90TmaGmmaWarpSpecializedFP8ILi8ENS5_IJNS4_1CILi2EEENSA_ILi1EEESC_EEENS1_35KernelTmaWarpSpecializedCooperativeEEENS5_IJNSA_ILi256EEENSA_ILi128EEENSA_ILi64EEEEEENS_12float_e4m3_tENS5_IJlSC_lEEESK_SL_NS4_8TiledMMAINS4_8MMA_AtomIJNS4_4SM904GMMA31MMA_64x128x32_F32E4M3E4M3_SS_TNILNSP_7ScaleInE1ELSR_1EEEEEENS4_6LayoutISD_NS5_IJSC_NSA_ILi0EEESV_EEEEENS5_IJNS4_10UnderscoreESY_SY_EEEEENS4_13SM90_TMA_LOADENS4_14ComposedLayoutINS4_7SwizzleILi2ELi4ELi3EEENS4_18smem_ptr_flag_bitsILi8EEENSU_INS5_IJNSA_ILi8EEESI_EEENS5_IJSI_SC_EEEEEEEvNS4_8identityENS4_23SM90_TMA_LOAD_MULTICASTES1B_vS1C_EENS_8epilogue10collective18CollectiveEpilogueINS1F_22Sm90TmaWarpSpecializedILi4ELi2ELi16ELb0ELb0EEEJSJ_NS5_IJSH_NSA_ILi32EEEEEESK_SL_SK_SL_NS1F_6fusion15FusionCallbacksIS1J_NS1M_23LinCombPerRowBiasEltActINS1F_6thread4ReLuESK_fSK_SK_fLi16ELNS_15FloatRoundStyleE2EEESJ_S1L_JEEES11_NS12_INS13_ILi1ELi4ELi3EEES16_NSU_INS5_IJS17_S1K_EEENS5_IJS1K_SC_EEEEEEENS4_39AutoVectorizingCopyWithAssumedAlignmentILi128EEENS4_14SM90_TMA_STOREES1Y_S20_NS4_9Copy_AtomIJNS4_17SM90_U32x4_STSM_NENS_6half_tEEEEvEEEvvEEEEvNT_6ParamsE,(.L_x_277 - _ZN7cutlass13device_kernelINS_4gemm6kernel13GemmUniversalIN4cute5tupleIJiiiiEEENS1_10collective13CollectiveMmaINS1_37MainloopSm90TmaGmmaWarpSpecializedFP8ILi8ENS5_IJNS4_1CILi2EEENSA_ILi1EEESC_EEENS1_35KernelTmaWarpSpecializedCooperativeEEENS5_IJNSA_ILi256EEENSA_ILi128EEENSA_ILi64EEEEEENS_12float_e4m3_tENS5_IJlSC_lEEESK_SL_NS4_8TiledMMAINS4_8MMA_AtomIJNS4_4SM904GMMA31MMA_64x128x32_F32E4M3E4M3_SS_TNILNSP_7ScaleInE1ELSR_1EEEEEENS4_6LayoutISD_NS5_IJSC_NSA_ILi0EEESV_EEEEENS5_IJNS4_10UnderscoreESY_SY_EEEEENS4_13SM90_TMA_LOADENS4_14ComposedLayoutINS4_7SwizzleILi2ELi4ELi3EEENS4_18smem_ptr_flag_bitsILi8EEENSU_INS5_IJNSA_ILi8EEESI_EEENS5_IJSI_SC_EEEEEEEvNS4_8identityENS4_23SM90_TMA_LOAD_MULTICASTES1B_vS1C_EENS_8epilogue10collective18CollectiveEpilogueINS1F_22Sm90TmaWarpSpecializedILi4ELi2ELi16ELb0ELb0EEEJSJ_NS5_IJSH_NSA_ILi32EEEEEESK_SL_SK_SL_NS1F_6fusion15FusionCallbacksIS1J_NS1M_23LinCombPerRowBiasEltActINS1F_6thread4ReLuESK_fSK_SK_fLi16ELNS_15FloatRoundStyleE2EEESJ_S1L_JEEES11_NS12_INS13_ILi1ELi4ELi3EEES16_NSU_INS5_IJS17_S1K_EEENS5_IJS1K_SC_EEEEEEENS4_39AutoVectorizingCopyWithAssumedAlignmentILi128EEENS4_14SM90_TMA_STOREES1Y_S20_NS4_9Copy_AtomIJNS4_17SM90_U32x4_STSM_NENS_6half_tEEEEvEEEvvEEEEvNT_6ParamsE)
        .other          _ZN7cutlass13device_kernelINS_4gemm6kernel13GemmUniversalIN4cute5tupleIJiiiiEEENS1_10collective13CollectiveMmaINS1_37MainloopSm90TmaGmmaWarpSpecializedFP8ILi8ENS5_IJNS4_1CILi2EEENSA_ILi1EEESC_EEENS1_35KernelTmaWarpSpecializedCooperativeEEENS5_IJNSA_ILi256EEENSA_ILi128EEENSA_ILi64EEEEEENS_12float_e4m3_tENS5_IJlSC_lEEESK_SL_NS4_8TiledMMAINS4_8MMA_AtomIJNS4_4SM904GMMA31MMA_64x128x32_F32E4M3E4M3_SS_TNILNSP_7ScaleInE1ELSR_1EEEEEENS4_6LayoutISD_NS5_IJSC_NSA_ILi0EEESV_EEEEENS5_IJNS4_10UnderscoreESY_SY_EEEEENS4_13SM90_TMA_LOADENS4_14ComposedLayoutINS4_7SwizzleILi2ELi4ELi3EEENS4_18smem_ptr_flag_bitsILi8EEENSU_INS5_IJNSA_ILi8EEESI_EEENS5_IJSI_SC_EEEEEEEvNS4_8identityENS4_23SM90_TMA_LOAD_MULTICASTES1B_vS1C_EENS_8epilogue10collective18CollectiveEpilogueINS1F_22Sm90TmaWarpSpecializedILi4ELi2ELi16ELb0ELb0EEEJSJ_NS5_IJSH_NSA_ILi32EEEEEESK_SL_SK_SL_NS1F_6fusion15FusionCallbacksIS1J_NS1M_23LinCombPerRowBiasEltActINS1F_6thread4ReLuESK_fSK_SK_fLi16ELNS_15FloatRoundStyleE2EEESJ_S1L_JEEES11_NS12_INS13_ILi1ELi4ELi3EEES16_NSU_INS5_IJS17_S1K_EEENS5_IJS1K_SC_EEEEEEENS4_39AutoVectorizingCopyWithAssumedAlignmentILi128EEENS4_14SM90_TMA_STOREES1Y_S20_NS4_9Copy_AtomIJNS4_17SM90_U32x4_STSM_NENS_6half_tEEEEvEEEvvEEEEvNT_6ParamsE,@"STO_CUDA_ENTRY STV_DEFAULT"
_ZN7cutlass13device_kernelINS_4gemm6kernel13GemmUniversalIN4cute5tupleIJiiiiEEENS1_10collective13CollectiveMmaINS1_37MainloopSm90TmaGmmaWarpSpecializedFP8ILi8ENS5_IJNS4_1CILi2EEENSA_ILi1EEESC_EEENS1_35KernelTmaWarpSpecializedCooperativeEEENS5_IJNSA_ILi256EEENSA_ILi128EEENSA_ILi64EEEEEENS_12float_e4m3_tENS5_IJlSC_lEEESK_SL_NS4_8TiledMMAINS4_8MMA_AtomIJNS4_4SM904GMMA31MMA_64x128x32_F32E4M3E4M3_SS_TNILNSP_7ScaleInE1ELSR_1EEEEEENS4_6LayoutISD_NS5_IJSC_NSA_ILi0EEESV_EEEEENS5_IJNS4_10UnderscoreESY_SY_EEEEENS4_13SM90_TMA_LOADENS4_14ComposedLayoutINS4_7SwizzleILi2ELi4ELi3EEENS4_18smem_ptr_flag_bitsILi8EEENSU_INS5_IJNSA_ILi8EEESI_EEENS5_IJSI_SC_EEEEEEEvNS4_8identityENS4_23SM90_TMA_LOAD_MULTICASTES1B_vS1C_EENS_8epilogue10collective18CollectiveEpilogueINS1F_22Sm90TmaWarpSpecializedILi4ELi2ELi16ELb0ELb0EEEJSJ_NS5_IJSH_NSA_ILi32EEEEEESK_SL_SK_SL_NS1F_6fusion15FusionCallbacksIS1J_NS1M_23LinCombPerRowBiasEltActINS1F_6thread4ReLuESK_fSK_SK_fLi16ELNS_15FloatRoundStyleE2EEESJ_S1L_JEEES11_NS12_INS13_ILi1ELi4ELi3EEES16_NSU_INS5_IJS17_S1K_EEENS5_IJS1K_SC_EEEEEEENS4_39AutoVectorizingCopyWithAssumedAlignmentILi128EEENS4_14SM90_TMA_STOREES1Y_S20_NS4_9Copy_AtomIJNS4_17SM90_U32x4_STSM_NENS_6half_tEEEEvEEEvvEEEEvNT_6ParamsE:
[----:B------:R-:W1:Y:S02]  /*0000*/  LDC R1, c[0x0][0x28] ;  /* 0x00000a00ff017b82 */ /* 0x000e640000000800 */
[----:B-1----:R-:W-:Y:S01]  /*0010*/  IADD3 R1, R1, -0xf0, RZ ;  /* 0xffffff1001017810 */ /* 0x002fe20007ffe0ff */
[----:B------:R-:W1:Y:S01]  /*0020*/  S2R R8, SR_TID.X ;  /* 0x0000000000087919 */ /* 0x000e620000002100 */
[----:B------:R-:W-:Y:S01]  /*0030*/  ELECT P0, URZ, PT ;  /* 0x00000000003f782f */ /* 0x000fe20003800000 */
[----:B------:R-:W-:Y:S01]  /*0040*/  BSSY B0, `(.L_x_0) ;  /* 0x000001a000007945 */ /* 0x000fe20003800000 */
[----:B-1----:R-:W-:-:S05]  /*0050*/  SHF.R.U32.HI R4, RZ, 0x5, R8 ;  /* 0x00000005ff047819 */ /* 0x002fca0000011608 */
[----:B------:R-:W1:Y:S02]  /*0060*/  SHFL.IDX PT, R0, R4, RZ, 0x1f ;  /* 0x00001fff04007589 */ /* 0x000e6400000e0000 */
[----:B-1----:R-:W-:Y:S02]  /*0070*/  R2UR UR41, R0 ;  /* 0x00000000002972ca */ /* 0x002fe400000e0000 */
[----:B------:R-:W-:-:S06]  /*0080*/  SHF.R.U32.HI R0, RZ, 0x7, R8 ;  /* 0x00000007ff007819 */ /* 0x000fcc0000011608 */
[----:B------:R-:W1:Y:S05]  /*0090*/  SHFL.IDX PT, R0, R0, RZ, 0x1f ;  /* 0x00001fff00007589 */ /* 0x000e6a00000e0000 */
[----:B------:R-:W-:Y:S02]  /*00a0*/  USHF.R.S32.HI UR4, URZ, 0x1f, UR41 ;  /* 0x0000001f3f047899 */ /* 0x000fe40008011429 */
[----:B------:R-:W-:Y:S02]  /*00b0*/  ISETP.NE.OR P0, PT, RZ, UR41, !P0 ;  /* 0x00000029ff007c0c */ /* 0x000fe4000c705670 */
[----:B------:R-:W-:-:S04]  /*00c0*/  ULEA.HI UR4, UR4, UR41, URZ, 0x2 ;  /* 0x0000002904047291 */ /* 0x000fc8000f8f103f */
[----:B------:R-:W-:-:S04]  /*00d0*/  ULOP3.LUT UR4, UR4, 0xfffffffc, URZ, 0xc0, !UPT ;  /* 0xfffffffc04047892 */ /* 0x000fc8000f8ec03f */
[----:B------:R-:W-:-:S03]  /*00e0*/  UIADD3 UR41, UR41, -UR4, URZ ;  /* 0x8000000429297290 */ /* 0x000fc6000fffe03f */
[----:B------:R-:W-:Y:S09]  /*00f0*/  @P0 BRA `(.L_x_1) ;  /* 0x0000000000380947 */ /* 0x000ff20003800000 */
[----:B------:R-:W-:Y:S02]  /*0100*/  ULDC.64 UR4, c[0x0][0x198] ;  /* 0x0000660000047ab9 */ /* 0x000fe40000000a00 */
[----:B------:R-:W-:Y:S02]  /*0110*/  UIADD3 UR6, UP0, UR4, 0xf0, URZ ;  /* 0x000000f004067890 */ /* 0x000fe4000ff1e03f */
[----:B------:R-:W-:Y:S02]  /*0120*/  UIADD3 UR8, UP1, UR4, 0x1f0, URZ ;  /* 0x000001f004087890 */ /* 0x000fe4000ff3e03f */
[----:B------:R-:W-:Y:S02]  /*0130*/  UIADD3 UR10, UP2, UR4, 0x3f0, URZ ;  /* 0x000003f0040a7890 */ /* 0x000fe4000ff5e03f */
[----:B------:R-:W-:Y:S02]  /*0140*/  UIADD3 UR4, UP3, UR4, 0x4f0, URZ ;  /* 0x000004f004047890 */ /* 0x000fe4000ff7e03f */
[----:B------:R-:W-:-:S02]  /*0150*/  UIADD3.X UR7, URZ, UR5, URZ, UP0, !UPT ;  /* 0x000000053f077290 */ /* 0x000fc400087fe43f */
[----:B------:R-:W-:Y:S02]  /*0160*/  UIADD3.X UR9, URZ, UR5, URZ, UP1, !UPT ;  /* 0x000000053f097290 */ /* 0x000fe40008ffe43f */
[----:B------:R-:W-:Y:S02]  /*0170*/  UIADD3.X UR11, URZ, UR5, URZ, UP2, !UPT ;  /* 0x000000053f0b7290 */ /* 0x000fe400097fe43f */
[----:B------:R-:W-:-:S03]  /*0180*/  UIADD3.X UR5, URZ, UR5, URZ, UP3, !UPT ;  /* 0x000000053f057290 */ /* 0x000fc60009ffe43f */
[----:B------:R2:W-:Y:S02]  /*0190*/  UTMACCTL.PF [UR6] ;  /* 0x00000000060079b9 */ /* 0x0005e40008040000 */
[----:B------:R2:W-:Y:S02]  /*01a0*/  UTMACCTL.PF [UR8] ;  /* 0x00000000080079b9 */ /* 0x0005e40008040000 */
[----:B------:R2:W-:Y:S02]  /*01b0*/  UTMACCTL.PF [UR10] ;  /* 0x000000000a0079b9 */ /* 0x0005e40008040000 */
[----:B------:R2:W-:Y:S02]  /*01c0*/  UTMACCTL.PF [UR4] ;  /* 0x00000000040079b9 */ /* 0x0005e40008040000 */
[----:B--2---:R-:W-:Y:S01]  /*01d0*/  NOP ;  /* 0x0000000000007918 */ /* 0x004fe20000000000 */
.L_x_1:
[----:B------:R-:W-:Y:S05]  /*01e0*/  BSYNC B0 ;  /* 0x0000000000007941 */ /* 0x000fea0003800000 */
.L_x_0:
[----:B------:R-:W-:Y:S01]  /*01f0*/  ULDC.64 UR8, c[0x0][0x590] ;  /* 0x0001640000087ab9 */ /* 0x000fe20000000a00 */
[----:B------:R-:W-:Y:S01]  /*0200*/  ULDC.64 UR54, c[0x0][0x588] ;  /* 0x0001620000367ab9 */ /* 0x000fe20000000a00 */
[----:B------:R-:W-:Y:S01]  /*0210*/  ISETP.NE.U32.AND P2, PT, RZ, UR8, PT ;  /* 0x00000008ff007c0c */ /* 0x000fe2000bf45070 */
[----:B------:R-:W-:Y:S01]  /*0220*/  ULDC.64 UR58, c[0x0][0x208] ;  /* 0x00008200003a7ab9 */ /* 0x000fe20000000a00 */
[----:B-1----:R-:W-:Y:S01]  /*0230*/  R2UR UR6, R0 ;  /* 0x00000000000672ca */ /* 0x002fe200000e0000 */
[----:B------:R-:W-:Y:S01]  /*0240*/  UMOV UR4, UR54 ;  /* 0x0000003600047c82 */ /* 0x000fe20008000000 */
[----:B------:R-:W-:Y:S01]  /*0250*/  ISETP.NE.AND.EX P1, PT, RZ, UR9, PT, P2 ;  /* 0x00000009ff007c0c */ /* 0x000fe2000bf25320 */
[----:B------:R-:W-:Y:S01]  /*0260*/  UMOV UR5, UR55 ;  /* 0x0000003700057c82 */ /* 0x000fe20008000000 */
[----:B------:R-:W-:-:S11]  /*0270*/  PRMT R0, RZ, 0x7610, R0 ;  /* 0x00007610ff007816 */ /* 0x000fd60000000000 */
[----:B------:R-:W-:Y:S05]  /*0280*/  @P1 BRA `(.L_x_2) ;  /* 0x0000000000441947 */ /* 0x000fea0003800000 */
[----:B------:R-:W-:Y:S02]  /*0290*/  ULDC.64 UR10, c[0x0][0x588] ;  /* 0x00016200000a7ab9 */ /* 0x000fe40000000a00 */
[----:B------:R-:W-:-:S04]  /*02a0*/  ISETP.NE.U32.AND P0, PT, RZ, UR10, PT ;  /* 0x0000000aff007c0c */ /* 0x000fc8000bf05070 */
[----:B------:R-:W-:-:S13]  /*02b0*/  ISETP.NE.AND.EX P0, PT, RZ, UR11, PT, P0 ;  /* 0x0000000bff007c0c */ /* 0x000fda000bf05300 */
[----:B------:R-:W-:Y:S05]  /*02c0*/  @!P0 BRA `(.L_x_3) ;  /* 0x00000000001c8947 */ /* 0x000fea0003800000 */
[----:B------:R-:W-:Y:S01]  /*02d0*/  IMAD.U32 R2, RZ, RZ, UR4 ;  /* 0x00000004ff027e24 */ /* 0x000fe2000f8e00ff */
[----:B------:R-:W-:-:S05]  /*02e0*/  MOV R3, UR5 ;  /* 0x0000000500037c02 */ /* 0x000fca0008000f00 */
[----:B------:R-:W2:Y:S01]  /*02f0*/  LDG.E R2, desc[UR58][R2.64] ;  /* 0x0000003a02027981 */ /* 0x000ea2000c1e1900 */
[----:B------:R-:W-:Y:S01]  /*0300*/  IMAD.MOV.U32 R0, RZ, RZ, 0x1 ;  /* 0x00000001ff007424 */ /* 0x000fe200078e00ff */
[----:B--2---:R-:W-:-:S13]  /*0310*/  FSETP.NEU.AND P0, PT, R2, RZ, PT ;  /* 0x000000ff0200720b */ /* 0x004fda0003f0d000 */
[----:B------:R-:W-:Y:S01]  /*0320*/  VOTEU.ANY UP0, P0 ;  /* 0x00000000003f7886 */ /* 0x000fe20000000100 */
[----:B------:R-:W-:Y:S05]  /*0330*/  BRA `(.L_x_2) ;  /* 0x0000000000187947 */ /* 0x000fea0003800000 */
.L_x_3:
[----:B------:R-:W-:Y:S01]  /*0340*/  ULDC UR4, c[0x0][0x580] ;  /* 0x0001600000047ab9 */ /* 0x000fe20000000800 */
[----:B------:R-:W-:Y:S01]  /*0350*/  MOV R0, 0x1 ;  /* 0x0000000100007802 */ /* 0x000fe20000000f00 */
[----:B------:R-:W-:Y:S01]  /*0360*/  UMOV UR5, URZ ;  /* 0x0000003f00057c82 */ /* 0x000fe20008000000 */
[----:B------:R-:W-:Y:S01]  /*0370*/  FSETP.NEU.AND P0, PT, RZ, UR4, PT ;  /* 0x00000004ff007c0b */ /* 0x000fe2000bf0d000 */
[----:B------:R-:W-:-:S12]  /*0380*/  UMOV UR4, URZ ;  /* 0x0000003f00047c82 */ /* 0x000fd80008000000 */
[----:B------:R-:W-:-:S05]  /*0390*/  VOTEU.ANY UP0, P0 ;  /* 0x00000000003f7886 */ /* 0x000fca0000000100 */
.L_x_2:
[----:B------:R-:W-:Y:S01]  /*03a0*/  ISETP.NE.U32.AND P0, PT, RZ, UR4, PT ;  /* 0x00000004ff007c0c */ /* 0x000fe2000bf05070 */
[----:B------:R-:W-:Y:S01]  /*03b0*/  UPLOP3.LUT UP1, UPT, UPT, UPT, UPT, 0x40, 0x0 ;  /* 0x000000000000789c */ /* 0x000fe20003f2e870 */
[----:B------:R-:W-:Y:S02]  /*03c0*/  ISETP.NE.AND.EX P2, PT, RZ, UR9, PT, P2 ;  /* 0x00000009ff007c0c */ /* 0x000fe4000bf45320 */
[----:B------:R-:W-:Y:S01]  /*03d0*/  ISETP.NE.AND.EX P0, PT, RZ, UR5, PT, P0 ;  /* 0x00000005ff007c0c */ /* 0x000fe2000bf05300 */
[----:B------:R-:W-:-:S12]  /*03e0*/  UP2UR UR43, UPR, URZ, 0x2 ;  /* 0x000000023f2b7883 */ /* 0x000fd80008000000 */
[----:B------:R-:W-:Y:S05]  /*03f0*/  @P0 BRA P2, `(.L_x_4) ;  /* 0x0000000000400947 */ /* 0x000fea0001000000 */
[----:B------:R-:W-:-:S04]  /*0400*/  ISETP.NE.U32.AND P0, PT, RZ, UR8, PT ;  /* 0x00000008ff007c0c */ /* 0x000fc8000bf05070 */
[----:B------:R-:W-:-:S13]  /*0410*/  ISETP.NE.AND.EX P0, PT, RZ, UR9, PT, P0 ;  /* 0x00000009ff007c0c */ /* 0x000fda000bf05300 */
[----:B------:R-:W-:Y:S05]  /*0420*/  @!P0 BRA `(.L_x_5) ;  /* 0x00000000002c8947 */ /* 0x000fea0003800000 */
[----:B------:R-:W-:Y:S01]  /*0430*/  PRMT R0, R0, 0x9910, RZ ;  /* 0x0000991000007816 */ /* 0x000fe200000000ff */
[----:B------:R-:W-:Y:S02]  /*0440*/  UISETP.NE.U32.AND UP1, UPT, UR4, URZ, UPT ;  /* 0x0000003f0400728c */ /* 0x000fe4000bf25070 */
[----:B------:R-:W-:Y:S01]  /*0450*/  USEL UR4, URZ, 0xffffffff, UP0 ;  /* 0xffffffff3f047887 */ /* 0x000fe20008000000 */
[----:B------:R-:W-:Y:S01]  /*0460*/  R2UR UR7, R0 ;  /* 0x00000000000772ca */ /* 0x000fe200000e0000 */
[----:B------:R-:W-:-:S12]  /*0470*/  UISETP.NE.AND.EX UP0, UPT, UR5, URZ, UPT, UP1 ;  /* 0x0000003f0500728c */ /* 0x000fd8000bf05310 */
[----:B------:R-:W-:-:S11]  /*0480*/  UISETP.NE.AND UP2, UPT, UR7, URZ, UPT ;  /* 0x0000003f0700728c */ /* 0x000fd6000bf45270 */
[----:B------:R-:W-:-:S04]  /*0490*/  @!UP2 USEL UR4, URZ, 0xffffffff, UP0 ;  /* 0xffffffff3f04a887 */ /* 0x000fc80008000000 */
[----:B------:R-:W-:-:S04]  /*04a0*/  ULOP3.LUT UR4, UR4, 0x1, URZ, 0xc0, !UPT ;  /* 0x0000000104047892 */ /* 0x000fc8000f8ec03f */
[----:B------:R-:W-:-:S04]  /*04b0*/  UISETP.EQ.U32.AND UP0, UPT, UR4, 0x1, UPT ;  /* 0x000000010400788c */ /* 0x000fc8000bf02070 */
[----:B------:R-:W-:Y:S01]  /*04c0*/  UP2UR UR43, UPR, URZ, 0x1 ;  /* 0x000000013f2b7883 */ /* 0x000fe20008000000 */
[----:B------:R-:W-:Y:S11]  /*04d0*/  BRA `(.L_x_4) ;  /* 0x0000000000087947 */ /* 0x000ff60003800000 */
.L_x_5:
[----:B------:R-:W-:-:S04]  /*04e0*/  UPLOP3.LUT UP0, UPT, UPT, UPT, UP0, 0x40, 0x0 ;  /* 0x000000000000789c */ /* 0x000fc80003f0e800 */
[----:B------:R-:W-:-:S12]  /*04f0*/  UP2UR UR43, UPR, URZ, 0x1 ;  /* 0x000000013f2b7883 */ /* 0x000fd80008000000 */
.L_x_4:
[----:B------:R-:W1:Y:S01]  /*0500*/  SHFL.IDX PT, R3, R4, RZ, 0x1f ;  /* 0x00001fff04037589 */ /* 0x000e6200000e0000 */
[----:B------:R-:W-:Y:S02]  /*0510*/  UISETP.NE.AND UP0, UPT, UR41, URZ, UPT ;  /* 0x0000003f2900728c */ /* 0x000fe4000bf05270 */
[----:B------:R-:W-:Y:S02]  /*0520*/  UIADD3 UR9, UR6, -0x1, URZ ;  /* 0xffffffff06097890 */ /* 0x000fe4000fffe03f */
[----:B------:R-:W-:Y:S02]  /*0530*/  UP2UR UR42, UPR, URZ, 0x1 ;  /* 0x000000013f2a7883 */ /* 0x000fe40008000000 */
[----:B------:R-:W-:Y:S02]  /*0540*/  UISETP.EQ.OR UP0, UPT, UR41, 0x3, !UP0 ;  /* 0x000000032900788c */ /* 0x000fe4000c702670 */
[----:B------:R-:W-:Y:S02]  /*0550*/  UISETP.GE.U32.AND UP1, UPT, UR9, 0x2, UPT ;  /* 0x000000020900788c */ /* 0x000fe4000bf26070 */
[----:B------:R-:W-:-:S04]  /*0560*/  UISETP.EQ.AND UP0, UPT, UR6, URZ, UP0 ;  /* 0x0000003f0600728c */ /* 0x000fc80008702270 */
[----:B------:R-:W-:Y:S02]  /*0570*/  USEL UR40, URZ, 0x1, !UP0 ;  /* 0x000000013f287887 */ /* 0x000fe4000c000000 */
[----:B------:R-:W-:Y:S02]  /*0580*/  UISETP.NE.AND UP0, UPT, UR6, URZ, UPT ;  /* 0x0000003f0600728c */ /* 0x000fe4000bf05270 */
[----:B------:R-:W-:Y:S01]  /*0590*/  USEL UR40, UR40, 0x2, UP1 ;  /* 0x0000000228287887 */ /* 0x000fe20008800000 */
[----:B-1----:R-:W-:-:S13]  /*05a0*/  ISETP.NE.AND P0, PT, R3, RZ, PT ;  /* 0x000000ff0300720c */ /* 0x002fda0003f05270 */
[----:B------:R-:W-:Y:S05]  /*05b0*/  @P0 BRA `(.L_x_6) ;  /* 0x0000000000840947 */ /* 0x000fea0003800000 */
[----:B------:R-:W-:Y:S01]  /*05c0*/  ELECT P0, URZ, PT ;  /* 0x00000000003f782f */ /* 0x000fe20003800000 */
[----:B------:R-:W-:-:S12]  /*05d0*/  BSSY B0, `(.L_x_6) ;  /* 0x000001f000007945 */ /* 0x000fd80003800000 */
[----:B------:R-:W-:Y:S05]  /*05e0*/  @!P0 BRA `(.L_x_7) ;  /* 0x0000000000748947 */ /* 0x000fea0003800000 */
[----:B------:R-:W1:Y:S01]  /*05f0*/  S2UR UR8, SR_CgaCtaId ;  /* 0x00000000000879c3 */ /* 0x000e620000008800 */
[----:B------:R-:W-:Y:S01]  /*0600*/  UMOV UR4, 0x400 ;  /* 0x0000040000047882 */ /* 0x000fe20000000000 */
[----:B------:R-:W-:Y:S01]  /*0610*/  UMOV UR5, 0x1 ;  /* 0x0000000100057882 */ /* 0x000fe20000000000 */
[----:B------:R-:W-:Y:S02]  /*0620*/  UMOV UR6, 0x4 ;  /* 0x0000000400067882 */ /* 0x000fe40000000000 */
[----:B------:R-:W-:-:S04]  /*0630*/  UIADD3 UR6, -UR6, 0x100000, URZ ;  /* 0x0010000006067890 */ /* 0x000fc8000fffe13f */
[----:B------:R-:W-:Y:S02]  /*0640*/  USHF.L.U32 UR7, UR6, 0xb, URZ ;  /* 0x0000000b06077899 */ /* 0x000fe4000800063f */
[----:B------:R-:W-:Y:S02]  /*0650*/  USHF.L.U32 UR6, UR6, 0x1, URZ ;  /* 0x0000000106067899 */ /* 0x000fe4000800063f */
[----:B-1----:R-:W-:Y:S02]  /*0660*/  ULEA UR8, UR8, UR4, 0x18 ;  /* 0x0000000408087291 */ /* 0x002fe4000f8ec03f */
[----:B------:R-:W-:-:S04]  /*0670*/  UIADD3 UR4, -UR5, 0x100000, URZ ;  /* 0x0010000005047890 */ /* 0x000fc8000fffe13f */
[----:B------:R-:W-:Y:S02]  /*0680*/  USHF.L.U32 UR5, UR4, 0xb, URZ ;  /* 0x0000000b04057899 */ /* 0x000fe4000800063f */
[----:B------:R-:W-:Y:S01]  /*0690*/  USHF.L.U32 UR4, UR4, 0x1, URZ ;  /* 0x0000000104047899 */ /* 0x000fe2000800063f */
[----:B------:R-:W1:Y:S11]  /*06a0*/  FENCE.VIEW.ASYNC.S ;  /* 0x00000000000073c6 */ /* 0x000e760000000000 */
[----:B-1----:R1:W2:Y:S01]  /*06b0*/  SYNCS.EXCH.64 URZ, [UR8], UR4 ;  /* 0x00000004083f75b2 */ /* 0x0022a20008000100 */
[----:B------:R1:W3:Y:S01]  /*06c0*/  SYNCS.EXCH.64 URZ, [UR8+0x40], UR6 ;  /* 0x00004006083f75b2 */ /* 0x0002e20008000100 */
[----:B------:R1:W4:Y:S01]  /*06d0*/  SYNCS.EXCH.64 URZ, [UR8+0x8], UR4 ;  /* 0x00000804083f75b2 */ /* 0x0003220008000100 */
[----:B------:R1:W1:Y:S01]  /*06e0*/  SYNCS.EXCH.64 URZ, [UR8+0x48], UR6 ;  /* 0x00004806083f75b2 */ /* 0x0002620008000100 */
        /* <DEDUP_REMOVED lines=12> */
[----:B------:R-:W-:Y:S01]  /*07b0*/  NOP ;  /* 0x0000000000007918 */ /* 0x000fe20000000000 */
.L_x_7:
[----:B-1----:R-:W-:Y:S05]  /*07c0*/  BSYNC B0 ;  /* 0x0000000000007941 */ /* 0x002fea0003800000 */
.L_x_6:
[----:B------:R-:W1:Y:S01]  /*07d0*/  S2UR UR10, SR_CTAID.X ;  /* 0x00000000000a79c3 */ /* 0x000e620000002500 */
[----:B------:R-:W5:Y:S01]  /*07e0*/  S2R R2, SR_CTAID.Y ;  /* 0x0000000000027919 */ /* 0x000f620000002600 */
[----:B------:R-:W-:Y:S01]  /*07f0*/  ULDC UR4, c[0x0][0x150] ;  /* 0x0000540000047ab9 */ /* 0x000fe20000000800 */
[----:B------:R-:W-:Y:S01]  /*0800*/  UISETP.EQ.AND UP2, UPT, UR41, 0x2, !UP0 ;  /* 0x000000022900788c */ /* 0x000fe2000c742270 */
[----:B------:R-:W-:Y:S01]  /*0810*/  NOP ;  /* 0x0000000000007918 */ /* 0x000fe20000000000 */
[----:B------:R-:W2:Y:S02]  /*0820*/  SHFL.IDX PT, R7, R4, RZ, 0x1f ;  /* 0x00001fff04077589 */ /* 0x000ea400000e0000 */
[----:B------:R-:W-:Y:S01]  /*0830*/  USEL UR39, URZ, 0x1, !UP2 ;  /* 0x000000013f277887 */ /* 0x000fe2000d000000 */
[----:B------:R-:W3:Y:S03]  /*0840*/  LDC R6, c[0x0][0x144] ;  /* 0x00005100ff067b82 */ /* 0x000ee60000000800 */
[----:B------:R-:W-:Y:S01]  /*0850*/  USEL UR39, UR39, 0x2, UP1 ;  /* 0x0000000227277887 */ /* 0x000fe20008800000 */
[----:B-1----:R-:W-:-:S05]  /*0860*/  I2FP.F32.U32 R0, UR10 ;  /* 0x0000000a00007c45 */ /* 0x002fca0008201000 */
[----:B------:R-:W-:Y:S01]  /*0870*/  FMUL R5, R0, UR4 ;  /* 0x0000000400057c20 */ /* 0x000fe20008400000 */
[----:B--2---:R-:W-:Y:S01]  /*0880*/  ISETP.NE.AND P0, PT, R7, RZ, PT ;  /* 0x000000ff0700720c */ /* 0x004fe20003f05270 */
[----:B------:R-:W-:Y:S01]  /*0890*/  ULDC UR4, c[0x0][0x154] ;  /* 0x0000550000047ab9 */ /* 0x000fe20000000800 */
[----:B-----5:R-:W-:-:S03]  /*08a0*/  I2FP.F32.U32 R7, R2 ;  /* 0x0000000200077245 */ /* 0x020fc60000201000 */
[----:B------:R-:W1:Y:S02]  /*08b0*/  F2I.U32.TRUNC.NTZ R5, R5 ;  /* 0x0000000500057305 */ /* 0x000e64000020f000 */
[----:B------:R-:W-:Y:S01]  /*08c0*/  FMUL R10, R7, UR4 ;  /* 0x00000004070a7c20 */ /* 0x000fe20008400000 */
[----:B-1----:R-:W-:-:S04]  /*08d0*/  IMAD.MOV R9, RZ, RZ, -R5 ;  /* 0x000000ffff097224 */ /* 0x002fc800078e0a05 */
[----:B---3--:R-:W-:Y:S01]  /*08e0*/  IMAD R0, R6, R9, UR10 ;  /* 0x0000000a06007e24 */ /* 0x008fe2000f8e0209 */
[----:B------:R-:W-:Y:S06]  /*08f0*/  @P0 BRA `(.L_x_8) ;  /* 0x0000000000580947 */ /* 0x000fec0003800000 */
[----:B------:R-:W1:Y:S01]  /*0900*/  S2UR UR5, SR_CgaCtaId ;  /* 0x00000000000579c3 */ /* 0x000e620000008800 */
[----:B------:R-:W-:Y:S01]  /*0910*/  UMOV UR4, 0x400 ;  /* 0x0000040000047882 */ /* 0x000fe20000000000 */
[----:B------:R-:W-:Y:S01]  /*0920*/  UMOV UR6, 0x20 ;  /* 0x0000002000067882 */ /* 0x000fe20000000000 */
[----:B------:R-:W-:Y:S01]  /*0930*/  UMOV UR7, 0x100 ;  /* 0x0000010000077882 */ /* 0x000fe20000000000 */
[----:B------:R-:W-:Y:S01]  /*0940*/  ELECT P0, URZ, PT ;  /* 0x00000000003f782f */ /* 0x000fe20003800000 */
[----:B-1----:R-:W-:Y:S02]  /*0950*/  ULEA UR8, UR5, UR4, 0x18 ;  /* 0x0000000405087291 */ /* 0x002fe4000f8ec03f */
[----:B------:R-:W-:-:S04]  /*0960*/  UIADD3 UR4, -UR6, 0x100000, URZ ;  /* 0x0010000006047890 */ /* 0x000fc8000fffe13f */
[----:B------:R-:W-:Y:S02]  /*0970*/  USHF.L.U32 UR5, UR4, 0xb, URZ ;  /* 0x0000000b04057899 */ /* 0x000fe4000800063f */
[----:B------:R-:W-:Y:S02]  /*0980*/  USHF.L.U32 UR4, UR4, 0x1, URZ ;  /* 0x0000000104047899 */ /* 0x000fe4000800063f */
[----:B------:R-:W-:-:S04]  /*0990*/  UIADD3 UR6, -UR7, 0x100000, URZ ;  /* 0x0010000007067890 */ /* 0x000fc8000fffe13f */
[----:B------:R-:W-:Y:S02]  /*09a0*/  USHF.L.U32 UR7, UR6, 0xb, URZ ;  /* 0x0000000b06077899 */ /* 0x000fe4000800063f */
[----:B------:R-:W-:Y:S01]  /*09b0*/  USHF.L.U32 UR6, UR6, 0x1, URZ ;  /* 0x0000000106067899 */ /* 0x000fe2000800063f */
[----:B------:R-:W1:Y:S03]  /*09c0*/  FENCE.VIEW.ASYNC.S ;  /* 0x00000000000073c6 */ /* 0x000e660000000000 */
[----:B-1----:R1:W2:Y:S08]  /*09d0*/  SYNCS.EXCH.64 URZ, [UR8+0x80], UR4 ;  /* 0x00008004083f75b2 */ /* 0x0022b00008000100 */
[----:B------:R1:W3:Y:S01]  /*09e0*/  SYNCS.EXCH.64 URZ, [UR8+0xa0], UR6 ;  /* 0x0000a006083f75b2 */ /* 0x0002e20008000100 */
[----:B------:R1:W1:Y:S01]  /*09f0*/  SYNCS.EXCH.64 URZ, [UR8+0x88], UR4 ;  /* 0x00008804083f75b2 */ /* 0x0002620008000100 */
[----:B------:R1:W1:Y:S01]  /*0a00*/  SYNCS.EXCH.64 URZ, [UR8+0xa8], UR6 ;  /* 0x0000a806083f75b2 */ /* 0x0002620008000100 */
[----:B------:R1:W1:Y:S01]  /*0a10*/  SYNCS.EXCH.64 URZ, [UR8+0x90], UR4 ;  /* 0x00009004083f75b2 */ /* 0x0002620008000100 */
[----:B------:R1:W1:Y:S01]  /*0a20*/  SYNCS.EXCH.64 URZ, [UR8+0xb0], UR6 ;  /* 0x0000b006083f75b2 */ /* 0x0002620008000100 */
[----:B------:R1:W1:Y:S01]  /*0a30*/  SYNCS.EXCH.64 URZ, [UR8+0x98], UR4 ;  /* 0x00009804083f75b2 */ /* 0x0002620008000100 */
[----:B------:R1:W1:Y:S01]  /*0a40*/  SYNCS.EXCH.64 URZ, [UR8+0xb8], UR6 ;  /* 0x0000b806083f75b2 */ /* 0x0002620008000100 */
[----:B------:R-:W-:Y:S01]  /*0a50*/  NOP ;  /* 0x0000000000007918 */ /* 0x000fe20000000000 */
.L_x_8:
[----:B------:R-:W-:Y:S01]  /*0a60*/  SHF.R.S32.HI R5, RZ, 0x1f, R8 ;  /* 0x0000001fff057819 */ /* 0x000fe20000011408 */
[----:B------:R-:W5:Y:S01]  /*0a70*/  SHFL.IDX PT, R4, R4, RZ, 0x1f ;  /* 0x00001fff04047589 */ /* 0x000f6200000e0000 */
[----:B------:R-:W-:Y:S01]  /*0a80*/  ELECT P0, URZ, PT ;  /* 0x00000000003f782f */ /* 0x000fe20003800000 */
[----:B------:R-:W4:Y:S01]  /*0a90*/  LDC R11, c[0x0][0x148] ;  /* 0x00005200ff0b7b82 */ /* 0x000f220000000800 */
[----:B------:R-:W-:Y:S01]  /*0aa0*/  LEA.HI R5, R5, R8, RZ, 0x7 ;  /* 0x0000000805057211 */ /* 0x000fe200078f38ff */
[----:B------:R-:W2:Y:S01]  /*0ab0*/  F2I.U32.TRUNC.NTZ R10, R10 ;  /* 0x0000000a000a7305 */ /* 0x000ea2000020f000 */
[----:B-1----:R-:W-:Y:S01]  /*0ac0*/  UMOV UR4, 0x20 ;  /* 0x0000002000047882 */ /* 0x002fe20000000000 */
[----:B------:R-:W-:Y:S01]  /*0ad0*/  NOP ;  /* 0x0000000000007918 */ /* 0x000fe20000000000 */
[----:B------:R-:W-:-:S04]  /*0ae0*/  LOP3.LUT R5, R5, 0xffffff80, RZ, 0xc0, !PT ;  /* 0xffffff8005057812 */ /* 0x000fc800078ec0ff */
[----:B------:R-:W-:Y:S02]  /*0af0*/  IADD3 R5, -R5, R8, RZ ;  /* 0x0000000805057210 */ /* 0x000fe40007ffe1ff */
[----:B------:R-:W-:Y:S02]  /*0b00*/  SHF.R.S32.HI R8, RZ, 0x1f, R3 ;  /* 0x0000001fff087819 */ /* 0x000fe40000011403 */
[----:B------:R-:W-:Y:S02]  /*0b10*/  SHF.R.S32.HI R6, RZ, 0x1f, R5 ;  /* 0x0000001fff067819 */ /* 0x000fe40000011405 */
[----:B------:R-:W-:Y:S02]  /*0b20*/  LEA.HI R8, R8, R3, RZ, 0x2 ;  /* 0x0000000308087211 */ /* 0x000fe400078f10ff */
[----:B------:R-:W-:Y:S02]  /*0b30*/  LEA.HI R6, R6, R5, RZ, 0x3 ;  /* 0x0000000506067211 */ /* 0x000fe400078f18ff */
[----:B------:R-:W-:-:S02]  /*0b40*/  LOP3.LUT R8, R8, 0x3ffffffc, RZ, 0xc0, !PT ;  /* 0x3ffffffc08087812 */ /* 0x000fc400078ec0ff */
[--C-:B------:R-:W-:Y:S02]  /*0b50*/  SHF.R.S32.HI R7, RZ, 0x3, R6.reuse ;  /* 0x00000003ff077819 */ /* 0x100fe40000011406 */
[----:B------:R-:W-:Y:S01]  /*0b60*/  SHF.R.S32.HI R6, RZ, 0x1f, R6 ;  /* 0x0000001fff067819 */ /* 0x000fe20000011406 */
[----:B------:R-:W-:Y:S01]  /*0b70*/  IMAD.IADD R9, R3, 0x1, -R8 ;  /* 0x0000000103097824 */ /* 0x000fe200078e0a08 */
[----:B-----5:R-:W-:Y:S01]  /*0b80*/  ISETP.NE.OR P0, PT, R4, RZ, !P0 ;  /* 0x000000ff0400720c */ /* 0x020fe20004705670 */
[----:B------:R-:W1:Y:S01]  /*0b90*/  LDC R8, c[0x0][0x140] ;  /* 0x00005000ff087b82 */ /* 0x000e620000000800 */
[----:B------:R-:W-:Y:S02]  /*0ba0*/  LEA.HI R6, R6, R7, RZ, 0x2 ;  /* 0x0000000706067211 */ /* 0x000fe400078f10ff */
[----:B--2---:R-:W-:Y:S02]  /*0bb0*/  IADD3 R12, -R10, RZ, RZ ;  /* 0x000000ff0a0c7210 */ /* 0x004fe40007ffe1ff */
[----:B------:R-:W-:-:S04]  /*0bc0*/  LOP3.LUT R6, R6, 0xfffffffc, RZ, 0xc0, !PT ;  /* 0xfffffffc06067812 */ /* 0x000fc800078ec0ff */
[----:B------:R-:W-:-:S03]  /*0bd0*/  IADD3 R6, R7, -R6, RZ ;  /* 0x8000000607067210 */ /* 0x000fc60007ffe0ff */
[----:B------:R-:W-:Y:S01]  /*0be0*/  VOTEU.ALL UP1, P0 ;  /* 0x00000000003f7886 */ /* 0x000fe20000020000 */
[----:B------:R-:W-:Y:S01]  /*0bf0*/  VOTEU.ALL UP2, P0 ;  /* 0x00000000003f7886 */ /* 0x000fe20000040000 */
[----:B------:R-:W-:-:S03]  /*0c00*/  IMAD R6, R9, 0x4, R6 ;  /* 0x0000000409067824 */ /* 0x000fc600078e0206 */
[----:B------:R-:W2:Y:S01]  /*0c10*/  @!UP1 S2UR UR7, SR_CgaCtaId ;  /* 0x00000000000799c3 */ /* 0x000ea20000008800 */
[----:B------:R-:W-:Y:S01]  /*0c20*/  @!UP1 UMOV UR6, 0x400 ;  /* 0x0000040000069882 */ /* 0x000fe20000000000 */
[----:B------:R-:W-:Y:S01]  /*0c30*/  LEA.HI R4, R6, R6, RZ, 0x1 ;  /* 0x0000000606047211 */ /* 0x000fe200078f08ff */
[----:B------:R-:W-:-:S04]  /*0c40*/  @!UP1 UIADD3 UR4, -UR4, 0x100000, URZ ;  /* 0x0010000004049890 */ /* 0x000fc8000fffe13f */
[----:B------:R-:W-:Y:S02]  /*0c50*/  @!UP1 USHF.L.U32 UR5, UR4, 0xb, URZ ;  /* 0x0000000b04059899 */ /* 0x000fe4000800063f */
[----:B------:R-:W-:Y:S01]  /*0c60*/  @!UP1 USHF.L.U32 UR4, UR4, 0x1, URZ ;  /* 0x0000000104049899 */ /* 0x000fe2000800063f */
[----:B------:R-:W-:Y:S02]  /*0c70*/  LOP3.LUT R7, R4, 0xfffffffe, RZ, 0xc0, !PT ;  /* 0xfffffffe04077812 */ /* 0x000fe400078ec0ff */
[----:B-1----:R-:W-:Y:S02]  /*0c80*/  ISETP.EQ.U32.AND P4, PT, R8, 0x1, PT ;  /* 0x000000010800780c */ /* 0x002fe40003f82070 */
[----:B------:R-:W-:-:S04]  /*0c90*/  IADD3 R7, R6, -R7, RZ ;  /* 0x8000000706077210 */ /* 0x000fc80007ffe0ff */
[----:B------:R-:W-:Y:S01]  /*0ca0*/  ISETP.NE.AND P2, PT, R7, R0, PT ;  /* 0x000000000700720c */ /* 0x000fe20003f45270 */
[----:B------:R-:W-:-:S05]  /*0cb0*/  IMAD.SHL.U32 R7, R6, 0x4, RZ ;  /* 0x0000000406077824 */ /* 0x000fca00078e00ff */
[----:B------:R-:W-:Y:S01]  /*0cc0*/  LOP3.LUT R13, R6, 0xc, R7, 0x78, !PT ;  /* 0x0000000c060d7812 */ /* 0x000fe200078e7807 */
[----:B----4-:R-:W-:Y:S01]  /*0cd0*/  IMAD R7, R11, R12, R2 ;  /* 0x0000000c0b077224 */ /* 0x010fe200078e0202 */
[----:B--2---:R-:W-:-:S03]  /*0ce0*/  @!UP1 ULEA UR6, UR7, UR6, 0x18 ;  /* 0x0000000607069291 */ /* 0x004fc6000f8ec03f */
[----:B------:R1:W-:Y:S01]  /*0cf0*/  STL [R1+0xc4], R13 ;  /* 0x0000c40d01007387 */ /* 0x0003e20000100800 */
[----:B------:R-:W-:Y:S01]  /*0d00*/  VOTEU.ALL UP1, P0 ;  /* 0x00000000003f7886 */ /* 0x000fe20000020000 */
[----:B------:R-:W-:Y:S02]  /*0d10*/  @P2 LEA.HI R4, R13, R13, RZ, 0x1 ;  /* 0x0000000d0d042211 */ /* 0x000fe400078f08ff */
[----:B------:R-:W-:Y:S02]  /*0d20*/  LOP3.LUT P0, RZ, R5, 0x7, RZ, 0xc0, !PT ;  /* 0x0000000705ff7812 */ /* 0x000fe4000780c0ff */
[----:B------:R-:W-:Y:S02]  /*0d30*/  @P2 SHF.R.S32.HI R4, RZ, 0x1, R4 ;  /* 0x00000001ff042819 */ /* 0x000fe40000011404 */
[----:B------:R-:W-:Y:S02]  /*0d40*/  ISETP.LT.U32.AND P0, PT, R13, 0x2, !P0 ;  /* 0x000000020d00780c */ /* 0x000fe40004701070 */
[----:B------:R-:W-:Y:S01]  /*0d50*/  @P2 ISETP.NE.AND P3, PT, R4, R7, PT ;  /* 0x000000070400220c */ /* 0x000fe20003f65270 */
[----:B------:R-:W-:Y:S01]  /*0d60*/  IMAD.MOV.U32 R4, RZ, RZ, 0x1 ;  /* 0x00000001ff047424 */ /* 0x000fe200078e00ff */
[----:B------:R-:W-:Y:S01]  /*0d70*/  SEL R5, RZ, 0x1, !P0 ;  /* 0x00000001ff057807 */ /* 0x000fe20004000000 */
[----:B------:R-:W2:Y:S02]  /*0d80*/  FENCE.VIEW.ASYNC.S ;  /* 0x00000000000073c6 */ /* 0x000ea40000000000 */
[----:B--2---:R1:W2:Y:S01]  /*0d90*/  @!UP1 SYNCS.EXCH.64 URZ, [UR6+0xc0], UR4 ;  /* 0x0000c004063f95b2 */ /* 0x0042a20008000100 */
[----:B------:R-:W-:-:S04]  /*0da0*/  @P2 SEL R4, RZ, 0x1, P3 ;  /* 0x00000001ff042807 */ /* 0x000fc80001800000 */
[----:B------:R-:W-:-:S05]  /*0db0*/  LOP3.LUT R4, R4, R5, RZ, 0xc0, !PT ;  /* 0x0000000504047212 */ /* 0x000fca00078ec0ff */
[----:B------:R1:W-:Y:S01]  /*0dc0*/  STL [R1+0xc0], R4 ;  /* 0x0000c00401007387 */ /* 0x0003e20000100800 */
[----:B------:R1:W4:Y:S01]  /*0dd0*/  @!UP2 SYNCS.EXCH.64 URZ, [UR6+0xc8], UR4 ;  /* 0x0000c804063fa5b2 */ /* 0x0003220008000100 */
[----:B------:R-:W-:Y:S01]  /*0de0*/  NOP ;  /* 0x0000000000007918 */ /* 0x000fe20000000000 */
[----:B------:R-:W-:Y:S05]  /*0df0*/  @!P4 BRA `(.L_x_9) ;  /* 0x000000000008c947 */ /* 0x000fea0003800000 */
[----:B--234-:R-:W-:Y:S01]  /*0e00*/  UCGABAR_ARV ;  /* 0x00000000000079c7 */ /* 0x01cfe20008000000 */
[----:B------:R-:W-:Y:S05]  /*0e10*/  BRA `(.L_x_10) ;  /* 0x0000000000047947 */ /* 0x000fea0003800000 */
.L_x_9:
[----:B--234-:R-:W-:Y:S01]  /*0e20*/  NOP ;  /* 0x0000000000007918 */ /* 0x01cfe20000000000 */
.L_x_10:
[----:B-1----:R-:W1:Y:S01]  /*0e30*/  LDC R4, c[0x0][0x904] ;  /* 0x00024100ff047b82 */ /* 0x002e620000000800 */
[----:B------:R-:W-:Y:S02]  /*0e40*/  MOV R5, RZ ;  /* 0x000000ff00057202 */ /* 0x000fe40000000f00 */
[----:B-1----:R-:W-:Y:S02]  /*0e50*/  ISETP.NE.AND P2, PT, R4, 0x1, PT ;  /* 0x000000010400780c */ /* 0x002fe40003f45270 */
[----:B------:R-:W-:-:S11]  /*0e60*/  MOV R4, UR10 ;  /* 0x0000000a00047c02 */ /* 0x000fd60008000f00 */
[----:B------:R-:W1:Y:S01]  /*0e70*/  @P2 LDC R7, c[0x0][0x10] ;  /* 0x00000400ff072b82 */ /* 0x000e620000000800 */
[----:B------:R-:W-:Y:S02]  /*0e80*/  @P2 IMAD.MOV.U32 R3, RZ, RZ, RZ ;  /* 0x000000ffff032224 */ /* 0x000fe400078e00ff */
[----:B------:R-:W-:-:S05]  /*0e90*/  @P2 IMAD.MOV.U32 R13, RZ, RZ, RZ ;  /* 0x000000ffff0d2224 */ /* 0x000fca00078e00ff */
[----:B------:R-:W2:Y:S01]  /*0ea0*/  @!P2 LDC R9, c[0x0][0xc] ;  /* 0x00000300ff09ab82 */ /* 0x000ea20000000800 */
[----:B------:R-:W-:Y:S01]  /*0eb0*/  ULDC UR4, c[0x0][0xc] ;  /* 0x0000030000047ab9 */ /* 0x000fe20000000800 */
[----:B------:R-:W-:Y:S01]  /*0ec0*/  ULDC UR5, c[0x0][0x10] ;  /* 0x0000040000057ab9 */ /* 0x000fe20000000800 */
[----:B------:R-:W-:Y:S01]  /*0ed0*/  ULDC UR6, c[0x0][0x14] ;  /* 0x0000050000067ab9 */ /* 0x000fe20000000800 */
[----:B------:R-:W-:-:S04]  /*0ee0*/  UIMAD.WIDE.U32 UR4, UR4, UR5, URZ ;  /* 0x00000005040472a5 */ /* 0x000fc8000f8e003f */
[----:B------:R-:W-:Y:S02]  /*0ef0*/  UIMAD.WIDE.U32 UR56, UR4, UR6, URZ ;  /* 0x00000006043872a5 */ /* 0x000fe4000f8e003f */
[----:B------:R-:W-:-:S04]  /*0f00*/  UIMAD UR38, UR5, UR6, URZ ;  /* 0x00000006052672a4 */ /* 0x000fc8000f8e023f */
[----:B------:R-:W-:Y:S01]  /*0f10*/  UIADD3 UR38, UR57, UR38, URZ ;  /* 0x0000002639267290 */ /* 0x000fe2000fffe03f */
[----:B-1----:R-:W-:-:S04]  /*0f20*/  @P2 IMAD.WIDE.U32 R6, R7, UR10, R2 ;  /* 0x0000000a07062c25 */ /* 0x002fc8000f8e0002 */
[----:B------:R-:W-:Y:S01]  /*0f30*/  @P2 IMAD.IADD R23, R7, 0x1, R13 ;  /* 0x0000000107172824 */ /* 0x000fe200078e020d */
[----:B------:R-:W-:Y:S01]  /*0f40*/  @P2 MOV R19, R6 ;  /* 0x0000000600132202 */ /* 0x000fe20000000f00 */
[----:B--2---:R-:W-:-:S04]  /*0f50*/  @!P2 IMAD.WIDE.U32 R4, R2, R9, R4 ;  /* 0x000000090204a225 */ /* 0x004fc800078e0004 */
[----:B------:R-:W-:Y:S01]  /*0f60*/  @!P2 IMAD.MOV.U32 R23, RZ, RZ, R5 ;  /* 0x000000ffff17a224 */ /* 0x000fe200078e0005 */
[----:B------:R-:W-:-:S05]  /*0f70*/  @!P2 MOV R19, R4 ;  /* 0x000000040013a202 */ /* 0x000fca0000000f00 */
[----:B------:R1:W-:Y:S04]  /*0f80*/  STL [R1+0xc8], R19 ;  /* 0x0000c81301007387 */ /* 0x0003e80000100800 */
[----:B------:R1:W-:Y:S01]  /*0f90*/  STL [R1+0xcc], R23 ;  /* 0x0000cc1701007387 */ /* 0x0003e20000100800 */
[----:B------:R-:W-:Y:S05]  /*0fa0*/  @!P4 BRA `(.L_x_11) ;  /* 0x00000000000cc947 */ /* 0x000fea0003800000 */
[----:B------:R-:W-:Y:S01]  /*0fb0*/  UCGABAR_WAIT ;  /* 0x0000000000007dc7 */ /* 0x000fe20008000000 */
[----:B------:R-:W-:Y:S01]  /*0fc0*/  CCTL.IVALL ;  /* 0x00000000ff00798f */ /* 0x000fe20002000000 */
[----:B------:R-:W-:Y:S05]  /*0fd0*/  BRA `(.L_x_12) ;  /* 0x0000000000047947 */ /* 0x000fea0003800000 */
.L_x_11:
[----:B------:R-:W-:Y:S06]  /*0fe0*/  BAR.SYNC.DEFER_BLOCKING 0x0 ;  /* 0x0000000000007b1d */ /* 0x000fec0000010000 */
.L_x_12:
[----:B------:R-:W-:Y:S01]  /*0ff0*/  PLOP3.LUT P0, PT, PT, PT, UP0, 0x80, 0x0 ;  /* 0x000000000000781c */ /* 0x000fe20003f0f008 */
[----:B------:R-:W2:-:S12]  /*1000*/  S2UR UR37, SR_CgaCtaId ;  /* 0x00000000002579c3 */ /* 0x000e980000008800 */
[----:B------:R-:W-:Y:S05]  /*1010*/  @!P0 BRA `(.L_x_13) ;  /* 0x000000b0004c8947 */ /* 0x000fea0003800000 */
[----:B------:R-:W-:-:S06]  /*1020*/  UISETP.GT.U32.AND UP0, UPT, UR9, 0x1, UPT ;  /* 0x000000010900788c */ /* 0x000fcc000bf04070 */
[----:B------:R-:W-:-:S13]  /*1030*/  PLOP3.LUT P0, PT, PT, PT, UP0, 0x80, 0x0 ;  /* 0x000000000000781c */ /* 0x000fda0003f0f008 */
[----:B--2---:R-:W-:Y:S05]  /*1040*/  @P0 EXIT ;  /* 0x000000000000094d */ /* 0x004fea0003800000 */
[----:B------:R-:W-:Y:S01]  /*1050*/  PRMT R6, RZ, 0x7610, R6 ;  /* 0x00007610ff067816 */ /* 0x000fe20000000006 */
[----:B------:R-:W-:Y:S01]  /*1060*/  ULDC.64 UR4, c[0x0][0x8f8] ;  /* 0x00023e0000047ab9 */ /* 0x000fe20000000a00 */
[----:B------:R-:W-:Y:S01]  /*1070*/  MOV R5, 0xffffffff ;  /* 0xffffffff00057802 */ /* 0x000fe20000000f00 */
[----:B------:R-:W-:Y:S01]  /*1080*/  UMOV UR53, 0xffffffff ;  /* 0xffffffff00357882 */ /* 0x000fe20000000000 */
[----:B------:R-:W-:Y:S01]  /*1090*/  ISETP.GE.U32.AND P0, PT, R19, UR4, PT ;  /* 0x0000000413007c0c */ /* 0x000fe2000bf06070 */
[----:B------:R2:W-:Y:S01]  /*10a0*/  STL.S16 [R1+0xdc], R6 ;  /* 0x0000dc0601007387 */ /* 0x0005e20000100600 */
[----:B------:R-:W-:Y:S01]  /*10b0*/  UMOV UR47, 0xffffffff ;  /* 0xffffffff002f7882 */ /* 0x000fe20000000000 */
[----:B------:R-:W-:Y:S02]  /*10c0*/  PRMT R4, RZ, 0x7610, R4 ;  /* 0x00007610ff047816 */ /* 0x000fe40000000004 */
[----:B------:R2:W-:Y:S01]  /*10d0*/  STL [R1+0xe0], R5 ;  /* 0x0000e00501007387 */ /* 0x0005e20000100800 */
[----:B------:R-:W-:-:S13]  /*10e0*/  ISETP.GE.U32.AND.EX P0, PT, R23, UR5, PT, P0 ;  /* 0x0000000517007c0c */ /* 0x000fda000bf06100 */
[----:B--2---:R-:W-:Y:S05]  /*10f0*/  @P0 BRA `(.L_x_14) ;  /* 0x0000000400380947 */ /* 0x004fea0003800000 */
[----:B------:R-:W2:Y:S01]  /*1100*/  LDC.64 R14, c[0x0][0x8d0] ;  /* 0x00023400ff0e7b82 */ /* 0x000ea20000000a00 */
[----:B------:R-:W-:Y:S01]  /*1110*/  IMAD.MOV.U32 R4, RZ, RZ, R19 ;  /* 0x000000ffff047224 */ /* 0x000fe200078e0013 */
[----:B------:R-:W-:-:S06]  /*1120*/  MOV R5, R23 ;  /* 0x0000001700057202 */ /* 0x000fcc0000000f00 */
[----:B------:R-:W3:Y:S08]  /*1130*/  LDC R10, c[0x0][0x8d8] ;  /* 0x00023600ff0a7b82 */ /* 0x000ef00000000800 */
[----:B------:R-:W4:Y:S01]  /*1140*/  LDC.64 R16, c[0x0][0x8c8] ;  /* 0x00023200ff107b82 */ /* 0x000f220000000a00 */
[----:B--2---:R-:W-:-:S04]  /*1150*/  ISETP.NE.U32.AND P0, PT, R14, RZ, PT ;  /* 0x000000ff0e00720c */ /* 0x004fc80003f05070 */
[----:B------:R-:W-:-:S13]  /*1160*/  ISETP.NE.AND.EX P0, PT, R15, RZ, PT, P0 ;  /* 0x000000ff0f00720c */ /* 0x000fda0003f05300 */
[----:B---34-:R-:W-:Y:S05]  /*1170*/  @!P0 BRA `(.L_x_15) ;  /* 0x0000000000288947 */ /* 0x018fea0003800000 */
[----:B------:R-:W2:Y:S02]  /*1180*/  LDC R9, c[0x0][0x8dc] ;  /* 0x00023700ff097b82 */ /* 0x000ea40000000800 */
[----:B--2---:R-:W-:-:S05]  /*1190*/  IADD3 R9, P0, R19, R9, RZ ;  /* 0x0000000913097210 */ /* 0x004fca0007f1e0ff */
[----:B------:R-:W-:-:S04]  /*11a0*/  IMAD.X R13, RZ, RZ, R23, P0 ;  /* 0x000000ffff0d7224 */ /* 0x000fc800000e0617 */
[----:B------:R-:W-:-:S04]  /*11b0*/  IMAD.WIDE.U32 R4, R13, R14, RZ ;  /* 0x0000000e0d047225 */ /* 0x000fc800078e00ff */
[----:B------:R-:W-:-:S04]  /*11c0*/  IMAD.WIDE.U32 R6, P0, R9, R15, R4 ;  /* 0x0000000f09067225 */ /* 0x000fc80007800004 */
[----:B------:R-:W-:Y:S01]  /*11d0*/  IMAD.WIDE.U32 R4, R9, R14, RZ ;  /* 0x0000000e09047225 */ /* 0x000fe200078e00ff */
[----:B------:R-:W-:-:S03]  /*11e0*/  IADD3.X R9, RZ, RZ, RZ, P0, !PT ;  /* 0x000000ffff097210 */ /* 0x000fc600007fe4ff */
[----:B------:R-:W-:Y:S01]  /*11f0*/  IMAD.MOV.U32 R8, RZ, RZ, R7 ;  /* 0x000000ffff087224 */ /* 0x000fe200078e0007 */
[----:B------:R-:W-:-:S05]  /*1200*/  IADD3 RZ, P0, R5, R6, RZ ;  /* 0x0000000605ff7210 */ /* 0x000fca0007f1e0ff */
[----:B------:R-:W-:-:S08]  /*1210*/  IMAD.WIDE.U32.X R4, R13, R15, R8, P0 ;  /* 0x0000000f0d047225 */ /* 0x000fd000000e0408 */
.L_x_15:
[----:B------:R-:W2:Y:S01]  /*1220*/  LDC.64 R20, c[0x0][0x8e8] ;  /* 0x00023a00ff147b82 */ /* 0x000ea20000000a00 */
[-C--:B------:R-:W-:Y:S01]  /*1230*/  SHF.R.U64 R22, R4, R10.reuse, R5 ;  /* 0x0000000a04167219 */ /* 0x080fe20000001205 */
[----:B------:R-:W-:Y:S01]  /*1240*/  IMAD.MOV.U32 R4, RZ, RZ, R19 ;  /* 0x000000ffff047224 */ /* 0x000fe200078e0013 */
[----:B------:R-:W-:Y:S01]  /*1250*/  SHF.R.U32.HI R3, RZ, R10, R5 ;  /* 0x0000000aff037219 */ /* 0x000fe20000011605 */
[----:B------:R-:W-:Y:S01]  /*1260*/  IMAD R11, R11, R12, R2 ;  /* 0x0000000c0b0b7224 */ /* 0x000fe200078e0202 */
[----:B------:R-:W-:Y:S02]  /*1270*/  IADD3 R7, P0, RZ, -R22, RZ ;  /* 0x80000016ff077210 */ /* 0x000fe40007f1e0ff */
[----:B------:R-:W-:Y:S01]  /*1280*/  MOV R5, R23 ;  /* 0x0000001700057202 */ /* 0x000fe20000000f00 */
[----:B------:R-:W3:Y:S01]  /*1290*/  LDC R8, c[0x0][0x8c0] ;  /* 0x00023000ff087b82 */ /* 0x000ee20000000800 */
[----:B------:R-:W-:Y:S01]  /*12a0*/  IADD3.X R3, RZ, ~R3, RZ, P0, !PT ;  /* 0x80000003ff037210 */ /* 0x000fe200007fe4ff */
[----:B-1----:R-:W-:-:S02]  /*12b0*/  IMAD.MOV.U32 R23, RZ, RZ, 0x1 ;  /* 0x00000001ff177424 */ /* 0x002fc400078e00ff */
[----:B------:R-:W-:-:S04]  /*12c0*/  IMAD.WIDE.U32 R4, R7, R16, R4 ;  /* 0x0000001007047225 */ /* 0x000fc800078e0004 */
[----:B------:R-:W1:Y:S01]  /*12d0*/  LDC R14, c[0x0][0x8b0] ;  /* 0x00022c00ff0e7b82 */ /* 0x000e620000000800 */
[----:B------:R-:W-:-:S04]  /*12e0*/  IMAD R6, R3, R16, RZ ;  /* 0x0000001003067224 */ /* 0x000fc800078e02ff */
[----:B------:R-:W-:-:S03]  /*12f0*/  IMAD R3, R7, R17, R6 ;  /* 0x0000001107037224 */ /* 0x000fc600078e0206 */
[----:B------:R-:W4:Y:S01]  /*1300*/  LDC R18, c[0x0][0x900] ;  /* 0x00024000ff127b82 */ /* 0x000f220000000800 */
[----:B------:R-:W-:Y:S01]  /*1310*/  IMAD.IADD R3, R5, 0x1, R3 ;  /* 0x0000000105037824 */ /* 0x000fe200078e0203 */
[----:B--2---:R-:W-:Y:S02]  /*1320*/  ISETP.NE.U32.AND P0, PT, R20, RZ, PT ;  /* 0x000000ff1400720c */ /* 0x004fe40003f05070 */
[----:B------:R-:W-:Y:S02]  /*1330*/  MOV R5, 0xffffffff ;  /* 0xffffffff00057802 */ /* 0x000fe40000000f00 */
[----:B------:R-:W-:Y:S02]  /*1340*/  ISETP.NE.AND.EX P0, PT, R21, RZ, PT, P0 ;  /* 0x000000ff1500720c */ /* 0x000fe40003f05300 */
[----:B------:R-:W2:Y:S01]  /*1350*/  LDC R13, c[0x0][0x8a8] ;  /* 0x00022a00ff0d7b82 */ /* 0x000ea20000000800 */
[-CC-:B---3--:R-:W-:Y:S02]  /*1360*/  SHF.R.U64 R10, R4, R8.reuse, R3.reuse ;  /* 0x00000008040a7219 */ /* 0x188fe40000001203 */
[----:B------:R-:W-:-:S05]  /*1370*/  SHF.R.U32.HI R3, RZ, R8, R3 ;  /* 0x00000008ff037219 */ /* 0x000fca0000011603 */
[----:B------:R-:W3:Y:S01]  /*1380*/  LDC R15, c[0x0][0x8f0] ;  /* 0x00023c00ff0f7b82 */ /* 0x000ee20000000800 */
[-CC-:B-1----:R-:W-:Y:S02]  /*1390*/  SHF.R.U64 R19, R10, R14.reuse, R3.reuse ;  /* 0x0000000e0a137219 */ /* 0x182fe40000001203 */
[----:B------:R-:W-:-:S05]  /*13a0*/  SHF.R.U32.HI R3, RZ, R14, R3 ;  /* 0x0000000eff037219 */ /* 0x000fca0000011603 */
[----:B------:R-:W1:Y:S01]  /*13b0*/  LDC R17, c[0x0][0x8e0] ;  /* 0x00023800ff117b82 */ /* 0x000e620000000800 */
[-C--:B----4-:R-:W-:Y:S02]  /*13c0*/  SHF.L.U32 R2, R5, R18.reuse, RZ ;  /* 0x0000001205027219 */ /* 0x090fe400000006ff */
[--C-:B------:R-:W-:Y:S02]  /*13d0*/  SHF.R.U64 R12, R19, R18, R3.reuse ;  /* 0x00000012130c7219 */ /* 0x100fe40000001203 */
[----:B------:R-:W-:Y:S02]  /*13e0*/  LOP3.LUT R8, RZ, R2, RZ, 0x33, !PT ;  /* 0x00000002ff087212 */ /* 0x000fe400078e33ff */
[----:B------:R-:W-:Y:S01]  /*13f0*/  SHF.R.U32.HI R3, RZ, R18, R3 ;  /* 0x00000012ff037219 */ /* 0x000fe20000011603 */
[----:B------:R-:W4:Y:S01]  /*1400*/  LDC R16, c[0x0][0x8b8] ;  /* 0x00022e00ff107b82 */ /* 0x000f220000000800 */
[----:B------:R-:W-:Y:S01]  /*1410*/  MOV R2, R12 ;  /* 0x0000000c00027202 */ /* 0x000fe20000000f00 */
[----:B------:R-:W-:Y:S06]  /*1420*/  @!P0 BRA `(.L_x_16) ;  /* 0x0000000000288947 */ /* 0x000fec0003800000 */
[----:B------:R-:W5:Y:S02]  /*1430*/  LDC R7, c[0x0][0x8f4] ;  /* 0x00023d00ff077b82 */ /* 0x000f640000000800 */
[----:B-----5:R-:W-:-:S05]  /*1440*/  IADD3 R7, P0, R12, R7, RZ ;  /* 0x000000070c077210 */ /* 0x020fca0007f1e0ff */
        /* <DEDUP_REMOVED lines=8> */
.L_x_16:
[----:B---3--:R-:W-:Y:S02]  /*14d0*/  SHF.R.U64 R4, R2, R15, R3 ;  /* 0x0000000f02047219 */ /* 0x008fe40000001203 */
[----:B------:R-:W-:Y:S02]  /*14e0*/  SHF.L.U32 R2, R23, R18, RZ ;  /* 0x0000001217027219 */ /* 0x000fe400000006ff */
[----:B------:R-:W-:Y:S01]  /*14f0*/  LOP3.LUT R3, R19, R8, RZ, 0xc0, !PT ;  /* 0x0000000813037212 */ /* 0x000fe200078ec0ff */
[----:B------:R-:W-:Y:S01]  /*1500*/  IMAD.MOV R6, RZ, RZ, -R4 ;  /* 0x000000ffff067224 */ /* 0x000fe200078e0a04 */
[----:B--2---:R-:W-:Y:S02]  /*1510*/  IADD3 R5, R13, -0x1, RZ ;  /* 0xffffffff0d057810 */ /* 0x004fe40007ffe0ff */
[----:B------:R-:W-:Y:S01]  /*1520*/  SEL R0, R0, R11, !P2 ;  /* 0x0000000b00007207 */ /* 0x000fe20005000000 */
[----:B------:R-:W-:Y:S01]  /*1530*/  IMAD R3, R2, R4, R3 ;  /* 0x0000000402037224 */ /* 0x000fe200078e0203 */
[----:B------:R-:W-:Y:S01]  /*1540*/  LOP3.LUT R5, R10, R5, RZ, 0xc0, !PT ;  /* 0x000000050a057212 */ /* 0x000fe200078ec0ff */
[----:B-1----:R-:W-:Y:S01]  /*1550*/  IMAD R2, R6, R17, R12 ;  /* 0x0000001106027224 */ /* 0x002fe200078e020c */
[----:B------:R-:W-:Y:S01]  /*1560*/  R2UR UR47, R22 ;  /* 0x00000000162f72ca */ /* 0x000fe200000e0000 */
[----:B----4-:R-:W-:Y:S01]  /*1570*/  IMAD R0, R3, R16, R0 ;  /* 0x0000001003007224 */ /* 0x010fe200078e0200 */
[----:B------:R-:W-:Y:S01]  /*1580*/  MOV R4, 0x1 ;  /* 0x0000000100047802 */ /* 0x000fe20000000f00 */
[----:B------:R-:W-:-:S05]  /*1590*/  IMAD R3, R2, R13, R5 ;  /* 0x0000000d02037224 */ /* 0x000fca00078e0205 */
[----:B------:R-:W-:Y:S02]  /*15a0*/  SEL R2, R3, R0, !P2 ;  /* 0x0000000003027207 */ /* 0x000fe40005000000 */
[----:B------:R-:W-:Y:S02]  /*15b0*/  SEL R0, R0, R3, !P2 ;  /* 0x0000000300007207 */ /* 0x000fe40005000000 */
[----:B------:R-:W-:-:S03]  /*15c0*/  R2UR UR53, R2 ;  /* 0x00000000023572ca */ /* 0x000fc600000e0000 */
[----:B------:R2:W-:-:S12]  /*15d0*/  STL [R1+0xe0], R0 ;  /* 0x0000e00001007387 */ /* 0x0005d80000100800 */
.L_x_14:
[----:B------:R-:W-:-:S08]  /*15e0*/  NOP ;  /* 0x0000000000007918 */ /* 0x000fd00000000000 */
[----:B------:R-:W3:Y:S02]  /*15f0*/  USETMAXREG.TRY_ALLOC.CTAPOOL UP0, 0xe8 ;  /* 0x000000e8000079c8 */ /* 0x000ee40008000600 */
[----:B---3--:R-:W-:-:S13]  /*1600*/  PLOP3.LUT P0, PT, PT, PT, UP0, 0x80, 0x0 ;  /* 0x000000000000781c */ /* 0x008fda0003f0f008 */
[----:B------:R-:W-:Y:S05]  /*1610*/  @!P0 BRA `(.L_x_14) ;  /* 0xfffffffc00f08947 */ /* 0x000fea000383ffff */
[----:B------:R-:W-:Y:S02]  /*1620*/  ULDC.64 UR4, c[0x0][0x590] ;  /* 0x0001640000047ab9 */ /* 0x000fe40000000a00 */
[----:B------:R-:W-:-:S04]  /*1630*/  ISETP.NE.U32.AND P0, PT, RZ, UR4, PT ;  /* 0x00000004ff007c0c */ /* 0x000fc8000bf05070 */
[----:B------:R-:W-:-:S13]  /*1640*/  ISETP.NE.AND.EX P0, PT, RZ, UR5, PT, P0 ;  /* 0x00000005ff007c0c */ /* 0x000fda000bf05300 */
[----:B------:R-:W-:Y:S05]  /*1650*/  @P0 BRA `(.L_x_17) ;  /* 0x0000000000400947 */ /* 0x000fea0003800000 */
[----:B------:R-:W-:Y:S02]  /*1660*/  ULDC.64 UR4, c[0x0][0x588] ;  /* 0x0001620000047ab9 */ /* 0x000fe40000000a00 */
[----:B------:R-:W-:-:S04]  /*1670*/  ISETP.NE.U32.AND P0, PT, RZ, UR4, PT ;  /* 0x00000004ff007c0c */ /* 0x000fc8000bf05070 */
[----:B------:R-:W-:-:S13]  /*1680*/  ISETP.NE.AND.EX P0, PT, RZ, UR5, PT, P0 ;  /* 0x00000005ff007c0c */ /* 0x000fda000bf05300 */
[----:B------:R-:W-:Y:S05]  /*1690*/  @!P0 BRA `(.L_x_18) ;  /* 0x0000000000188947 */ /* 0x000fea0003800000 */
[----:B------:R-:W3:Y:S02]  /*16a0*/  LDC.64 R2, c[0x0][0x588] ;  /* 0x00016200ff027b82 */ /* 0x000ee40000000a00 */
[----:B---3--:R-:W3:Y:S01]  /*16b0*/  LDG.E R2, desc[UR58][R2.64] ;  /* 0x0000003a02027981 */ /* 0x008ee2000c1e1900 */
[----:B--2---:R-:W-:-:S05]  /*16c0*/  IMAD.MOV.U32 R0, RZ, RZ, 0x1 ;  /* 0x00000001ff007424 */ /* 0x004fca00078e00ff */
[----:B------:R4:W-:Y:S04]  /*16d0*/  STL.S16 [R1+0xdc], R0 ;  /* 0x0000dc0001007387 */ /* 0x0009e80000100600 */
[----:B---3--:R4:W-:Y:S01]  /*16e0*/  STL [R1+0xbc], R2 ;  /* 0x0000bc0201007387 */ /* 0x0089e20000100800 */
[----:B------:R-:W-:Y:S05]  /*16f0*/  BRA `(.L_x_17) ;  /* 0x0000000000187947 */ /* 0x000fea0003800000 */
.L_x_18:
[----:B--2---:R-:W-:Y:S01]  /*1700*/  MOV R0, 0x1 ;  /* 0x0000000100007802 */ /* 0x004fe20000000f00 */
[----:B------:R-:W-:-:S03]  /*1710*/  ULDC UR4, c[0x0][0x580] ;  /* 0x0001600000047ab9 */ /* 0x000fc60000000800 */
[----:B------:R-:W-:Y:S01]  /*1720*/  PRMT R2, R0, 0x7610, R2 ;  /* 0x0000761000027816 */ /* 0x000fe20000000002 */
[----:B------:R-:W-:-:S05]  /*1730*/  IMAD.U32 R0, RZ, RZ, UR4 ;  /* 0x00000004ff007e24 */ /* 0x000fca000f8e00ff */
[----:B------:R3:W-:Y:S04]  /*1740*/  STL [R1+0xbc], R0 ;  /* 0x0000bc0001007387 */ /* 0x0007e80000100800 */
[----:B------:R3:W-:Y:S02]  /*1750*/  STL.S16 [R1+0xdc], R2 ;  /* 0x0000dc0201007387 */ /* 0x0007e40000100600 */
.L_x_17:
        /* <DEDUP_REMOVED lines=8> */
[----:B------:R-:W1:Y:S02]  /*17e0*/  LDC.64 R16, c[0x0][0x5a8] ;  /* 0x00016a00ff107b82 */ /* 0x000e640000000a00 */
[----:B-1----:R1:W5:Y:S01]  /*17f0*/  LDG.E R16, desc[UR58][R16.64] ;  /* 0x0000003a10107981 */ /* 0x002362000c1e1900 */
[----:B------:R-:W-:Y:S05]  /*1800*/  BRA `(.L_x_19) ;  /* 0x0000000000087947 */ /* 0x000fea0003800000 */
.L_x_20:
[----:B------:R-:W-:Y:S02]  /*1810*/  ULDC UR4, c[0x0][0x5a0] ;  /* 0x0001680000047ab9 */ /* 0x000fe40000000800 */
[----:B------:R-:W-:-:S07]  /*1820*/  MOV R16, UR4 ;  /* 0x0000000400107c02 */ /* 0x000fce0008000f00 */
.L_x_19:
[----:B------:R-:W-:-:S13]  /*1830*/  LOP3.LUT P0, RZ, R4, 0xff, RZ, 0xc0, !PT ;  /* 0x000000ff04ff7812 */ /* 0x000fda000780c0ff */
[----:B------:R-:W-:Y:S05]  /*1840*/  @!P0 EXIT ;  /* 0x000000000000894d */ /* 0x000fea0003800000 */
[----:B---34-:R-:W3:Y:S01]  /*1850*/  LDL R2, [R1+0xdc] ;  /* 0x0000dc0001027983 */ /* 0x018ee20000100800 */
[----:B------:R-:W-:-:S03]  /*1860*/  ULDC UR4, c[0x0][0x28c] ;  /* 0x0000a30000047ab9 */ /* 0x000fc60000000800 */
[----:B--2---:R-:W2:Y:S01]  /*1870*/  LDL R0, [R1+0xbc] ;  /* 0x0000bc0001007983 */ /* 0x004ea20000100800 */
[----:B------:R-:W-:Y:S02]  /*1880*/  UIADD3 UR4, UR4, 0x3f, URZ ;  /* 0x0000003f04047890 */ /* 0x000fe4000fffe03f */
[----:B------:R-:W-:Y:S02]  /*1890*/  ULOP3.LUT UR49, UR40, 0x1, URZ, 0xfc, !UPT ;  /* 0x0000000128317892 */ /* 0x000fe4000f8efc3f */
[----:B------:R-:W-:Y:S02]  /*18a0*/  USHF.R.S32.HI UR5, URZ, 0x1f, UR4 ;  /* 0x0000001f3f057899 */ /* 0x000fe40008011404 */
[----:B------:R-:W-:Y:S02]  /*18b0*/  ULOP3.LUT UR50, UR39, 0x1, URZ, 0xfc, !UPT ;  /* 0x0000000127327892 */ /* 0x000fe4000f8efc3f */
[----:B------:R-:W-:Y:S01]  /*18c0*/  ULEA.HI UR5, UR5, UR4, URZ, 0x6 ;  /* 0x0000000405057291 */ /* 0x000fe2000f8f303f */
[----:B------:R-:W-:Y:S01]  /*18d0*/  ULDC.64 UR60, c[0x0][0x198] ;  /* 0x00006600003c7ab9 */ /* 0x000fe20000000a00 */
[----:B------:R-:W-:-:S02]  /*18e0*/  UMOV UR36, URZ ;  /* 0x0000003f00247c82 */ /* 0x000fc40008000000 */
[----:B------:R-:W-:Y:S01]  /*18f0*/  USHF.R.S32.HI UR52, URZ, 0x6, UR5 ;  /* 0x000000063f347899 */ /* 0x000fe20008011405 */
[----:B------:R-:W-:Y:S01]  /*1900*/  UMOV UR48, URZ ;  /* 0x0000003f00307c82 */ /* 0x000fe20008000000 */
[C---:B---3--:R-:W-:Y:S02]  /*1910*/  PRMT R4, R2.reuse, 0x7610, R4 ;  /* 0x0000761002047816 */ /* 0x048fe40000000004 */
[----:B------:R-:W-:Y:S01]  /*1920*/  PRMT R3, R2, 0x7610, R3 ;  /* 0x0000761002037816 */ /* 0x000fe20000000003 */
[----:B--2---:R-:W-:Y:S02]  /*1930*/  IMAD.MOV.U32 R2, RZ, RZ, R0 ;  /* 0x000000ffff027224 */ /* 0x004fe400078e0000 */
[----:B------:R2:W-:Y:S04]  /*1940*/  STL.S16 [R1+0xd8], R4 ;  /* 0x0000d80401007387 */ /* 0x0005e80000100600 */
[----:B------:R2:W-:Y:S04]  /*1950*/  STL [R1+0xd0], R0 ;  /* 0x0000d00001007387 */ /* 0x0005e80000100800 */
[----:B------:R2:W-:Y:S04]  /*1960*/  STL.S16 [R1+0xd4], R3 ;  /* 0x0000d40301007387 */ /* 0x0005e80000100600 */
[----:B------:R2:W-:Y:S04]  /*1970*/  STL [R1+0xb8], RZ ;  /* 0x0000b8ff01007387 */ /* 0x0005e80000100800 */
[----:B------:R2:W-:Y:S02]  /*1980*/  STL [R1+0xb4], RZ ;  /* 0x0000b4ff01007387 */ /* 0x0005e40000100800 */
.L_x_143:
[----:B--2---:R-:W2:Y:S01]  /*1990*/  S2R R0, SR_TID.X ;  /* 0x0000000000007919 */ /* 0x004ea20000002100 */
[----:B---3--:R-:W3:Y:S01]  /*19a0*/  S2UR UR9, SR_CgaCtaId ;  /* 0x00000000000979c3 */ /* 0x008ee20000008800 */
[----:B------:R-:W-:Y:S01]  /*19b0*/  UMOV UR51, 0x400 ;  /* 0x0000040000337882 */ /* 0x000fe20000000000 */
[----:B------:R-:W-:Y:S01]  /*19c0*/  UMOV UR4, URZ ;  /* 0x0000003f00047c82 */ /* 0x000fe20008000000 */
[----:B------:R-:W-:Y:S01]  /*19d0*/  STL [R1+0xb0], RZ ;  /* 0x0000b0ff01007387 */ /* 0x000fe20000100800 */
[----:B------:R-:W-:Y:S01]  /*19e0*/  UMOV UR8, URZ ;  /* 0x0000003f00087c82 */ /* 0x000fe20008000000 */
[----:B------:R-:W-:Y:S01]  /*19f0*/  UMOV UR5, URZ ;  /* 0x0000003f00057c82 */ /* 0x000fe20008000000 */
[----:B------:R-:W-:Y:S01]  /*1a00*/  UMOV UR10, UR48 ;  /* 0x00000030000a7c82 */ /* 0x000fe20008000000 */
[----:B------:R-:W-:Y:S01]  /*1a10*/  STL [R1+0xac], RZ ;  /* 0x0000acff01007387 */ /* 0x000fe20000100800 */
[----:B----4-:R-:W4:Y:S01]  /*1a20*/  LDC R3, c[0x0][0x28c] ;  /* 0x0000a300ff037b82 */ /* 0x010f220000000800 */
[----:B------:R-:W-:-:S02]  /*1a30*/  CS2R R228, SRZ ;  /* 0x0000000000e47805 */ /* 0x000fc4000001ff00 */
[----:B-1----:R-:W-:Y:S01]  /*1a40*/  MOV R17, RZ ;  /* 0x000000ff00117202 */ /* 0x002fe20000000f00 */
[----:B------:R-:W-:Y:S01]  /*1a50*/  STL [R1+0xa8], RZ ;  /* 0x0000a8ff01007387 */ /* 0x000fe20000100800 */
[----:B------:R-:W-:Y:S02]  /*1a60*/  CS2R R18, SRZ ;  /* 0x0000000000127805 */ /* 0x000fe4000001ff00 */
[----:B------:R-:W-:Y:S02]  /*1a70*/  CS2R R22, SRZ ;  /* 0x0000000000167805 */ /* 0x000fe4000001ff00 */
[----:B------:R-:W-:Y:S01]  /*1a80*/  CS2R R152, SRZ ;  /* 0x0000000000987805 */ /* 0x000fe2000001ff00 */
[----:B------:R-:W-:Y:S01]  /*1a90*/  STL [R1+0xa4], RZ ;  /* 0x0000a4ff01007387 */ /* 0x000fe20000100800 */
[----:B------:R-:W-:Y:S02]  /*1aa0*/  CS2R R154, SRZ ;  /* 0x00000000009a7805 */ /* 0x000fe4000001ff00 */
[----:B------:R-:W-:-:S02]  /*1ab0*/  CS2R R156, SRZ ;  /* 0x00000000009c7805 */ /* 0x000fc4000001ff00 */
[----:B------:R-:W-:Y:S01]  /*1ac0*/  CS2R R158, SRZ ;  /* 0x00000000009e7805 */ /* 0x000fe2000001ff00 */
[----:B------:R-:W-:Y:S01]  /*1ad0*/  STL [R1+0xa0], RZ ;  /* 0x0000a0ff01007387 */ /* 0x000fe20000100800 */
[----:B------:R-:W-:Y:S02]  /*1ae0*/  CS2R R160, SRZ ;  /* 0x0000000000a07805 */ /* 0x000fe4000001ff00 */
[----:B------:R-:W-:Y:S02]  /*1af0*/  CS2R R162, SRZ ;  /* 0x0000000000a27805 */ /* 0x000fe4000001ff00 */
[----:B------:R-:W-:Y:S01]  /*1b00*/  CS2R R164, SRZ ;  /* 0x0000000000a47805 */ /* 0x000fe2000001ff00 */
[----:B------:R-:W-:Y:S01]  /*1b10*/  STL [R1+0x9c], RZ ;  /* 0x00009cff01007387 */ /* 0x000fe20000100800 */
[----:B---3--:R-:W-:Y:S01]  /*1b20*/  ULEA UR51, UR9, UR51, 0x18 ;  /* 0x0000003309337291 */ /* 0x008fe2000f8ec03f */
[----:B------:R-:W-:Y:S02]  /*1b30*/  CS2R R166, SRZ ;  /* 0x0000000000a67805 */ /* 0x000fe4000001ff00 */
[----:B------:R-:W-:Y:S01]  /*1b40*/  CS2R R168, SRZ ;  /* 0x0000000000a87805 */ /* 0x000fe2000001ff00 */
[----:B------:R-:W-:Y:S01]  /*1b50*/  STL [R1+0x98], RZ ;  /* 0x000098ff01007387 */ /* 0x000fe20000100800 */
[----:B------:R-:W-:-:S02]  /*1b60*/  CS2R R170, SRZ ;  /* 0x0000000000aa7805 */ /* 0x000fc4000001ff00 */
[----:B------:R-:W-:Y:S02]  /*1b70*/  CS2R R172, SRZ ;  /* 0x0000000000ac7805 */ /* 0x000fe4000001ff00 */
[----:B------:R-:W-:Y:S02]  /*1b80*/  CS2R R174, SRZ ;  /* 0x0000000000ae7805 */ /* 0x000fe4000001ff00 */
[----:B--2---:R-:W-:Y:S01]  /*1b90*/  LOP3.LUT R0, R0, 0x80, RZ, 0xc0, !PT ;  /* 0x0000008000007812 */ /* 0x004fe200078ec0ff */
[----:B------:R-:W-:Y:S01]  /*1ba0*/  STL [R1+0x94], RZ ;  /* 0x000094ff01007387 */ /* 0x000fe20000100800 */
[----:B----4-:R-:W-:Y:S02]  /*1bb0*/  ISETP.GE.AND P0, PT, R3, 0x1, PT ;  /* 0x000000010300780c */ /* 0x010fe40003f06270 */
[----:B------:R-:W-:Y:S02]  /*1bc0*/  CS2R R176, SRZ ;  /* 0x0000000000b07805 */ /* 0x000fe4000001ff00 */
[----:B------:R-:W-:Y:S01]  /*1bd0*/  SHF.R.U32.HI R0, RZ, 0x7, R0 ;  /* 0x00000007ff007819 */ /* 0x000fe20000011600 */
[----:B------:R-:W-:Y:S01]  /*1be0*/  STL [R1+0x90], RZ ;  /* 0x000090ff01007387 */ /* 0x000fe20000100800 */
[----:B------:R-:W-:-:S02]  /*1bf0*/  CS2R R178, SRZ ;  /* 0x0000000000b27805 */ /* 0x000fc4000001ff00 */
[----:B------:R-:W-:Y:S02]  /*1c00*/  CS2R R180, SRZ ;  /* 0x0000000000b47805 */ /* 0x000fe4000001ff00 */
[----:B------:R-:W-:Y:S01]  /*1c10*/  CS2R R182, SRZ ;  /* 0x0000000000b67805 */ /* 0x000fe2000001ff00 */
[----:B------:R-:W-:Y:S01]  /*1c20*/  STL [R1+0x8c], RZ ;  /* 0x00008cff01007387 */ /* 0x000fe20000100800 */
[----:B------:R-:W-:Y:S02]  /*1c30*/  CS2R R184, SRZ ;  /* 0x0000000000b87805 */ /* 0x000fe4000001ff00 */
[----:B------:R-:W-:Y:S02]  /*1c40*/  CS2R R186, SRZ ;  /* 0x0000000000ba7805 */ /* 0x000fe4000001ff00 */
[----:B------:R-:W-:Y:S01]  /*1c50*/  CS2R R188, SRZ ;  /* 0x0000000000bc7805 */ /* 0x000fe2000001ff00 */
[----:B------:R-:W1:Y:S01]  /*1c60*/  SHFL.IDX PT, R0, R0, RZ, 0x1f ;  /* 0x00001fff00007589 */ /* 0x000e6200000e0000 */
[----:B------:R-:W-:-:S02]  /*1c70*/  CS2R R190, SRZ ;  /* 0x0000000000be7805 */ /* 0x000fc4000001ff00 */
[----:B------:R-:W-:Y:S02]  /*1c80*/  CS2R R192, SRZ ;  /* 0x0000000000c07805 */ /* 0x000fe4000001ff00 */
[----:B------:R-:W-:Y:S01]  /*1c90*/  CS2R R194, SRZ ;  /* 0x0000000000c27805 */ /* 0x000fe2000001ff00 */
[----:B------:R2:W-:Y:S01]  /*1ca0*/  STL [R1+0x88], RZ ;  /* 0x000088ff01007387 */ /* 0x0005e20000100800 */
[----:B------:R-:W-:Y:S02]  /*1cb0*/  CS2R R196, SRZ ;  /* 0x0000000000c47805 */ /* 0x000fe4000001ff00 */
[----:B------:R-:W-:Y:S02]  /*1cc0*/  CS2R R198, SRZ ;  /* 0x0000000000c67805 */ /* 0x000fe4000001ff00 */
[----:B------:R-:W-:Y:S01]  /*1cd0*/  CS2R R200, SRZ ;  /* 0x0000000000c87805 */ /* 0x000fe2000001ff00 */
[----:B------:R2:W-:Y:S01]  /*1ce0*/  STL [R1+0x84], RZ ;  /* 0x000084ff01007387 */ /* 0x0005e20000100800 */
        /* <DEDUP_REMOVED lines=16> */
[----:B-1----:R-:W-:-:S02]  /*1df0*/  R2UR UR6, R0 ;  /* 0x00000000000672ca */ /* 0x002fc400000e0000 */
[----:B------:R-:W-:Y:S01]  /*1e00*/  CS2R R226, SRZ ;  /* 0x0000000000e27805 */ /* 0x000fe2000001ff00 */
[----:B------:R-:W-:Y:S01]  /*1e10*/  IMAD.U32 R0, RZ, RZ, UR36 ;  /* 0x00000024ff007e24 */ /* 0x000fe2000f8e00ff */
[----:B------:R2:W-:Y:S01]  /*1e20*/  STL [R1+0x70], RZ ;  /* 0x000070ff01007387 */ /* 0x0005e20000100800 */
[----:B------:R-:W-:Y:S02]  /*1e30*/  CS2R R88, SRZ ;  /* 0x0000000000587805 */ /* 0x000fe4000001ff00 */
[----:B------:R-:W-:Y:S02]  /*1e40*/  CS2R R90, SRZ ;  /* 0x00000000005a7805 */ /* 0x000fe4000001ff00 */
[----:B------:R-:W-:Y:S01]  /*1e50*/  CS2R R92, SRZ ;  /* 0x00000000005c7805 */ /* 0x000fe2000001ff00 */
[----:B------:R2:W-:Y:S01]  /*1e60*/  STL [R1+0x6c], RZ ;  /* 0x00006cff01007387 */ /* 0x0005e20000100800 */
[----:B------:R-:W-:Y:S02]  /*1e70*/  CS2R R94, SRZ ;  /* 0x00000000005e7805 */ /* 0x000fe4000001ff00 */
[----:B------:R-:W-:-:S02]  /*1e80*/  CS2R R96, SRZ ;  /* 0x0000000000607805 */ /* 0x000fc4000001ff00 */
[----:B------:R-:W-:Y:S01]  /*1e90*/  CS2R R98, SRZ ;  /* 0x0000000000627805 */ /* 0x000fe2000001ff00 */
[----:B------:R2:W-:Y:S01]  /*1ea0*/  STL [R1+0x68], RZ ;  /* 0x000068ff01007387 */ /* 0x0005e20000100800 */
[----:B------:R-:W-:Y:S01]  /*1eb0*/  CS2R R100, SRZ ;  /* 0x0000000000647805 */ /* 0x000fe2000001ff00 */
[----:B------:R-:W-:Y:S01]  /*1ec0*/  ULEA.HI UR7, UR6, UR6, URZ, 0x1 ;  /* 0x0000000606077291 */ /* 0x000fe2000f8f083f */
[----:B------:R-:W-:Y:S01]  /*1ed0*/  CS2R R102, SRZ ;  /* 0x0000000000667805 */ /* 0x000fe2000001ff00 */
[----:B------:R2:W-:Y:S01]  /*1ee0*/  STL [R1+0x64], RZ ;  /* 0x000064ff01007387 */ /* 0x0005e20000100800 */
[----:B------:R-:W-:Y:S01]  /*1ef0*/  CS2R R104, SRZ ;  /* 0x0000000000687805 */ /* 0x000fe2000001ff00 */
[----:B------:R-:W-:Y:S01]  /*1f00*/  ULOP3.LUT UR7, UR7, 0xffffe, URZ, 0xc0, !UPT ;  /* 0x000ffffe07077892 */ /* 0x000fe2000f8ec03f */
[----:B------:R-:W-:Y:S01]  /*1f10*/  CS2R R106, SRZ ;  /* 0x00000000006a7805 */ /* 0x000fe2000001ff00 */
[----:B------:R2:W-:Y:S01]  /*1f20*/  STL [R1+0x60], RZ ;  /* 0x000060ff01007387 */ /* 0x0005e20000100800 */
[----:B------:R-:W-:Y:S01]  /*1f30*/  CS2R R108, SRZ ;  /* 0x00000000006c7805 */ /* 0x000fe2000001ff00 */
[----:B------:R-:W-:Y:S01]  /*1f40*/  UIADD3 UR7, UR6, -UR7, URZ ;  /* 0x8000000706077290 */ /* 0x000fe2000fffe03f */
[----:B------:R-:W-:Y:S01]  /*1f50*/  CS2R R110, SRZ ;  /* 0x00000000006e7805 */ /* 0x000fe2000001ff00 */
[----:B------:R2:W-:Y:S01]  /*1f60*/  STL [R1+0x5c], RZ ;  /* 0x00005cff01007387 */ /* 0x0005e20000100800 */
[----:B------:R-:W-:Y:S01]  /*1f70*/  CS2R R112, SRZ ;  /* 0x0000000000707805 */ /* 0x000fe2000001ff00 */
[----:B------:R-:W-:Y:S01]  /*1f80*/  ULEA UR7, UR7, UR51, 0xc ;  /* 0x0000003307077291 */ /* 0x000fe2000f8e603f */
[----:B------:R-:W-:Y:S01]  /*1f90*/  CS2R R114, SRZ ;  /* 0x0000000000727805 */ /* 0x000fe2000001ff00 */
[----:B------:R2:W-:Y:S01]  /*1fa0*/  STL [R1+0x58], RZ ;  /* 0x000058ff01007387 */ /* 0x0005e20000100800 */
[----:B------:R-:W-:Y:S01]  /*1fb0*/  CS2R R116, SRZ ;  /* 0x0000000000747805 */ /* 0x000fe2000001ff00 */
[----:B------:R-:W-:Y:S01]  /*1fc0*/  UIADD3 UR7, UR7, 0x6200, URZ ;  /* 0x0000620007077890 */ /* 0x000fe2000fffe03f */
[----:B------:R-:W-:Y:S01]  /*1fd0*/  CS2R R118, SRZ ;  /* 0x0000000000767805 */ /* 0x000fe2000001ff00 */
[----:B------:R2:W-:Y:S01]  /*1fe0*/  STL [R1+0x54], RZ ;  /* 0x000054ff01007387 */ /* 0x0005e20000100800 */
[----:B------:R-:W-:Y:S01]  /*1ff0*/  CS2R R120, SRZ ;  /* 0x0000000000787805 */ /* 0x000fe2000001ff00 */
[----:B------:R-:W-:Y:S01]  /*2000*/  USHF.R.U32.HI UR7, URZ, 0x4, UR7 ;  /* 0x000000043f077899 */ /* 0x000fe20008011607 */
[----:B------:R-:W-:Y:S01]  /*2010*/  CS2R R122, SRZ ;  /* 0x00000000007a7805 */ /* 0x000fe2000001ff00 */
[----:B------:R2:W-:Y:S01]  /*2020*/  STL [R1+0x50], RZ ;  /* 0x000050ff01007387 */ /* 0x0005e20000100800 */
[----:B------:R-:W-:Y:S01]  /*2030*/  CS2R R124, SRZ ;  /* 0x00000000007c7805 */ /* 0x000fe2000001ff00 */
[----:B------:R-:W-:Y:S01]  /*2040*/  ULOP3.LUT UR9, UR7, 0x3fff, URZ, 0xc0, !UPT ;  /* 0x00003fff07097892 */ /* 0x000fe2000f8ec03f */
        /* <DEDUP_REMOVED lines=59> */
[----:B------:R-:W-:Y:S01]  /*2400*/  CS2R R86, SRZ ;  /* 0x0000000000567805 */ /* 0x000fe2000001ff00 */
[----:B------:R2:W-:Y:S04]  /*2410*/  STL [R1+0x10], RZ ;  /* 0x000010ff01007387 */ /* 0x0005e80000100800 */
[----:B------:R2:W-:Y:S04]  /*2420*/  STL [R1+0xc], RZ ;  /* 0x00000cff01007387 */ /* 0x0005e80000100800 */
[----:B------:R2:W-:Y:S04]  /*2430*/  STL [R1+0x8], RZ ;  /* 0x000008ff01007387 */ /* 0x0005e80000100800 */
[----:B------:R2:W-:Y:S04]  /*2440*/  STL [R1+0x4], RZ ;  /* 0x000004ff01007387 */ /* 0x0005e80000100800 */
[----:B------:R2:W-:Y:S01]  /*2450*/  STL [R1], RZ ;  /* 0x000000ff01007387 */ /* 0x0005e20000100800 */
[----:B------:R-:W-:Y:S05]  /*2460*/  @!P0 BRA `(.L_x_21) ;  /* 0x0000001000f88947 */ /* 0x000fea0003800000 */
[----:B------:R-:W-:-:S06]  /*2470*/  UISETP.NE.AND UP0, UPT, UR49, 0x3, UPT ;  /* 0x000000033100788c */ /* 0x000fcc000bf05270 */
[----:B------:R-:W-:-:S13]  /*2480*/  PLOP3.LUT P1, PT, PT, PT, UP0, 0x80, 0x0 ;  /* 0x000000000000781c */ /* 0x000fda0003f2f008 */
[----:B------:R-:W-:Y:S05]  /*2490*/  @!P1 BRA `(.L_x_22) ;  /* 0x0000000000049947 */ /* 0x000fea0003800000 */
[----:B------:R-:W-:Y:S01]  /*24a0*/  BPT.TRAP 0x1 ;  /* 0x000000040000795c */ /* 0x000fe20000300000 */
.L_x_22:
[----:B------:R-:W-:Y:S01]  /*24b0*/  ULEA UR4, UR48, UR51, 0x3 ;  /* 0x0000003330047291 */ /* 0x000fe2000f8e183f */
[----:B------:R-:W-:-:S04]  /*24c0*/  MOV R0, UR36 ;  /* 0x0000002400007c02 */ /* 0x000fc80008000f00 */
[----:B------:R-:W-:-:S04]  /*24d0*/  SHF.L.U32 R0, R0, 0x1f, RZ ;  /* 0x0000001f00007819 */ /* 0x000fc800000006ff */
[----:B------:R1:W3:Y:S01]  /*24e0*/  SYNCS.PHASECHK.TRANS64.TRYWAIT P0, [UR4], R0 ;  /* 0x00000000ff0075a7 */ /* 0x0002e20008000144 */
[----:B------:R-:W-:Y:S05]  /*24f0*/  @!P1 BRA `(.L_x_23) ;  /* 0x0000000000049947 */ /* 0x000fea0003800000 */
[----:B------:R-:W-:Y:S01]  /*2500*/  BPT.TRAP 0x1 ;  /* 0x000000040000795c */ /* 0x000fe20000300000 */
.L_x_23:
[----:B---3--:R-:W-:Y:S05]  /*2510*/  @P0 BRA `(.L_x_24) ;  /* 0x0000000000080947 */ /* 0x008fea0003800000 */
[----:B------:R-:W3:Y:S02]  /*2520*/  SYNCS.PHASECHK.TRANS64.TRYWAIT P0, [UR4], R0 ;  /* 0x00000000ff0075a7 */ /* 0x000ee40008000144 */
[----:B---3--:R-:W-:Y:S05]  /*2530*/  @!P0 BRA `(.L_x_25) ;  /* 0x000000cc00808947 */ /* 0x008fea0003800000 */
.L_x_24:
[----:B------:R-:W-:Y:S01]  /*2540*/  UIADD3 UR4, UR51, 0x26200, URZ ;  /* 0x0002620033047890 */ /* 0x000fe2000fffe03f */
[----:B------:R-:W-:Y:S01]  /*2550*/  WARPGROUP.ARRIVE ;  /* 0x00000000000079c5 */ /* 0x000fe20000000000 */
[----:B------:R-:W-:Y:S01]  /*2560*/  ULOP3.LUT UR10, UR9, 0x10000, URZ, 0xfc, !UPT ;  /* 0x00010000090a7892 */ /* 0x000fe2000f8efc3f */
[----:B------:R4:W-:Y:S01]  /*2570*/  STL [R1+0xb0], RZ ;  /* 0x0000b0ff01007387 */ /* 0x0009e20000100800 */
[----:B------:R-:W-:Y:S01]  /*2580*/  USHF.R.U32.HI UR4, URZ, 0x4, UR4 ;  /* 0x000000043f047899 */ /* 0x000fe20008011604 */
[----:B------:R-:W-:Y:S01]  /*2590*/  CS2R R228, SRZ ;  /* 0x0000000000e47805 */ /* 0x000fe2000001ff00 */
[----:B------:R-:W-:Y:S01]  /*25a0*/  ULEA UR10, UR48, UR10, 0xa ;  /* 0x0000000a300a7291 */ /* 0x000fe2000f8e503f */
[----:B------:R4:W-:Y:S01]  /*25b0*/  STL [R1+0xac], RZ ;  /* 0x0000acff01007387 */ /* 0x0009e20000100800 */
[----:B------:R-:W-:Y:S01]  /*25c0*/  ULOP3.LUT UR4, UR4, 0x3fff, URZ, 0xc0, !UPT ;  /* 0x00003fff04047892 */ /* 0x000fe2000f8ec03f */
[----:B------:R-:W-:Y:S01]  /*25d0*/  IMAD.MOV.U32 R17, RZ, RZ, RZ ;  /* 0x000000ffff117224 */ /* 0x000fe200078e00ff */
[----:B------:R-:W-:Y:S01]  /*25e0*/  UMOV UR5, 0x80000020 ;  /* 0x8000002000057882 */ /* 0x000fe20000000000 */
[----:B------:R-:W-:Y:S01]  /*25f0*/  UMOV UR7, 0x80000020 ;  /* 0x8000002000077882 */ /* 0x000fe20000000000 */
[----:B------:R-:W-:Y:S01]  /*2600*/  ULOP3.LUT UR4, UR4, 0x10000, URZ, 0xfc, !UPT ;  /* 0x0001000004047892 */ /* 0x000fe2000f8efc3f */
[----:B------:R4:W-:Y:S01]  /*2610*/  STL [R1+0xa8], RZ ;  /* 0x0000a8ff01007387 */ /* 0x0009e20000100800 */
[----:B------:R-:W-:Y:S01]  /*2620*/  UMOV UR8, 0x2 ;  /* 0x0000000200087882 */ /* 0x000fe20000000000 */
[----:B------:R-:W-:Y:S01]  /*2630*/  CS2R R18, SRZ ;  /* 0x0000000000127805 */ /* 0x000fe2000001ff00 */
[----:B------:R-:W-:Y:S01]  /*2640*/  ULEA UR11, UR48, UR4, 0x9 ;  /* 0x00000004300b7291 */ /* 0x000fe2000f8e483f */
[----:B------:R4:W-:Y:S01]  /*2650*/  STL [R1+0xa4], RZ ;  /* 0x0000a4ff01007387 */ /* 0x0009e20000100800 */
[----:B------:R-:W-:Y:S01]  /*2660*/  CS2R R22, SRZ ;  /* 0x0000000000167805 */ /* 0x000fe2000001ff00 */
[----:B------:R-:W-:Y:S01]  /*2670*/  UMOV UR4, UR10 ;  /* 0x0000000a00047c82 */ /* 0x000fe20008000000 */
[----:B------:R-:W-:Y:S01]  /*2680*/  CS2R R152, SRZ ;  /* 0x0000000000987805 */ /* 0x000fe2000001ff00 */
[----:B------:R4:W-:Y:S01]  /*2690*/  STL [R1+0xa0], RZ ;  /* 0x0000a0ff01007387 */ /* 0x0009e20000100800 */
[----:B------:R-:W-:Y:S01]  /*26a0*/  CS2R R154, SRZ ;  /* 0x00000000009a7805 */ /* 0x000fe2000001ff00 */
[----:B------:R-:W-:Y:S01]  /*26b0*/  UMOV UR6, UR11 ;  /* 0x0000000b00067c82 */ /* 0x000fe20008000000 */
[----:B------:R-:W-:Y:S01]  /*26c0*/  CS2R R156, SRZ ;  /* 0x00000000009c7805 */ /* 0x000fe2000001ff00 */
[----:B------:R-:W-:Y:S01]  /*26d0*/  QGMMA.64x128x32.F32.E4M3.E4M3 R88, gdesc[UR4], RZ, !UPT, gsb0 ;  /* 0x01e00000045879f3 */ /* 0x000fe2000c0008ff */
[----:B------:R-:W-:Y:S01]  /*26e0*/  UIADD3 UR4, UR10, 0x200, URZ ;  /* 0x000002000a047890 */ /* 0x000fe2000fffe03f */
[----:B------:R4:W-:Y:S01]  /*26f0*/  STL [R1+0x9c], RZ ;  /* 0x00009cff01007387 */ /* 0x0009e20000100800 */
[----:B------:R-:W-:Y:S01]  /*2700*/  UMOV UR5, 0x80000020 ;  /* 0x8000002000057882 */ /* 0x000fe20000000000 */
[----:B------:R-:W-:-:S02]  /*2710*/  CS2R R158, SRZ ;  /* 0x00000000009e7805 */ /* 0x000fc4000001ff00 */
[----:B------:R-:W-:Y:S01]  /*2720*/  CS2R R160, SRZ ;  /* 0x0000000000a07805 */ /* 0x000fe2000001ff00 */
        /* <DEDUP_REMOVED lines=44> */
[----:B------:R4:W-:Y:S04]  /*29f0*/  STL [R1+0x6c], RZ ;  /* 0x00006cff01007387 */ /* 0x0009e80000100800 */
        /* <DEDUP_REMOVED lines=19> */
[----:B------:R4:W-:Y:S01]  /*2b30*/  STL [R1+0x1c], RZ ;  /* 0x00001cff01007387 */ /* 0x0009e20000100800 */
[----:B------:R-:W-:-:S02]  /*2b40*/  WARPGROUP.DEPBAR.LE gsb0, 0x0 ;  /* 0x00008000000079c5 */ /* 0x000fc40000010000 */
[----:B------:R-:W-:Y:S01]  /*2b50*/  WARPGROUP.ARRIVE ;  /* 0x00000000000079c5 */ /* 0x000fe20000000000 */
[----:B------:R4:W-:Y:S04]  /*2b60*/  STL [R1+0x18], RZ ;  /* 0x000018ff01007387 */ /* 0x0009e80000100800 */
[----:B------:R4:W-:Y:S01]  /*2b70*/  STL [R1+0x14], RZ ;  /* 0x000014ff01007387 */ /* 0x0009e20000100800 */
[----:B------:R-:W-:Y:S01]  /*2b80*/  QGMMA.64x128x32.F32.E4M3.E4M3 R24, gdesc[UR4], RZ, !UPT, gsb0 ;  /* 0x01e00000041879f3 */ /* 0x000fe2000c0008ff */
[----:B------:R-:W-:Y:S02]  /*2b90*/  UIADD3 UR4, UR10, 0x2, URZ ;  /* 0x000000020a047890 */ /* 0x000fe4000fffe03f */
[----:B------:R-:W-:Y:S01]  /*2ba0*/  UIADD3 UR6, UR11, 0x2, URZ ;  /* 0x000000020b067890 */ /* 0x000fe2000fffe03f */
[----:B------:R4:W-:Y:S01]  /*2bb0*/  STL [R1+0x10], RZ ;  /* 0x000010ff01007387 */ /* 0x0009e20000100800 */
[----:B------:R-:W-:Y:S01]  /*2bc0*/  UMOV UR5, 0x80000020 ;  /* 0x8000002000057882 */ /* 0x000fe20000000000 */
[----:B------:R-:W-:-:S02]  /*2bd0*/  UMOV UR7, 0x80000020 ;  /* 0x8000002000077882 */ /* 0x000fc40000000000 */
[----:B------:R4:W-:Y:S04]  /*2be0*/  STL [R1+0xc], RZ ;  /* 0x00000cff01007387 */ /* 0x0009e80000100800 */
[----:B------:R4:W-:Y:S04]  /*2bf0*/  STL [R1+0x8], RZ ;  /* 0x000008ff01007387 */ /* 0x0009e80000100800 */
[----:B------:R4:W-:Y:S04]  /*2c00*/  STL [R1+0x4], RZ ;  /* 0x000004ff01007387 */ /* 0x0009e80000100800 */
[----:B------:R4:W-:Y:S01]  /*2c10*/  STL [R1], RZ ;  /* 0x000000ff01007387 */ /* 0x0009e20000100800 */
[----:B------:R-:W-:-:S02]  /*2c20*/  WARPGROUP.DEPBAR.LE gsb0, 0x0 ;  /* 0x00008000000079c5 */ /* 0x000fc40000010000 */
[----:B------:R-:W-:-:S06]  /*2c30*/  WARPGROUP.ARRIVE ;  /* 0x00000000000079c5 */ /* 0x000fcc0000000000 */
[----:B------:R-:W-:Y:S01]  /*2c40*/  QGMMA.64x128x32.F32.E4M3.E4M3 R88, gdesc[UR4], R88, gsb0 ;  /* 0x01e00000045879f3 */ /* 0x000fe20008000858 */
[----:B------:R-:W-:Y:S01]  /*2c50*/  UIADD3 UR4, UR10, 0x202, URZ ;  /* 0x000002020a047890 */ /* 0x000fe2000fffe03f */
[----:B------:R-:W-:Y:S01]  /*2c60*/  UMOV UR5, 0x80000020 ;  /* 0x8000002000057882 */ /* 0x000fe20000000000 */
[----:B------:R-:W-:Y:S02]  /*2c70*/  WARPGROUP.DEPBAR.LE gsb0, 0x0 ;  /* 0x00008000000079c5 */ /* 0x000fe40000010000 */
[----:B------:R-:W-:-:S07]  /*2c80*/  WARPGROUP.ARRIVE ;  /* 0x00000000000079c5 */ /* 0x000fce0000000000 */
[----:B------:R-:W-:Y:S01]  /*2c90*/  QGMMA.64x128x32.F32.E4M3.E4M3 R24, gdesc[UR4], R24, gsb0 ;  /* 0x01e00000041879f3 */ /* 0x000fe20008000818 */
[----:B------:R-:W-:Y:S02]  /*2ca0*/  ULDC UR4, c[0x0][0x50c] ;  /* 0x0001430000047ab9 */ /* 0x000fe40000000800 */
[----:B------:R-:W-:-:S04]  /*2cb0*/  UISETP.NE.AND UP0, UPT, UR4, 0x2, UPT ;  /* 0x000000020400788c */ /* 0x000fc8000bf05270 */
[----:B------:R-:W-:-:S06]  /*2cc0*/  USEL UR4, URZ, 0x1, UP0 ;  /* 0x000000013f047887 */ /* 0x000fcc0008000000 */
[----:B------:R-:W-:Y:S01]  /*2cd0*/  ISETP.NE.AND P0, PT, RZ, UR4, PT ;  /* 0x00000004ff007c0c */ /* 0x000fe2000bf05270 */
[----:B------:R-:W-:-:S12]  /*2ce0*/  WARPGROUP.DEPBAR.LE gsb0, 0x0 ;  /* 0x00008000000079c5 */ /* 0x000fd80000010000 */
[----:B----4-:R-:W-:Y:S05]  /*2cf0*/  @!P0 BRA `(.L_x_26) ;  /* 0x0000000800b88947 */ /* 0x010fea0003800000 */
[----:B------:R-:W-:Y:S01]  /*2d00*/  FADD R4, RZ, R43 ;  /* 0x0000002bff047221 */ /* 0x000fe20000000000 */
[----:B---3--:R-:W-:-:S01]  /*2d10*/  FADD R3, RZ, R44 ;  /* 0x0000002cff037221 */ /* 0x008fc20000000000 */
[----:B-1----:R-:W-:Y:S01]  /*2d20*/  FADD R0, RZ, R45 ;  /* 0x0000002dff007221 */ /* 0x002fe20000000000 */
[----:B------:R-:W-:-:S01]  /*2d30*/  FADD R227, RZ, R88 ;  /* 0x00000058ffe37221 */ /* 0x000fc20000000000 */
[----:B------:R-:W-:Y:S01]  /*2d40*/  FADD R226, RZ, R89 ;  /* 0x00000059ffe27221 */ /* 0x000fe20000000000 */
[----:B------:R1:W-:Y:S01]  /*2d50*/  STL [R1], R4 ;  /* 0x0000000401007387 */ /* 0x0003e20000100800 */
[----:B------:R-:W-:-:S01]  /*2d60*/  FADD R225, RZ, R90 ;  /* 0x0000005affe17221 */ /* 0x000fc20000000000 */
[----:B------:R-:W-:Y:S01]  /*2d70*/  FADD R224, RZ, R91 ;  /* 0x0000005bffe07221 */ /* 0x000fe20000000000 */
[----:B------:R-:W-:-:S01]  /*2d80*/  FADD R223, RZ, R92 ;  /* 0x0000005cffdf7221 */ /* 0x000fc20000000000 */
[----:B------:R3:W-:Y:S01]  /*2d90*/  STL [R1+0x4], R3 ;  /* 0x0000040301007387 */ /* 0x0007e20000100800 */
[----:B------:R-:W-:-:S01]  /*2da0*/  FADD R222, RZ, R93 ;  /* 0x0000005dffde7221 */ /* 0x000fc20000000000 */
[----:B------:R-:W-:Y:S01]  /*2db0*/  FADD R221, RZ, R94 ;  /* 0x0000005effdd7221 */ /* 0x000fe20000000000 */
[----:B------:R-:W-:-:S01]  /*2dc0*/  FADD R220, RZ, R95 ;  /* 0x0000005fffdc7221 */ /* 0x000fc20000000000 */
[----:B------:R4:W-:Y:S01]  /*2dd0*/  STL [R1+0x8], R0 ;  /* 0x0000080001007387 */ /* 0x0009e20000100800 */
[----:B------:R-:W-:-:S01]  /*2de0*/  FADD R219, RZ, R96 ;  /* 0x00000060ffdb7221 */ /* 0x000fc20000000000 */
[----:B-1----:R-:W-:Y:S01]  /*2df0*/  FADD R4, RZ, R46 ;  /* 0x0000002eff047221 */ /* 0x002fe20000000000 */
[----:B------:R-:W-:-:S01]  /*2e00*/  FADD R218, RZ, R97 ;  /* 0x00000061ffda7221 */ /* 0x000fc20000000000 */
[----:B------:R-:W-:Y:S01]  /*2e10*/  FADD R217, RZ, R98 ;  /* 0x00000062ffd97221 */ /* 0x000fe20000000000 */
[----:B------:R-:W-:-:S01]  /*2e20*/  FADD R216, RZ, R99 ;  /* 0x00000063ffd87221 */ /* 0x000fc20000000000 */
[----:B---3--:R-:W-:Y:S01]  /*2e30*/  FADD R3, RZ, R47 ;  /* 0x0000002fff037221 */ /* 0x008fe20000000000 */
[----:B------:R1:W-:Y:S01]  /*2e40*/  STL [R1+0xc], R4 ;  /* 0x00000c0401007387 */ /* 0x0003e20000100800 */
[----:B------:R-:W-:-:S01]  /*2e50*/  FADD R215, RZ, R100 ;  /* 0x00000064ffd77221 */ /* 0x000fc20000000000 */
[----:B------:R-:W-:Y:S01]  /*2e60*/  FADD R214, RZ, R101 ;  /* 0x00000065ffd67221 */ /* 0x000fe20000000000 */
[----:B----4-:R-:W-:-:S01]  /*2e70*/  FADD R0, RZ, R48 ;  /* 0x00000030ff007221 */ /* 0x010fc20000000000 */
        /* <DEDUP_REMOVED lines=90> */
[----:B------:R-:W-:Y:S01]  /*3420*/  FADD R159, RZ, R28 ;  /* 0x0000001cff9f7221 */ /* 0x000fe20000000000 */
[----:B------:R-:W-:-:S01]  /*3430*/  FADD R158, RZ, R29 ;  /* 0x0000001dff9e7221 */ /* 0x000fc20000000000 */
[----:B------:R-:W-:Y:S01]  /*3440*/  FADD R157, RZ, R30 ;  /* 0x0000001eff9d7221 */ /* 0x000fe20000000000 */
[----:B------:R-:W-:-:S01]  /*3450*/  FADD R156, RZ, R31 ;  /* 0x0000001fff9c7221 */ /* 0x000fc20000000000 */
[----:B------:R3:W-:Y:S01]  /*3460*/  STL [R1+0x5c], R0 ;  /* 0x00005c0001007387 */ /* 0x0007e20000100800 */
[----:B------:R-:W-:-:S01]  /*3470*/  FADD R155, RZ, R32 ;  /* 0x00000020ff9b7221 */ /* 0x000fc20000000000 */
[----:B-1----:R-:W-:Y:S01]  /*3480*/  FADD R4, RZ, R67 ;  /* 0x00000043ff047221 */ /* 0x002fe20000000000 */
[----:B------:R-:W-:-:S01]  /*3490*/  FADD R154, RZ, R33 ;  /* 0x00000021ff9a7221 */ /* 0x000fc20000000000 */
[----:B------:R1:W-:Y:S01]  /*34a0*/  STL [R1+0x58], R3 ;  /* 0x0000580301007387 */ /* 0x0003e20000100800 */
[----:B------:R-:W-:-:S01]  /*34b0*/  FADD R153, RZ, R34 ;  /* 0x00000022ff997221 */ /* 0x000fc20000000000 */
[----:B------:R-:W-:Y:S01]  /*34c0*/  FADD R152, RZ, R35 ;  /* 0x00000023ff987221 */ /* 0x000fe20000000000 */
[----:B------:R-:W-:-:S01]  /*34d0*/  FADD R23, RZ, R36 ;  /* 0x00000024ff177221 */ /* 0x000fc20000000000 */
[----:B------:R4:W-:Y:S01]  /*34e0*/  STL [R1+0x60], R4 ;  /* 0x0000600401007387 */ /* 0x0009e20000100800 */
[----:B------:R-:W-:-:S01]  /*34f0*/  FADD R22, RZ, R37 ;  /* 0x00000025ff167221 */ /* 0x000fc20000000000 */
[----:B---3--:R-:W-:Y:S01]  /*3500*/  FADD R0, RZ, R69 ;  /* 0x00000045ff007221 */ /* 0x008fe20000000000 */
[----:B------:R-:W-:-:S01]  /*3510*/  FADD R19, RZ, R38 ;  /* 0x00000026ff137221 */ /* 0x000fc20000000000 */
[----:B------:R-:W-:Y:S01]  /*3520*/  FADD R18, RZ, R39 ;  /* 0x00000027ff127221 */ /* 0x000fe20000000000 */
[----:B------:R-:W-:-:S01]  /*3530*/  FADD R17, RZ, R40 ;  /* 0x00000028ff117221 */ /* 0x000fc20000000000 */
[----:B-1----:R-:W-:Y:S01]  /*3540*/  FADD R3, RZ, R68 ;  /* 0x00000044ff037221 */ /* 0x002fe20000000000 */
[----:B------:R-:W-:-:S01]  /*3550*/  FADD R228, RZ, R41 ;  /* 0x00000029ffe47221 */ /* 0x000fc20000000000 */
[----:B------:R-:W-:Y:S01]  /*3560*/  FADD R229, RZ, R42 ;  /* 0x0000002affe57221 */ /* 0x000fe20000000000 */
[----:B------:R-:W-:Y:S01]  /*3570*/  UMOV UR8, URZ ;  /* 0x0000003f00087c82 */ /* 0x000fe20008000000 */
[----:B----4-:R-:W-:Y:S01]  /*3580*/  FADD R4, RZ, R70 ;  /* 0x00000046ff047221 */ /* 0x010fe20000000000 */
[----:B------:R1:W-:Y:S04]  /*3590*/  STL [R1+0x64], R3 ;  /* 0x0000640301007387 */ /* 0x0003e80000100800 */
[----:B------:R3:W-:Y:S04]  /*35a0*/  STL [R1+0x68], R0 ;  /* 0x0000680001007387 */ /* 0x0007e80000100800 */
[----:B------:R4:W-:Y:S01]  /*35b0*/  STL [R1+0x6c], R4 ;  /* 0x00006c0401007387 */ /* 0x0009e20000100800 */
[----:B-1----:R-:W-:-:S01]  /*35c0*/  FADD R3, RZ, R71 ;  /* 0x00000047ff037221 */ /* 0x002fc20000000000 */
[----:B---3--:R-:W-:-:S04]  /*35d0*/  FADD R0, RZ, R72 ;  /* 0x00000048ff007221 */ /* 0x008fc80000000000 */
[----:B------:R1:W-:Y:S01]  /*35e0*/  STL [R1+0x70], R3 ;  /* 0x0000700301007387 */ /* 0x0003e20000100800 */
[----:B----4-:R-:W-:-:S03]  /*35f0*/  FADD R4, RZ, R73 ;  /* 0x00000049ff047221 */ /* 0x010fc60000000000 */
        /* <DEDUP_REMOVED lines=28> */
[----:B------:R4:W-:Y:S04]  /*37c0*/  STL [R1+0xac], R3 ;  /* 0x0000ac0301007387 */ /* 0x0009e80000100800 */
[----:B------:R4:W-:Y:S02]  /*37d0*/  STL [R1+0xb0], R0 ;  /* 0x0000b00001007387 */ /* 0x0009e40000100800 */
.L_x_26:
[----:B------:R-:W-:-:S04]  /*37e0*/  UIADD3 UR10, UR48, 0x1, URZ ;  /* 0x00000001300a7890 */ /* 0x000fc8000fffe03f */
[----:B------:R-:W-:-:S04]  /*37f0*/  UISETP.NE.AND UP0, UPT, UR10, 0x8, UPT ;  /* 0x000000080a00788c */ /* 0x000fc8000bf05270 */
[----:B------:R-:W-:Y:S02]  /*3800*/  USEL UR5, URZ, 0x1, UP0 ;  /* 0x000000013f057887 */ /* 0x000fe40008000000 */
[----:B------:R-:W-:Y:S02]  /*3810*/  USEL UR10, UR10, URZ, UP0 ;  /* 0x0000003f0a0a7287 */ /* 0x000fe40008000000 */
[----:B------:R-:W-:-:S06]  /*3820*/  ULOP3.LUT UR5, UR36, UR5, URZ, 0x3c, !UPT ;  /* 0x0000000524057292 */ /* 0x000fcc000f8e3c3f */
[----:B-1-34-:R-:W-:Y:S01]  /*3830*/  MOV R0, UR5 ;  /* 0x0000000500007c02 */ /* 0x01afe20008000f00 */
[----:B------:R-:W-:-:S06]  /*3840*/  UMOV UR5, 0x1 ;  /* 0x0000000100057882 */ /* 0x000fcc0000000000 */
.L_x_21:
[----:B------:R-:W-:-:S04]  /*3850*/  UISETP.LT.AND UP0, UPT, UR52, 0x1, UPT ;  /* 0x000000013400788c */ /* 0x000fc8000bf01270 */
[----:B------:R-:W-:-:S04]  /*3860*/  USEL UR6, UR52, 0x1, UP0 ;  /* 0x0000000134067887 */ /* 0x000fc80008000000 */
[----:B------:R-:W-:-:S04]  /*3870*/  UIADD3 UR11, UR52, -UR6, URZ ;  /* 0x80000006340b7290 */ /* 0x000fc8000fffe03f */
[----:B------:R-:W-:-:S06]  /*3880*/  UISETP.GE.AND UP0, UPT, UR11, 0x1, UPT ;  /* 0x000000010b00788c */ /* 0x000fcc000bf06270 */
[----:B------:R-:W-:-:S13]  /*3890*/  PLOP3.LUT P0, PT, PT, PT, UP0, 0x80, 0x0 ;  /* 0x000000000000781c */ /* 0x000fda0003f0f008 */
[----:B------:R-:W-:Y:S05]  /*38a0*/  @!P0 BRA `(.L_x_27) ;  /* 0x0000001000bc8947 */ /* 0x000fea0003800000 */
[----:B------:R-:W-:Y:S01]  /*38b0*/  UMOV UR12, UR48 ;  /* 0x00000030000c7c82 */ /* 0x000fe20008000000 */
[----:B------:R-:W-:-:S05]  /*38c0*/  ULDC UR15, c[0x0][0x50c] ;  /* 0x00014300000f7ab9 */ /* 0x000fca0000000800 */
.L_x_35:
[----:B------:R-:W-:-:S06]  /*38d0*/  UISETP.NE.AND UP0, UPT, UR49, 0x3, UPT ;  /* 0x000000033100788c */ /* 0x000fcc000bf05270 */
[----:B------:R-:W-:-:S13]  /*38e0*/  PLOP3.LUT P1, PT, PT, PT, UP0, 0x80, 0x0 ;  /* 0x000000000000781c */ /* 0x000fda0003f2f008 */
[----:B------:R-:W-:Y:S05]  /*38f0*/  @!P1 BRA `(.L_x_28) ;  /* 0x0000000000049947 */ /* 0x000fea0003800000 */
[----:B------:R-:W-:Y:S01]  /*3900*/  BPT.TRAP 0x1 ;  /* 0x000000040000795c */ /* 0x000fe20000300000 */
.L_x_28:
[----:B------:R-:W-:Y:S01]  /*3910*/  ULEA UR6, UR10, UR51, 0x3 ;  /* 0x000000330a067291 */ /* 0x000fe2000f8e183f */
[----:B------:R-:W-:-:S08]  /*3920*/  SHF.L.U32 R3, R0, 0x1f, RZ ;  /* 0x0000001f00037819 */ /* 0x000fd000000006ff */
[----:B------:R1:W3:Y:S01]  /*3930*/  SYNCS.PHASECHK.TRANS64.TRYWAIT P0, [UR6], R3 ;  /* 0x00000003ff0075a7 */ /* 0x0002e20008000146 */
[----:B------:R-:W-:Y:S05]  /*3940*/  @!P1 BRA `(.L_x_29) ;  /* 0x0000000000049947 */ /* 0x000fea0003800000 */
[----:B------:R-:W-:Y:S01]  /*3950*/  BPT.TRAP 0x1 ;  /* 0x000000040000795c */ /* 0x000fe20000300000 */
.L_x_29:
[----:B---3--:R-:W-:Y:S05]  /*3960*/  @P0 BRA `(.L_x_30) ;  /* 0x0000000000080947 */ /* 0x008fea0003800000 */
[----:B------:R-:W3:Y:S02]  /*3970*/  SYNCS.PHASECHK.TRANS64.TRYWAIT P0, [UR6], R3 ;  /* 0x00000003ff0075a7 */ /* 0x000ee40008000146 */
[----:B---3--:R-:W-:Y:S05]  /*3980*/  @!P0 BRA `(.L_x_31) ;  /* 0x000000b800848947 */ /* 0x008fea0003800000 */
.L_x_30:
[----:B------:R-:W-:Y:S01]  /*3990*/  UIADD3 UR6, UR51, 0x26200, URZ ;  /* 0x0002620033067890 */ /* 0x000fe2000fffe03f */
[----:B------:R-:W-:Y:S01]  /*39a0*/  WARPGROUP.ARRIVE ;  /* 0x00000000000079c5 */ /* 0x000fe20000000000 */
[----:B------:R-:W-:Y:S02]  /*39b0*/  UISETP.NE.AND UP0, UPT, UR4, URZ, UPT ;  /* 0x0000003f0400728c */ /* 0x000fe4000bf05270 */
[----:B------:R-:W-:Y:S02]  /*39c0*/  USHF.R.U32.HI UR6, URZ, 0x4, UR6 ;  /* 0x000000043f067899 */ /* 0x000fe40008011606 */
[----:B------:R-:W-:Y:S02]  /*39d0*/  USEL UR5, UR5, URZ, !UP0 ;  /* 0x0000003f05057287 */ /* 0x000fe4000c000000 */
[----:B------:R-:W-:Y:S02]  /*39e0*/  ULOP3.LUT UR6, UR6, 0x3fff, URZ, 0xc0, !UPT ;  /* 0x00003fff06067892 */ /* 0x000fe4000f8ec03f */
[----:B------:R-:W-:-:S02]  /*39f0*/  ULOP3.LUT UR13, UR9, 0x10000, URZ, 0xfc, !UPT ;  /* 0x00010000090d7892 */ /* 0x000fc4000f8efc3f */
[----:B------:R-:W-:Y:S02]  /*3a00*/  ULOP3.LUT UR6, UR6, 0x10000, URZ, 0xfc, !UPT ;  /* 0x0001000006067892 */ /* 0x000fe4000f8efc3f */
[----:B------:R-:W-:Y:S02]  /*3a10*/  UISETP.NE.U32.AND UP0, UPT, UR5, URZ, UPT ;  /* 0x0000003f0500728c */ /* 0x000fe4000bf05070 */
[----:B------:R-:W-:Y:S02]  /*3a20*/  ULEA UR13, UR10, UR13, 0xa ;  /* 0x0000000d0a0d7291 */ /* 0x000fe4000f8e503f */
[----:B------:R-:W-:Y:S01]  /*3a30*/  ULEA UR14, UR10, UR6, 0x9 ;  /* 0x000000060a0e7291 */ /* 0x000fe2000f8e483f */
[----:B------:R-:W-:Y:S01]  /*3a40*/  UMOV UR5, 0x80000020 ;  /* 0x8000002000057882 */ /* 0x000fe20000000000 */
[----:B------:R-:W-:Y:S01]  /*3a50*/  UMOV UR7, 0x80000020 ;  /* 0x8000002000077882 */ /* 0x000fe20000000000 */
[----:B------:R-:W-:Y:S02]  /*3a60*/  UIADD3 UR8, UR8, 0x2, URZ ;  /* 0x0000000208087890 */ /* 0x000fe4000fffe03f */
[----:B------:R-:W-:-:S02]  /*3a70*/  UMOV UR4, UR13 ;  /* 0x0000000d00047c82 */ /* 0x000fc40008000000 */
[----:B------:R-:W-:Y:S02]  /*3a80*/  UMOV UR6, UR14 ;  /* 0x0000000e00067c82 */ /* 0x000fe40008000000 */
[----:B------:R-:W-:Y:S01]  /*3a90*/  QGMMA.64x128x32.F32.E4M3.E4M3 R88, gdesc[UR4], R88, UP0, gsb0 ;  /* 0x01e00000045879f3 */ /* 0x000fe2000b800858 */
[----:B------:R-:W-:Y:S01]  /*3aa0*/  UIADD3 UR4, UR13, 0x200, URZ ;  /* 0x000002000d047890 */ /* 0x000fe2000fffe03f */
[----:B------:R-:W-:Y:S01]  /*3ab0*/  UMOV UR5, 0x80000020 ;  /* 0x8000002000057882 */ /* 0x000fe20000000000 */
[----:B------:R-:W-:Y:S02]  /*3ac0*/  WARPGROUP.DEPBAR.LE gsb0, 0x0 ;  /* 0x00008000000079c5 */ /* 0x000fe40000010000 */
[----:B------:R-:W-:-:S07]  /*3ad0*/  WARPGROUP.ARRIVE ;  /* 0x00000000000079c5 */ /* 0x000fce0000000000 */
[----:B------:R-:W-:Y:S01]  /*3ae0*/  QGMMA.64x128x32.F32.E4M3.E4M3 R24, gdesc[UR4], R24, UP0, gsb0 ;  /* 0x01e00000041879f3 */ /* 0x000fe2000b800818 */
[----:B------:R-:W-:Y:S02]  /*3af0*/  UIADD3 UR4, UR13, 0x2, URZ ;  /* 0x000000020d047890 */ /* 0x000fe4000fffe03f */
[----:B------:R-:W-:Y:S01]  /*3b00*/  UIADD3 UR6, UR14, 0x2, URZ ;  /* 0x000000020e067890 */ /* 0x000fe2000fffe03f */
[----:B------:R-:W-:Y:S01]  /*3b10*/  UMOV UR5, 0x80000020 ;  /* 0x8000002000057882 */ /* 0x000fe20000000000 */
[----:B------:R-:W-:Y:S01]  /*3b20*/  UMOV UR7, 0x80000020 ;  /* 0x8000002000077882 */ /* 0x000fe20000000000 */
[----:B------:R-:W-:Y:S01]  /*3b30*/  UISETP.NE.AND UP0, UPT, UR8, UR15, UPT ;  /* 0x0000000f0800728c */ /* 0x000fe2000bf05270 */
[----:B------:R-:W-:Y:S02]  /*3b40*/  WARPGROUP.DEPBAR.LE gsb0, 0x0 ;  /* 0x00008000000079c5 */ /* 0x000fe40000010000 */
[----:B------:R-:W-:-:S06]  /*3b50*/  WARPGROUP.ARRIVE ;  /* 0x00000000000079c5 */ /* 0x000fcc0000000000 */
[----:B------:R-:W-:Y:S01]  /*3b60*/  QGMMA.64x128x32.F32.E4M3.E4M3 R88, gdesc[UR4], R88, gsb0 ;  /* 0x01e00000045879f3 */ /* 0x000fe20008000858 */
[----:B------:R-:W-:Y:S01]  /*3b70*/  UIADD3 UR4, UR13, 0x202, URZ ;  /* 0x000002020d047890 */ /* 0x000fe2000fffe03f */
[----:B------:R-:W-:Y:S01]  /*3b80*/  UMOV UR5, 0x80000020 ;  /* 0x8000002000057882 */ /* 0x000fe20000000000 */
[----:B------:R-:W-:Y:S02]  /*3b90*/  WARPGROUP.DEPBAR.LE gsb0, 0x0 ;  /* 0x00008000000079c5 */ /* 0x000fe40000010000 */
[----:B------:R-:W-:-:S07]  /*3ba0*/  WARPGROUP.ARRIVE ;  /* 0x00000000000079c5 */ /* 0x000fce0000000000 */
[----:B------:R-:W-:Y:S01]  /*3bb0*/  QGMMA.64x128x32.F32.E4M3.E4M3 R24, gdesc[UR4], R24, gsb0 ;  /* 0x01e00000041879f3 */ /* 0x000fe20008000818 */
[----:B------:R-:W-:-:S06]  /*3bc0*/  USEL UR4, URZ, 0x1, UP0 ;  /* 0x000000013f047887 */ /* 0x000fcc0008000000 */
[----:B------:R-:W-:Y:S01]  /*3bd0*/  ISETP.NE.AND P0, PT, RZ, UR4, PT ;  /* 0x00000004ff007c0c */ /* 0x000fe2000bf05270 */
[----:B------:R-:W-:-:S12]  /*3be0*/  WARPGROUP.DEPBAR.LE gsb0, 0x0 ;  /* 0x00008000000079c5 */ /* 0x000fd80000010000 */
[----:B------:R-:W-:Y:S05]  /*3bf0*/  @!P0 BRA `(.L_x_32) ;  /* 0x0000000c007c8947 */ /* 0x000fea0003800000 */
[----:B------:R-:W4:Y:S04]  /*3c00*/  LDL.LU R14, [R1] ;  /* 0x00000000010e7983 */ /* 0x000f280000300800 */
[----:B------:R-:W2:Y:S04]  /*3c10*/  LDL.LU R13, [R1+0x4] ;  /* 0x00000400010d7983 */ /* 0x000ea80000300800 */
        /* <DEDUP_REMOVED lines=8> */
[----:B---3--:R-:W3:Y:S01]  /*3ca0*/  LDL.LU R4, [R1+0x28] ;  /* 0x0000280001047983 */ /* 0x008ee20000300800 */
[----:B------:R-:W-:-:S01]  /*3cb0*/  FADD R227, R88, R227 ;  /* 0x000000e358e37221 */ /* 0x000fc20000000000 */
[----:B------:R-:W-:Y:S01]  /*3cc0*/  FADD R226, R89, R226 ;  /* 0x000000e259e27221 */ /* 0x000fe20000000000 */
[----:B------:R-:W-:-:S01]  /*3cd0*/  FADD R225, R90, R225 ;  /* 0x000000e15ae17221 */ /* 0x000fc20000000000 */
[----:B------:R-:W-:Y:S01]  /*3ce0*/  STL [R1+0xe8], R2 ;  /* 0x0000e80201007387 */ /* 0x000fe20000100800 */
[----:B------:R-:W-:-:S01]  /*3cf0*/  FADD R224, R91, R224 ;  /* 0x000000e05be07221 */ /* 0x000fc20000000000 */
[----:B------:R-:W-:Y:S01]  /*3d00*/  FADD R223, R92, R223 ;  /* 0x000000df5cdf7221 */ /* 0x000fe20000000000 */
[----:B------:R-:W-:-:S01]  /*3d10*/  FADD R222, R93, R222 ;  /* 0x000000de5dde7221 */ /* 0x000fc20000000000 */
[----:B------:R-:W-:Y:S01]  /*3d20*/  STL [R1+0xe4], R0 ;  /* 0x0000e40001007387 */ /* 0x000fe20000100800 */
[----:B------:R-:W-:-:S01]  /*3d30*/  FADD R221, R94, R221 ;  /* 0x000000dd5edd7221 */ /* 0x000fc20000000000 */
[----:B------:R-:W-:Y:S01]  /*3d40*/  FADD R220, R95, R220 ;  /* 0x000000dc5fdc7221 */ /* 0x000fe20000000000 */
        /* <DEDUP_REMOVED lines=75> */
[----:B----4-:R-:W-:Y:S01]  /*4200*/  FADD R14, R43, R14 ;  /* 0x0000000e2b0e7221 */ /* 0x010fe20000000000 */
[----:B--2---:R-:W-:-:S04]  /*4210*/  FADD R13, R44, R13 ;  /* 0x0000000d2c0d7221 */ /* 0x004fc80000000000 */
[----:B------:R2:W-:Y:S01]  /*4220*/  STL [R1], R14 ;  /* 0x0000000e01007387 */ /* 0x0005e20000100800 */
[----:B------:R-:W-:-:S03]  /*4230*/  FADD R12, R45, R12 ;  /* 0x0000000c2d0c7221 */ /* 0x000fc60000000000 */
[----:B------:R4:W-:Y:S01]  /*4240*/  STL [R1+0x4], R13 ;  /* 0x0000040d01007387 */ /* 0x0009e20000100800 */
        /* <DEDUP_REMOVED lines=13> */
[----:B------:R-:W4:Y:S01]  /*4320*/  LDL.LU R21, [R1+0x2c] ;  /* 0x00002c0001157983 */ /* 0x000f220000300800 */
[----:B---3--:R-:W-:-:S03]  /*4330*/  FADD R4, R53, R4 ;  /* 0x0000000435047221 */ /* 0x008fc60000000000 */
[----:B------:R3:W-:Y:S04]  /*4340*/  STL [R1+0x20], R6 ;  /* 0x0000200601007387 */ /* 0x0007e80000100800 */
[----:B------:R-:W3:Y:S04]  /*4350*/  LDL.LU R20, [R1+0x30] ;  /* 0x0000300001147983 */ /* 0x000ee80000300800 */
[----:B------:R3:W-:Y:S04]  /*4360*/  STL [R1+0x24], R5 ;  /* 0x0000240501007387 */ /* 0x0007e80000100800 */
[----:B------:R-:W3:Y:S04]  /*4370*/  LDL.LU R15, [R1+0x34] ;  /* 0x00003400010f7983 */ /* 0x000ee80000300800 */
[----:B------:R3:W-:Y:S04]  /*4380*/  STL [R1+0x28], R4 ;  /* 0x0000280401007387 */ /* 0x0007e80000100800 */
[----:B--2---:R-:W2:Y:S04]  /*4390*/  LDL.LU R14, [R1+0x38] ;  /* 0x00003800010e7983 */ /* 0x004ea80000300800 */
[----:B----4-:R-:W4:Y:S04]  /*43a0*/  LDL.LU R13, [R1+0x3c] ;  /* 0x00003c00010d7983 */ /* 0x010f280000300800 */
[----:B-1----:R-:W4:Y:S04]  /*43b0*/  LDL.LU R12, [R1+0x40] ;  /* 0x00004000010c7983 */ /* 0x002f280000300800 */
[----:B------:R-:W4:Y:S04]  /*43c0*/  LDL.LU R11, [R1+0x44] ;  /* 0x00004400010b7983 */ /* 0x000f280000300800 */
[----:B------:R-:W4:Y:S04]  /*43d0*/  LDL.LU R10, [R1+0x48] ;  /* 0x00004800010a7983 */ /* 0x000f280000300800 */
[----:B------:R-:W4:Y:S04]  /*43e0*/  LDL.LU R9, [R1+0x4c] ;  /* 0x00004c0001097983 */ /* 0x000f280000300800 */
[----:B------:R-:W4:Y:S04]  /*43f0*/  LDL.LU R8, [R1+0x50] ;  /* 0x0000500001087983 */ /* 0x000f280000300800 */
[----:B------:R-:W4:Y:S04]  /*4400*/  LDL.LU R7, [R1+0x54] ;  /* 0x0000540001077983 */ /* 0x000f280000300800 */
[----:B---3--:R-:W3:Y:S04]  /*4410*/  LDL.LU R6, [R1+0x58] ;  /* 0x0000580001067983 */ /* 0x008ee80000300800 */
[----:B------:R-:W3:Y:S04]  /*4420*/  LDL.LU R5, [R1+0x5c] ;  /* 0x00005c0001057983 */ /* 0x000ee80000300800 */
[----:B------:R-:W3:Y:S04]  /*4430*/  LDL.LU R4, [R1+0x60] ;  /* 0x0000600001047983 */ /* 0x000ee80000300800 */
[----:B------:R-:W3:Y:S04]  /*4440*/  LDL.LU R3, [R1+0x64] ;  /* 0x0000640001037983 */ /* 0x000ee80000300800 */
[----:B------:R-:W3:Y:S04]  /*4450*/  LDL.LU R2, [R1+0x68] ;  /* 0x0000680001027983 */ /* 0x000ee80000300800 */
[----:B------:R-:W3:Y:S01]  /*4460*/  LDL.LU R0, [R1+0x6c] ;  /* 0x00006c0001007983 */ /* 0x000ee20000300800 */
[----:B------:R-:W-:-:S01]  /*4470*/  FADD R21, R54, R21 ;  /* 0x0000001536157221 */ /* 0x000fc20000000000 */
[----:B------:R-:W-:-:S04]  /*4480*/  FADD R20, R55, R20 ;  /* 0x0000001437147221 */ /* 0x000fc80000000000 */
[----:B------:R-:W-:Y:S01]  /*4490*/  STL [R1+0x2c], R21 ;  /* 0x00002c1501007387 */ /* 0x000fe20000100800 */
[----:B------:R-:W-:-:S03]  /*44a0*/  FADD R15, R56, R15 ;  /* 0x0000000f380f7221 */ /* 0x000fc60000000000 */
[----:B------:R-:W-:Y:S01]  /*44b0*/  STL [R1+0x30], R20 ;  /* 0x0000301401007387 */ /* 0x000fe20000100800 */
[----:B--2---:R-:W-:-:S03]  /*44c0*/  FADD R14, R57, R14 ;  /* 0x0000000e390e7221 */ /* 0x004fc60000000000 */
[----:B------:R-:W-:Y:S01]  /*44d0*/  STL [R1+0x34], R15 ;  /* 0x0000340f01007387 */ /* 0x000fe20000100800 */
[----:B----4-:R-:W-:-:S03]  /*44e0*/  FADD R13, R58, R13 ;  /* 0x0000000d3a0d7221 */ /* 0x010fc60000000000 */
[----:B------:R-:W-:Y:S01]  /*44f0*/  STL [R1+0x38], R14 ;  /* 0x0000380e01007387 */ /* 0x000fe20000100800 */
[----:B------:R-:W-:-:S03]  /*4500*/  FADD R12, R59, R12 ;  /* 0x0000000c3b0c7221 */ /* 0x000fc60000000000 */
        /* <DEDUP_REMOVED lines=11> */
[----:B---3--:R-:W-:-:S03]  /*45c0*/  FADD R6, R65, R6 ;  /* 0x0000000641067221 */ /* 0x008fc60000000000 */
[----:B------:R-:W-:Y:S01]  /*45d0*/  STL [R1+0x54], R7 ;  /* 0x0000540701007387 */ /* 0x000fe20000100800 */
[----:B------:R-:W-:-:S03]  /*45e0*/  FADD R5, R66, R5 ;  /* 0x0000000542057221 */ /* 0x000fc60000000000 */
[----:B------:R-:W-:Y:S01]  /*45f0*/  STL [R1+0x58], R6 ;  /* 0x0000580601007387 */ /* 0x000fe20000100800 */
[----:B------:R-:W-:-:S03]  /*4600*/  FADD R4, R67, R4 ;  /* 0x0000000443047221 */ /* 0x000fc60000000000 */
[----:B------:R-:W-:Y:S01]  /*4610*/  STL [R1+0x5c], R5 ;  /* 0x00005c0501007387 */ /* 0x000fe20000100800 */
[----:B------:R-:W-:-:S01]  /*4620*/  FADD R3, R68, R3 ;  /* 0x0000000344037221 */ /* 0x000fc20000000000 */
[----:B------:R-:W-:Y:S02]  /*4630*/  FADD R2, R69, R2 ;  /* 0x0000000245027221 */ /* 0x000fe40000000000 */
[----:B------:R-:W-:Y:S01]  /*4640*/  STL [R1+0x60], R4 ;  /* 0x0000600401007387 */ /* 0x000fe20000100800 */
[----:B------:R-:W-:-:S03]  /*4650*/  FADD R0, R70, R0 ;  /* 0x0000000046007221 */ /* 0x000fc60000000000 */
[----:B------:R1:W-:Y:S04]  /*4660*/  STL [R1+0x68], R2 ;  /* 0x0000680201007387 */ /* 0x0003e80000100800 */
[----:B------:R-:W-:Y:S04]  /*4670*/  STL [R1+0x64], R3 ;  /* 0x0000640301007387 */ /* 0x000fe80000100800 */
[----:B-1----:R-:W2:Y:S04]  /*4680*/  LDL.LU R2, [R1+0x70] ;  /* 0x0000700001027983 */ /* 0x002ea80000300800 */
[----:B------:R1:W-:Y:S04]  /*4690*/  STL [R1+0x6c], R0 ;  /* 0x00006c0001007387 */ /* 0x0003e80000100800 */
[----:B-1----:R-:W3:Y:S04]  /*46a0*/  LDL.LU R0, [R1+0x74] ;  /* 0x0000740001007983 */ /* 0x002ee80000300800 */
[----:B------:R-:W4:Y:S04]  /*46b0*/  LDL.LU R21, [R1+0x78] ;  /* 0x0000780001157983 */ /* 0x000f280000300800 */
        /* <DEDUP_REMOVED lines=13> */
[----:B------:R-:W4:Y:S01]  /*4790*/  LDL.LU R3, [R1+0xb0] ;  /* 0x0000b00001037983 */ /* 0x000f220000300800 */
[----:B------:R-:W-:Y:S01]  /*47a0*/  UMOV UR8, URZ ;  /* 0x0000003f00087c82 */ /* 0x000fe20008000000 */
[----:B--2---:R-:W-:-:S05]  /*47b0*/  FADD R2, R71, R2 ;  /* 0x0000000247027221 */ /* 0x004fca0000000000 */
[----:B------:R1:W-:Y:S01]  /*47c0*/  STL [R1+0x70], R2 ;  /* 0x0000700201007387 */ /* 0x0003e20000100800 */
[----:B---3--:R-:W-:-:S03]  /*47d0*/  FADD R0, R72, R0 ;  /* 0x0000000048007221 */ /* 0x008fc60000000000 */
[----:B-1----:R1:W5:Y:S01]  /*47e0*/  LDL.LU R2, [R1+0xe8] ;  /* 0x0000e80001027983 */ /* 0x0023620000300800 */
[----:B----4-:R-:W-:-:S03]  /*47f0*/  FADD R21, R73, R21 ;  /* 0x0000001549157221 */ /* 0x010fc60000000000 */
[----:B------:R2:W-:Y:S01]  /*4800*/  STL [R1+0x74], R0 ;  /* 0x0000740001007387 */ /* 0x0005e20000100800 */
[----:B------:R-:W-:-:S01]  /*4810*/  FADD R20, R74, R20 ;  /* 0x000000144a147221 */ /* 0x000fc20000000000 */
[----:B------:R-:W-:Y:S02]  /*4820*/  FADD R15, R75, R15 ;  /* 0x0000000f4b0f7221 */ /* 0x000fe40000000000 */
[----:B--2---:R1:W5:Y:S01]  /*4830*/  LDL.LU R0, [R1+0xe4] ;  /* 0x0000e40001007983 */ /* 0x0043620000300800 */
        /* <DEDUP_REMOVED lines=20> */
[----:B------:R-:W-:-:S01]  /*4980*/  FADD R4, R86, R4 ;  /* 0x0000000456047221 */ /* 0x000fc20000000000 */
[----:B------:R-:W-:Y:S02]  /*4990*/  FADD R3, R3, R87 ;  /* 0x0000005703037221 */ /* 0x000fe40000000000 */
[----:B------:R1:W-:Y:S04]  /*49a0*/  STL [R1+0xa0], R7 ;  /* 0x0000a00701007387 */ /* 0x0003e80000100800 */
[----:B------:R1:W-:Y:S04]  /*49b0*/  STL [R1+0xa4], R6 ;  /* 0x0000a40601007387 */ /* 0x0003e80000100800 */
[----:B------:R1:W-:Y:S04]  /*49c0*/  STL [R1+0xa8], R5 ;  /* 0x0000a80501007387 */ /* 0x0003e80000100800 */
[----:B------:R1:W-:Y:S04]  /*49d0*/  STL [R1+0xb0], R3 ;  /* 0x0000b00301007387 */ /* 0x0003e80000100800 */
[----:B------:R1:W-:Y:S02]  /*49e0*/  STL [R1+0xac], R4 ;  /* 0x0000ac0401007387 */ /* 0x0003e40000100800 */
.L_x_32:
[----:B------:R-:W-:Y:S05]  /*49f0*/  @!P1 BRA `(.L_x_33) ;  /* 0x0000000000049947 */ /* 0x000fea0003800000 */
[----:B------:R-:W-:Y:S01]  /*4a00*/  BPT.TRAP 0x1 ;  /* 0x000000040000795c */ /* 0x000fe20000300000 */
.L_x_33:
[----:B-1-3--:R-:W3:Y:S04]  /*4a10*/  LDL R3, [R1+0xc0] ;  /* 0x0000c00001037983 */ /* 0x00aee80000100800 */
[----:B------:R-:W4:Y:S01]  /*4a20*/  LDL R4, [R1+0xc4] ;  /* 0x0000c40001047983 */ /* 0x000f220000100800 */
[----:B------:R-:W-:Y:S01]  /*4a30*/  UISETP.GT.U32.AND UP0, UPT, UR40, 0x1, UPT ;  /* 0x000000012800788c */ /* 0x000fe2000bf04070 */
[----:B---3--:R-:W-:Y:S01]  /*4a40*/  ISETP.NE.AND P0, PT, R3, RZ, PT ;  /* 0x000000ff0300720c */ /* 0x008fe20003f05270 */
[----:B------:R-:W-:-:S12]  /*4a50*/  IMAD.U32 R3, RZ, RZ, UR12 ;  /* 0x0000000cff037e24 */ /* 0x000fd8000f8e00ff */
[----:B------:R-:W-:-:S04]  /*4a60*/  @P0 LEA R3, R3, UR51, 0x3 ;  /* 0x0000003303030c11 */ /* 0x000fc8000f8e18ff */
[----:B------:R-:W-:-:S04]  /*4a70*/  @P0 IADD3 R3, R3, 0x40, RZ ;  /* 0x0000004003030810 */ /* 0x000fc80007ffe0ff */
[----:B----4-:R-:W-:-:S04]  /*4a80*/  @P0 PRMT R3, R4, 0x654, R3 ;  /* 0x0000065404030816 */ /* 0x010fc80000000003 */
[----:B------:R1:W-:Y:S01]  /*4a90*/  @P0 SYNCS.ARRIVE.TRANS64.RED.A1T0 RZ, [R3+URZ], RZ ;  /* 0x000000ff03ff09a7 */ /* 0x0003e2000810043f */
[----:B------:R-:W-:-:S13]  /*4aa0*/  PLOP3.LUT P0, PT, PT, PT, UP0, 0x80, 0x0 ;  /* 0x000000000000781c */ /* 0x000fda0003f0f008 */
[----:B-1----:R-:W-:Y:S05]  /*4ab0*/  @P0 BRA `(.L_x_34) ;  /* 0x0000000000040947 */ /* 0x002fea0003800000 */
[----:B------:R-:W-:Y:S01]  /*4ac0*/  BPT.TRAP 0x1 ;  /* 0x000000040000795c */ /* 0x000fe20000300000 */
.L_x_34:
[----:B------:R-:W-:Y:S02]  /*4ad0*/  UISETP.GT.AND UP2, UPT, UR11, 0x1, UPT ;  /* 0x000000010b00788c */ /* 0x000fe4000bf44270 */
[----:B------:R-:W-:Y:S02]  /*4ae0*/  UIADD3 UR10, UR10, 0x1, URZ ;  /* 0x000000010a0a7890 */ /* 0x000fe4000fffe03f */
[----:B------:R-:W-:Y:S02]  /*4af0*/  UIADD3 UR12, UR12, 0x1, URZ ;  /* 0x000000010c0c7890 */ /* 0x000fe4000fffe03f */
[----:B------:R-:W-:Y:S01]  /*4b00*/  PLOP3.LUT P0, PT, PT, PT, UP2, 0x80, 0x0 ;  /* 0x000000000000781c */ /* 0x000fe20003f0f028 */
[----:B------:R-:W-:Y:S02]  /*4b10*/  UISETP.NE.AND UP0, UPT, UR10, 0x8, UPT ;  /* 0x000000080a00788c */ /* 0x000fe4000bf05270 */
[----:B------:R-:W-:Y:S02]  /*4b20*/  UISETP.NE.AND UP1, UPT, UR12, 0x8, UPT ;  /* 0x000000080c00788c */ /* 0x000fe4000bf25270 */
[----:B------:R-:W-:-:S02]  /*4b30*/  USEL UR5, URZ, 0x1, UP0 ;  /* 0x000000013f057887 */ /* 0x000fc40008000000 */
[----:B------:R-:W-:Y:S02]  /*4b40*/  UIADD3 UR11, UR11, -0x1, URZ ;  /* 0xffffffff0b0b7890 */ /* 0x000fe4000fffe03f */
[----:B------:R-:W-:Y:S02]  /*4b50*/  USEL UR10, UR10, URZ, UP0 ;  /* 0x0000003f0a0a7287 */ /* 0x000fe40008000000 */
[----:B-----5:R-:W-:Y:S01]  /*4b60*/  LOP3.LUT R0, R0, UR5, RZ, 0x3c, !PT ;  /* 0x0000000500007c12 */ /* 0x020fe2000f8e3cff */
[----:B------:R-:W-:Y:S01]  /*4b70*/  USEL UR12, UR12, URZ, UP1 ;  /* 0x0000003f0c0c7287 */ /* 0x000fe20008800000 */
[----:B------:R-:W-:Y:S01]  /*4b80*/  UMOV UR5, 0x1 ;  /* 0x0000000100057882 */ /* 0x000fe20000000000 */
[----:B------:R-:W-:Y:S10]  /*4b90*/  @P0 BRA `(.L_x_35) ;  /* 0xffffffec004c0947 */ /* 0x000ff4000383ffff */
.L_x_27:
[----:B------:R-:W-:-:S04]  /*4ba0*/  UISETP.NE.AND UP0, UPT, UR8, URZ, UPT ;  /* 0x0000003f0800728c */ /* 0x000fc8000bf05270 */
[----:B------:R-:W-:-:S06]  /*4bb0*/  USEL UR4, URZ, 0x1, !UP0 ;  /* 0x000000013f047887 */ /* 0x000fcc000c000000 */
[----:B------:R-:W-:-:S13]  /*4bc0*/  ISETP.NE.AND P0, PT, RZ, UR4, PT ;  /* 0x00000004ff007c0c */ /* 0x000fda000bf05270 */
[----:B------:R-:W-:Y:S05]  /*4bd0*/  @!P0 BRA `(.L_x_36) ;  /* 0x0000000c00688947 */ /* 0x000fea0003800000 */
[----:B------:R-:W3:Y:S04]  /*4be0*/  LDL.LU R3, [R1+0xb0] ;  /* 0x0000b00001037983 */ /* 0x000ee80000300800 */
[----:B------:R-:W4:Y:S04]  /*4bf0*/  LDL.LU R4, [R1+0xac] ;  /* 0x0000ac0001047983 */ /* 0x000f280000300800 */
[----:B------:R-:W2:Y:S04]  /*4c00*/  LDL.LU R5, [R1+0xa8] ;  /* 0x0000a80001057983 */ /* 0x000ea80000300800 */
        /* <DEDUP_REMOVED lines=8> */
[----:B------:R-:W2:Y:S01]  /*4c90*/  LDL.LU R14, [R1+0x84] ;  /* 0x00008400010e7983 */ /* 0x000ea20000300800 */
[----:B------:R-:W-:-:S03]  /*4ca0*/  FADD R227, R88, R227 ;  /* 0x000000e358e37221 */ /* 0x000fc60000000000 */
[----:B------:R-:W3:Y:S01]  /*4cb0*/  LDL.LU R0, [R1+0x28] ;  /* 0x0000280001007983 */ /* 0x000ee20000300800 */
[----:B------:R-:W-:-:S03]  /*4cc0*/  FADD R226, R89, R226 ;  /* 0x000000e259e27221 */ /* 0x000fc60000000000 */
[----:B------:R-:W4:Y:S01]  /*4cd0*/  LDL.LU R21, [R1+0x2c] ;  /* 0x00002c0001157983 */ /* 0x000f220000300800 */
[----:B------:R-:W-:-:S03]  /*4ce0*/  FADD R225, R90, R225 ;  /* 0x000000e15ae17221 */ /* 0x000fc60000000000 */
[----:B------:R-:W2:Y:S01]  /*4cf0*/  LDL.LU R20, [R1+0x30] ;  /* 0x0000300001147983 */ /* 0x000ea20000300800 */
        /* <DEDUP_REMOVED lines=13> */
[----:B------:R-:W2:Y:S04]  /*4dd0*/  LDL.LU R93, [R1+0x10] ;  /* 0x00001000015d7983 */ /* 0x000ea80000300800 */
[----:B------:R-:W2:Y:S04]  /*4de0*/  LDL.LU R94, [R1+0xc] ;  /* 0x00000c00015e7983 */ /* 0x000ea80000300800 */
[----:B------:R-:W2:Y:S04]  /*4df0*/  LDL.LU R95, [R1+0x8] ;  /* 0x00000800015f7983 */ /* 0x000ea80000300800 */
[----:B------:R-:W2:Y:S04]  /*4e00*/  LDL.LU R96, [R1+0x4] ;  /* 0x0000040001607983 */ /* 0x000ea80000300800 */
[----:B------:R-:W2:Y:S01]  /*4e10*/  LDL.LU R97, [R1] ;  /* 0x0000000001617983 */ /* 0x000ea20000300800 */
[----:B------:R-:W-:Y:S01]  /*4e20*/  FADD R213, R102, R213 ;  /* 0x000000d566d57221 */ /* 0x000fe20000000000 */
        /* <DEDUP_REMOVED lines=72> */
[----:B---3--:R-:W-:Y:S01]  /*52b0*/  FADD R0, R53, R0 ;  /* 0x0000000035007221 */ /* 0x008fe20000000000 */
[----:B----4-:R-:W-:Y:S01]  /*52c0*/  FADD R21, R54, R21 ;  /* 0x0000001536157221 */ /* 0x010fe20000000000 */
[----:B--2---:R-:W-:Y:S01]  /*52d0*/  FADD R20, R55, R20 ;  /* 0x0000001437147221 */ /* 0x004fe20000000000 */
        /* <DEDUP_REMOVED lines=10> */
[----:B------:R-:W-:-:S05]  /*5380*/  FADD R97, R43, R97 ;  /* 0x000000612b617221 */ /* 0x000fca0000000000 */
[----:B------:R1:W-:Y:S04]  /*5390*/  STL [R1], R97 ;  /* 0x0000006101007387 */ /* 0x0003e80000100800 */
[----:B------:R2:W-:Y:S04]  /*53a0*/  STL [R1+0x4], R96 ;  /* 0x0000046001007387 */ /* 0x0005e80000100800 */
        /* <DEDUP_REMOVED lines=12> */
[----:B------:R-:W4:Y:S04]  /*5470*/  LDL.LU R102, [R1+0x38] ;  /* 0x0000380001667983 */ /* 0x000f280000300800 */
[----:B------:R-:W4:Y:S04]  /*5480*/  LDL.LU R101, [R1+0x3c] ;  /* 0x00003c0001657983 */ /* 0x000f280000300800 */
[----:B------:R-:W4:Y:S04]  /*5490*/  LDL.LU R100, [R1+0x40] ;  /* 0x0000400001647983 */ /* 0x000f280000300800 */
[----:B------:R-:W4:Y:S04]  /*54a0*/  LDL.LU R99, [R1+0x44] ;  /* 0x0000440001637983 */ /* 0x000f280000300800 */
[----:B------:R-:W4:Y:S04]  /*54b0*/  LDL.LU R98, [R1+0x48] ;  /* 0x0000480001627983 */ /* 0x000f280000300800 */
[----:B-1----:R-:W4:Y:S04]  /*54c0*/  LDL.LU R97, [R1+0x4c] ;  /* 0x00004c0001617983 */ /* 0x002f280000300800 */
[----:B--2---:R-:W2:Y:S04]  /*54d0*/  LDL.LU R96, [R1+0x50] ;  /* 0x0000500001607983 */ /* 0x004ea80000300800 */
[----:B---3--:R-:W3:Y:S04]  /*54e0*/  LDL.LU R95, [R1+0x54] ;  /* 0x00005400015f7983 */ /* 0x008ee80000300800 */
[----:B----4-:R-:W4:Y:S04]  /*54f0*/  LDL.LU R94, [R1+0x58] ;  /* 0x00005800015e7983 */ /* 0x010f280000300800 */
        /* <DEDUP_REMOVED lines=23> */
[----:B------:R-:W-:-:S04]  /*5670*/  FADD R101, R58, R101 ;  /* 0x000000653a657221 */ /* 0x000fc80000000000 */
        /* <DEDUP_REMOVED lines=9> */
[----:B--2---:R-:W-:-:S03]  /*5710*/  FADD R96, R63, R96 ;  /* 0x000000603f607221 */ /* 0x004fc60000000000 */
[----:B------:R1:W-:Y:S01]  /*5720*/  STL [R1+0x4c], R97 ;  /* 0x00004c6101007387 */ /* 0x0003e20000100800 */
[----:B---3--:R-:W-:-:S03]  /*5730*/  FADD R95, R64, R95 ;  /* 0x0000005f405f7221 */ /* 0x008fc60000000000 */
[----:B------:R1:W-:Y:S01]  /*5740*/  STL [R1+0x50], R96 ;  /* 0x0000506001007387 */ /* 0x0003e20000100800 */
[----:B----4-:R-:W-:-:S03]  /*5750*/  FADD R94, R65, R94 ;  /* 0x0000005e415e7221 */ /* 0x010fc60000000000 */
        /* <DEDUP_REMOVED lines=33> */
[----:B------:R1:W-:Y:S02]  /*5970*/  STL [R1+0xac], R4 ;  /* 0x0000ac0401007387 */ /* 0x0003e40000100800 */
.L_x_36:
[----:B-1----:R-:W1:Y:S02]  /*5980*/  LDC R0, c[0x0][0x28c] ;  /* 0x0000a300ff007b82 */ /* 0x002e640000000800 */
[----:B-1----:R-:W-:-:S13]  /*5990*/  ISETP.GE.AND P0, PT, R0, 0x1, PT ;  /* 0x000000010000780c */ /* 0x002fda0003f06270 */
[----:B------:R-:W-:Y:S05]  /*59a0*/  @!P0 BRA `(.L_x_37) ;  /* 0x00000000005c8947 */ /* 0x000fea0003800000 */
[----:B------:R-:W-:-:S06]  /*59b0*/  UISETP.NE.AND UP0, UPT, UR49, 0x3, UPT ;  /* 0x000000033100788c */ /* 0x000fcc000bf05270 */
[----:B------:R-:W-:-:S13]  /*59c0*/  PLOP3.LUT P0, PT, PT, PT, UP0, 0x80, 0x0 ;  /* 0x000000000000781c */ /* 0x000fda0003f0f008 */
[----:B------:R-:W-:Y:S05]  /*59d0*/  @!P0 BRA `(.L_x_38) ;  /* 0x0000000000048947 */ /* 0x000fea0003800000 */
[----:B------:R-:W-:Y:S01]  /*59e0*/  BPT.TRAP 0x1 ;  /* 0x000000040000795c */ /* 0x000fe20000300000 */
.L_x_38:
[----:B------:R-:W3:Y:S04]  /*59f0*/  LDL R0, [R1+0xc0] ;  /* 0x0000c00001007983 */ /* 0x000ee80000100800 */
[----:B------:R-:W4:Y:S01]  /*5a00*/  LDL R3, [R1+0xc4] ;  /* 0x0000c40001037983 */ /* 0x000f220000100800 */
[----:B------:R-:W-:Y:S01]  /*5a10*/  UISETP.LT.AND UP1, UPT, UR52, 0x1, UPT ;  /* 0x000000013400788c */ /* 0x000fe2000bf21270 */
[----:B---3--:R-:W-:-:S13]  /*5a20*/  ISETP.NE.AND P0, PT, R0, RZ, PT ;  /* 0x000000ff0000720c */ /* 0x008fda0003f05270 */
[----:B------:R-:W-:-:S05]  /*5a30*/  VOTEU.ANY UP0, P0 ;  /* 0x00000000003f7886 */ /* 0x000fca0000000100 */
[----:B------:R-:W-:-:S04]  /*5a40*/  @UP0 USEL UR4, UR52, 0x1, UP1 ;  /* 0x0000000134040887 */ /* 0x000fc80008800000 */
[----:B------:R-:W-:-:S06]  /*5a50*/  @UP0 UIADD3 UR4, UR48, UR52, -UR4 ;  /* 0x0000003430040290 */ /* 0x000fcc000fffe804 */
[----:B------:R-:W-:Y:S01]  /*5a60*/  MOV R0, UR4 ;  /* 0x0000000400007c02 */ /* 0x000fe20008000f00 */
[----:B----4-:R-:W-:-:S04]  /*5a70*/  IMAD.MOV.U32 R4, RZ, RZ, R3 ;  /* 0x000000ffff047224 */ /* 0x010fc800078e0003 */
[----:B------:R-:W-:Y:S01]  /*5a80*/  @P0 IMAD.SHL.U32 R0, R0, 0x8, RZ ;  /* 0x0000000800000824 */ /* 0x000fe200078e00ff */
[----:B------:R-:W-:-:S04]  /*5a90*/  MOV R3, UR51 ;  /* 0x0000003300037c02 */ /* 0x000fc80008000f00 */
[----:B------:R-:W-:Y:S01]  /*5aa0*/  @P0 LOP3.LUT R0, R0, 0x38, RZ, 0xc0, !PT ;  /* 0x0000003800000812 */ /* 0x000fe200078ec0ff */
[----:B------:R-:W-:-:S03]  /*5ab0*/  UISETP.GT.U32.AND UP0, UPT, UR40, 0x1, UPT ;  /* 0x000000012800788c */ /* 0x000fc6000bf04070 */
[----:B------:R-:W-:-:S04]  /*5ac0*/  @P0 IADD3 R0, R3, 0x40, R0 ;  /* 0x0000004003000810 */ /* 0x000fc80007ffe000 */
[----:B------:R-:W-:-:S04]  /*5ad0*/  @P0 PRMT R0, R4, 0x654, R0 ;  /* 0x0000065404000816 */ /* 0x000fc80000000000 */
[----:B------:R1:W-:Y:S01]  /*5ae0*/  @P0 SYNCS.ARRIVE.TRANS64.RED.A1T0 RZ, [R0+URZ], RZ ;  /* 0x000000ff00ff09a7 */ /* 0x0003e2000810043f */
[----:B------:R-:W-:-:S13]  /*5af0*/  PLOP3.LUT P0, PT, PT, PT, UP0, 0x80, 0x0 ;  /* 0x000000000000781c */ /* 0x000fda0003f0f008 */
[----:B-1----:R-:W-:Y:S05]  /*5b00*/  @P0 BRA `(.L_x_37) ;  /* 0x0000000000040947 */ /* 0x002fea0003800000 */
[----:B------:R-:W-:Y:S01]  /*5b10*/  BPT.TRAP 0x1 ;  /* 0x000000040000795c */ /* 0x000fe20000300000 */
.L_x_37:
[----:B------:R-:W3:Y:S01]  /*5b20*/  LDL R24, [R1+0xe0] ;  /* 0x0000e00001187983 */ /* 0x000ee20000100800 */
[----:B------:R-:W-:Y:S02]  /*5b30*/  UIADD3 UR4, UR51, 0x100, URZ ;  /* 0x0000010033047890 */ /* 0x000fe4000fffe03f */
[----:B------:R-:W-:Y:S02]  /*5b40*/  USHF.L.U32 UR45, UR53, 0x7, URZ ;  /* 0x00000007352d7899 */ /* 0x000fe4000800063f */
[----:B------:R-:W-:-:S06]  /*5b50*/  ULOP3.LUT UP0, URZ, UR4, 0x9f, URZ, 0xc0, !UPT ;  /* 0x0000009f043f7892 */ /* 0x000fcc000f80c03f */
[----:B------:R-:W-:Y:S02]  /*5b60*/  PLOP3.LUT P0, PT, PT, PT, UP0, 0x80, 0x0 ;  /* 0x000000000000781c */ /* 0x000fe40003f0f008 */
[----:B---3--:R-:W-:-:S13]  /*5b70*/  R2UR UR46, R24 ;  /* 0x00000000182e72ca */ /* 0x008fda00000e0000 */
[----:B------:R-:W-:Y:S01]  /*5b80*/  USHF.L.U32 UR46, UR46, 0x8, URZ ;  /* 0x000000082e2e7899 */ /* 0x000fe2000800063f */
[----:B------:R-:W-:Y:S11]  /*5b90*/  @!P0 BRA `(.L_x_39) ;  /* 0x0000000000408947 */ /* 0x000ff60003800000 */
[----:B------:R-:W-:Y:S01]  /*5ba0*/  MOV R14, 0x0 ;  /* 0x00000000000e7802 */ /* 0x000fe20000000f00 */
[----:B------:R-:W-:Y:S01]  /*5bb0*/  ULDC.64 UR4, c[0x4][0x70] ;  /* 0x01001c0000047ab9 */ /* 0x000fe20000000a00 */
[----:B------:R-:W-:Y:S01]  /*5bc0*/  ULDC.64 UR6, c[0x4][0x8] ;  /* 0x0100020000067ab9 */ /* 0x000fe20000000a00 */
[----:B------:R-:W-:Y:S01]  /*5bd0*/  IMAD.U32 R4, RZ, RZ, UR4 ;  /* 0x00000004ff047e24 */ /* 0x000fe2000f8e00ff */
[----:B------:R-:W-:Y:S01]  /*5be0*/  MOV R5, UR5 ;  /* 0x0000000500057c02 */ /* 0x000fe20008000f00 */
[----:B------:R-:W-:Y:S01]  /*5bf0*/  ULDC.64 UR4, c[0x4][0x78] ;  /* 0x01001e0000047ab9 */ /* 0x000fe20000000a00 */
[----:B------:R-:W1:Y:S01]  /*5c00*/  LDC.64 R14, c[0x4][R14] ;  /* 0x010000000e0e7b82 */ /* 0x000e620000000a00 */
[----:B------:R-:W-:Y:S01]  /*5c10*/  IMAD.U32 R6, RZ, RZ, UR4 ;  /* 0x00000004ff067e24 */ /* 0x000fe2000f8e00ff */
[----:B------:R-:W-:Y:S01]  /*5c20*/  MOV R7, UR5 ;  /* 0x0000000500077c02 */ /* 0x000fe20008000f00 */
[----:B------:R-:W-:Y:S01]  /*5c30*/  IMAD.U32 R10, RZ, RZ, UR6 ;  /* 0x00000006ff0a7e24 */ /* 0x000fe2000f8e00ff */
[----:B------:R-:W-:Y:S01]  /*5c40*/  MOV R11, UR7 ;  /* 0x00000007000b7c02 */ /* 0x000fe20008000f00 */
[----:B------:R-:W-:Y:S01]  /*5c50*/  IMAD.MOV.U32 R8, RZ, RZ, 0x70 ;  /* 0x00000070ff087424 */ /* 0x000fe200078e00ff */
[----:B------:R-:W-:Y:S01]  /*5c60*/  MOV R12, 0x1 ;  /* 0x00000001000c7802 */ /* 0x000fe20000000f00 */
[----:B------:R-:W-:-:S07]  /*5c70*/  IMAD.MOV.U32 R13, RZ, RZ, RZ ;  /* 0x000000ffff0d7224 */ /* 0x000fce00078e00ff */
[----:B------:R-:W-:-:S07]  /*5c80*/  LEPC R20, `(.L_x_39) ;  /* 0x000000001014794e */ /* 0x000fce0000000000 */
[----:B-12--5:R-:W-:Y:S05]  /*5c90*/  CALL.ABS.NOINC R14 ;  /* 0x000000000e007343 */ /* 0x026fea0003c00000 */
.L_x_39:
[----:B------:R-:W-:-:S04]  /*5ca0*/  UIADD3 UR4, UR51, 0x4100, URZ ;  /* 0x0000410033047890 */ /* 0x000fc8000fffe03f */
[----:B------:R-:W-:-:S06]  /*5cb0*/  ULOP3.LUT UP0, URZ, UR4, 0x9f, URZ, 0xc0, !UPT ;  /* 0x0000009f043f7892 */ /* 0x000fcc000f80c03f */
[----:B------:R-:W-:-:S13]  /*5cc0*/  PLOP3.LUT P0, PT, PT, PT, UP0, 0x80, 0x0 ;  /* 0x000000000000781c */ /* 0x000fda0003f0f008 */
[----:B------:R-:W-:Y:S05]  /*5cd0*/  @!P0 BRA `(.L_x_40) ;  /* 0x0000000000408947 */ /* 0x000fea0003800000 */
[----:B------:R-:W-:Y:S01]  /*5ce0*/  MOV R14, 0x0 ;  /* 0x00000000000e7802 */ /* 0x000fe20000000f00 */
[----:B------:R-:W-:Y:S01]  /*5cf0*/  ULDC.64 UR4, c[0x4][0x70] ;  /* 0x01001c0000047ab9 */ /* 0x000fe20000000a00 */
[----:B------:R-:W-:Y:S01]  /*5d00*/  ULDC.64 UR6, c[0x4][0x78] ;  /* 0x01001e0000067ab9 */ /* 0x000fe20000000a00 */
[----:B------:R-:W-:Y:S01]  /*5d10*/  MOV R4, UR4 ;  /* 0x0000000400047c02 */ /* 0x000fe20008000f00 */
[----:B------:R-:W-:Y:S01]  /*5d20*/  IMAD.U32 R5, RZ, RZ, UR5 ;  /* 0x00000005ff057e24 */ /* 0x000fe2000f8e00ff */
[----:B------:R-:W-:Y:S01]  /*5d30*/  ULDC.64 UR4, c[0x4][0x10] ;  /* 0x0100040000047ab9 */ /* 0x000fe20000000a00 */
[----:B------:R-:W1:Y:S01]  /*5d40*/  LDC.64 R14, c[0x4][R14] ;  /* 0x010000000e0e7b82 */ /* 0x000e620000000a00 */
[----:B------:R-:W-:Y:S01]  /*5d50*/  MOV R6, UR6 ;  /* 0x0000000600067c02 */ /* 0x000fe20008000f00 */
[----:B------:R-:W-:Y:S01]  /*5d60*/  IMAD.U32 R7, RZ, RZ, UR7 ;  /* 0x00000007ff077e24 */ /* 0x000fe2000f8e00ff */
[----:B------:R-:W-:Y:S01]  /*5d70*/  MOV R10, UR4 ;  /* 0x00000004000a7c02 */ /* 0x000fe20008000f00 */
[----:B------:R-:W-:Y:S01]  /*5d80*/  IMAD.U32 R11, RZ, RZ, UR5 ;  /* 0x00000005ff0b7e24 */ /* 0x000fe2000f8e00ff */
[----:B------:R-:W-:Y:S01]  /*5d90*/  MOV R8, 0x70 ;  /* 0x0000007000087802 */ /* 0x000fe20000000f00 */
[----:B------:R-:W-:Y:S01]  /*5da0*/  IMAD.MOV.U32 R12, RZ, RZ, 0x1 ;  /* 0x00000001ff0c7424 */ /* 0x000fe200078e00ff */
[----:B------:R-:W-:-:S07]  /*5db0*/  MOV R13, RZ ;  /* 0x000000ff000d7202 */ /* 0x000fce0000000f00 */
[----:B------:R-:W-:-:S07]  /*5dc0*/  LEPC R20, `(.L_x_40) ;  /* 0x000000001014794e */ /* 0x000fce0000000000 */
[----:B-12--5:R-:W-:Y:S05]  /*5dd0*/  CALL.ABS.NOINC R14 ;  /* 0x000000000e007343 */ /* 0x026fea0003c00000 */
.L_x_40:
[----:B------:R-:W1:Y:S01]  /*5de0*/  S2R R20, SR_TID.X ;  /* 0x0000000000147919 */ /* 0x000e620000002100 */
[----:B------:R-:W3:Y:S01]  /*5df0*/  LDC.64 R4, c[0x0][0x590] ;  /* 0x00016400ff047b82 */ /* 0x000ee20000000a00 */
[----:B------:R-:W-:Y:S01]  /*5e00*/  ULDC UR4, c[0x0][0x284] ;  /* 0x0000a10000047ab9 */ /* 0x000fe20000000800 */
[----:B------:R-:W-:-:S06]  /*5e10*/  IMAD.U32 R14, RZ, RZ, UR53 ;  /* 0x00000035ff0e7e24 */ /* 0x000fcc000f8e00ff */
[----:B------:R-:W4:Y:S01]  /*5e20*/  LDC R6, c[0x0][0x288] ;  /* 0x0000a200ff067b82 */ /* 0x000f220000000800 */
[----:B---3--:R-:W-:-:S04]  /*5e30*/  ISETP.NE.U32.AND P2, PT, R4, RZ, PT ;  /* 0x000000ff0400720c */ /* 0x008fc80003f45070 */
[----:B------:R-:W-:Y:S02]  /*5e40*/  ISETP.NE.AND.EX P2, PT, R5, RZ, PT, P2 ;  /* 0x000000ff0500720c */ /* 0x000fe40003f45320 */
[----:B-1----:R-:W-:Y:S02]  /*5e50*/  SHF.R.U32.HI R0, RZ, 0x2, R20 ;  /* 0x00000002ff007819 */ /* 0x002fe40000011614 */
[----:B------:R-:W-:Y:S02]  /*5e60*/  LOP3.LUT R13, R20, 0xe0, RZ, 0xc0, !PT ;  /* 0x000000e0140d7812 */ /* 0x000fe400078ec0ff */
[----:B------:R-:W-:Y:S02]  /*5e70*/  LOP3.LUT R15, R0, 0x7, RZ, 0xc0, !PT ;  /* 0x00000007000f7812 */ /* 0x000fe400078ec0ff */
[----:B------:R-:W-:Y:S02]  /*5e80*/  LOP3.LUT R3, R20, 0x3, RZ, 0xc0, !PT ;  /* 0x0000000314037812 */ /* 0x000fe400078ec0ff */
[----:B------:R-:W-:-:S03]  /*5e90*/  SHF.R.U32.HI R0, RZ, 0x1, R13 ;  /* 0x00000001ff007819 */ /* 0x000fc6000001160d */
[----:B----4-:R-:W-:Y:S01]  /*5ea0*/  IMAD R3, R3, -0x2, R6 ;  /* 0xfffffffe03037824 */ /* 0x010fe200078e0206 */
[----:B------:R-:W-:-:S03]  /*5eb0*/  IADD3 R0, -R0, UR4, -R15 ;  /* 0x0000000400007c10 */ /* 0x000fc6000fffe90f */
[----:B------:R-:W-:Y:S02]  /*5ec0*/  IMAD R14, R14, -0x80, R3 ;  /* 0xffffff800e0e7824 */ /* 0x000fe400078e0203 */
[----:B------:R-:W-:Y:S01]  /*5ed0*/  IMAD R20, R24, -0x100, R0 ;  /* 0xffffff0018147824 */ /* 0x000fe200078e0200 */
[----:B------:R-:W-:Y:S06]  /*5ee0*/  @!P2 BRA `(.L_x_41) ;  /* 0x000000000090a947 */ /* 0x000fec0003800000 */
[----:B------:R-:W-:Y:S02]  /*5ef0*/  ULDC.64 UR4, c[0x0][0x588] ;  /* 0x0001620000047ab9 */ /* 0x000fe40000000a00 */
[----:B------:R-:W-:-:S04]  /*5f00*/  ISETP.NE.U32.AND P0, PT, RZ, UR4, PT ;  /* 0x00000004ff007c0c */ /* 0x000fc8000bf05070 */
[----:B------:R-:W-:-:S13]  /*5f10*/  ISETP.NE.AND.EX P0, PT, RZ, UR5, PT, P0 ;  /* 0x00000005ff007c0c */ /* 0x000fda000bf05300 */
[----:B------:R-:W-:Y:S05]  /*5f20*/  @!P0 BRA `(.L_x_42) ;  /* 0x0000000000448947 */ /* 0x000fea0003800000 */
[----:B------:R-:W1:Y:S01]  /*5f30*/  LDC.64 R2, c[0x0][0x588] ;  /* 0x00016200ff027b82 */ /* 0x000e620000000a00 */
[----:B------:R-:W-:-:S04]  /*5f40*/  IMAD R7, R4, UR47, RZ ;  /* 0x0000002f04077c24 */ /* 0x000fc8000f8e02ff */
[----:B-1----:R-:W-:-:S05]  /*5f50*/  IMAD.WIDE R2, R7, 0x4, R2 ;  /* 0x0000000407027825 */ /* 0x002fca00078e0202 */
[----:B------:R1:W3:Y:S01]  /*5f60*/  LDG.E R8, desc[UR58][R2.64] ;  /* 0x0000003a02087981 */ /* 0x0002e2000c1e1900 */
[----:B------:R-:W-:Y:S01]  /*5f70*/  MOV R0, 0x1 ;  /* 0x0000000100007802 */ /* 0x000fe20000000f00 */
[----:B------:R-:W-:Y:S01]  /*5f80*/  IMAD.MOV.U32 R6, RZ, RZ, 0x1 ;  /* 0x00000001ff067424 */ /* 0x000fe200078e00ff */
[----:B------:R-:W-:Y:S02]  /*5f90*/  MOV R7, 0x1 ;  /* 0x0000000100077802 */ /* 0x000fe40000000f00 */
[----:B-1----:R-:W-:Y:S02]  /*5fa0*/  PRMT R3, R0, 0x7610, R3 ;  /* 0x0000761000037816 */ /* 0x002fe40000000003 */
[----:B------:R-:W-:Y:S02]  /*5fb0*/  PRMT R2, R6, 0x7610, R2 ;  /* 0x0000761006027816 */ /* 0x000fe40000000002 */
[----:B------:R-:W-:Y:S01]  /*5fc0*/  PRMT R0, R7, 0x7610, R0 ;  /* 0x0000761007007816 */ /* 0x000fe20000000000 */
[----:B------:R-:W-:Y:S04]  /*5fd0*/  STL.S16 [R1+0xdc], R3 ;  /* 0x0000dc0301007387 */ /* 0x000fe80000100600 */
[----:B---3--:R-:W-:Y:S04]  /*5fe0*/  STL [R1+0xbc], R8 ;  /* 0x0000bc0801007387 */ /* 0x008fe80000100800 */
[----:B------:R1:W-:Y:S04]  /*5ff0*/  STL.S16 [R1+0xd8], R2 ;  /* 0x0000d80201007387 */ /* 0x0003e80000100600 */
[----:B------:R3:W-:Y:S04]  /*6000*/  STL.S16 [R1+0xd4], R0 ;  /* 0x0000d40001007387 */ /* 0x0007e80000100600 */
[----:B------:R3:W-:Y:S01]  /*6010*/  STL [R1+0xd0], R8 ;  /* 0x0000d00801007387 */ /* 0x0007e20000100800 */
[----:B-1----:R-:W-:Y:S01]  /*6020*/  IMAD.MOV.U32 R2, RZ, RZ, R8 ;  /* 0x000000ffff027224 */ /* 0x002fe200078e0008 */
[----:B------:R-:W-:Y:S06]  /*6030*/  BRA `(.L_x_41) ;  /* 0x00000000003c7947 */ /* 0x000fec0003800000 */
.L_x_42:
[----:B------:R-:W-:Y:S01]  /*6040*/  MOV R0, 0x1 ;  /* 0x0000000100007802 */ /* 0x000fe20000000f00 */
[----:B------:R-:W-:Y:S01]  /*6050*/  IMAD.MOV.U32 R2, RZ, RZ, 0x1 ;  /* 0x00000001ff027424 */ /* 0x000fe200078e00ff */
[----:B------:R-:W-:Y:S01]  /*6060*/  MOV R3, 0x1 ;  /* 0x0000000100037802 */ /* 0x000fe20000000f00 */
[----:B------:R-:W-:Y:S01]  /*6070*/  ULDC UR4, c[0x0][0x580] ;  /* 0x0001600000047ab9 */ /* 0x000fe20000000800 */
[----:B------:R-:W-:Y:S02]  /*6080*/  PRMT R6, R0, 0x7610, R6 ;  /* 0x0000761000067816 */ /* 0x000fe40000000006 */
[----:B------:R-:W-:Y:S02]  /*6090*/  PRMT R0, R2, 0x7610, R0 ;  /* 0x0000761002007816 */ /* 0x000fe40000000000 */
[----:B------:R-:W-:Y:S01]  /*60a0*/  PRMT R2, R3, 0x7610, R2 ;  /* 0x0000761003027816 */ /* 0x000fe20000000002 */
[----:B------:R-:W-:Y:S01]  /*60b0*/  STL.S16 [R1+0xdc], R6 ;  /* 0x0000dc0601007387 */ /* 0x000fe20000100600 */
[----:B------:R-:W-:-:S03]  /*60c0*/  IMAD.U32 R3, RZ, RZ, UR4 ;  /* 0x00000004ff037e24 */ /* 0x000fc6000f8e00ff */
[----:B------:R1:W-:Y:S04]  /*60d0*/  STL.S16 [R1+0xd8], R0 ;  /* 0x0000d80001007387 */ /* 0x0003e80000100600 */
[----:B------:R3:W-:Y:S04]  /*60e0*/  STL.S16 [R1+0xd4], R2 ;  /* 0x0000d40201007387 */ /* 0x0007e80000100600 */
[----:B------:R4:W-:Y:S01]  /*60f0*/  STL [R1+0xbc], R3 ;  /* 0x0000bc0301007387 */ /* 0x0009e20000100800 */
[----:B-1----:R-:W-:Y:S01]  /*6100*/  MOV R0, UR4 ;  /* 0x0000000400007c02 */ /* 0x002fe20008000f00 */
[----:B---3--:R-:W-:-:S04]  /*6110*/  IMAD.U32 R2, RZ, RZ, UR4 ;  /* 0x00000004ff027e24 */ /* 0x008fc8000f8e00ff */
[----:B------:R4:W-:Y:S03]  /*6120*/  STL [R1+0xd0], R0 ;  /* 0x0000d00001007387 */ /* 0x0009e60000100800 */
.L_x_41:
[----:B------:R-:W1:Y:S02]  /*6130*/  LDC.64 R6, c[0x0][0x5b0] ;  /* 0x00016c00ff067b82 */ /* 0x000e640000000a00 */
[----:B-1----:R-:W-:-:S04]  /*6140*/  ISETP.NE.U32.AND P0, PT, R6, RZ, PT ;  /* 0x000000ff0600720c */ /* 0x002fc80003f05070 */
[----:B------:R-:W-:-:S13]  /*6150*/  ISETP.NE.AND.EX P0, PT, R7, RZ, PT, P0 ;  /* 0x000000ff0700720c */ /* 0x000fda0003f05300 */
[----:B------:R-:W-:Y:S05]  /*6160*/  @!P0 BRA `(.L_x_43) ;  /* 0x00000000002c8947 */ /* 0x000fea0003800000 */
[----:B------:R-:W-:Y:S02]  /*6170*/  ULDC.64 UR4, c[0x0][0x5a8] ;  /* 0x00016a0000047ab9 */ /* 0x000fe40000000a00 */
[----:B------:R-:W-:-:S04]  /*6180*/  ISETP.NE.U32.AND P0, PT, RZ, UR4, PT ;  /* 0x00000004ff007c0c */ /* 0x000fc8000bf05070 */
[----:B------:R-:W-:-:S13]  /*6190*/  ISETP.NE.AND.EX P0, PT, RZ, UR5, PT, P0 ;  /* 0x00000005ff007c0c */ /* 0x000fda000bf05300 */
[----:B------:R-:W-:Y:S05]  /*61a0*/  @!P0 BRA `(.L_x_44) ;  /* 0x0000000000148947 */ /* 0x000fea0003800000 */
[----:B---3--:R-:W1:Y:S01]  /*61b0*/  LDC.64 R8, c[0x0][0x5a8] ;  /* 0x00016a00ff087b82 */ /* 0x008e620000000a00 */
[----:B------:R-:W-:-:S04]  /*61c0*/  IMAD R7, R6, UR47, RZ ;  /* 0x0000002f06077c24 */ /* 0x000fc8000f8e02ff */
[----:B-1----:R-:W-:-:S05]  /*61d0*/  IMAD.WIDE R6, R7, 0x4, R8 ;  /* 0x0000000407067825 */ /* 0x002fca00078e0208 */
[----:B-----5:R1:W5:Y:S01]  /*61e0*/  LDG.E R16, desc[UR58][R6.64] ;  /* 0x0000003a06107981 */ /* 0x020362000c1e1900 */
[----:B------:R-:W-:Y:S05]  /*61f0*/  BRA `(.L_x_43) ;  /* 0x0000000000087947 */ /* 0x000fea0003800000 */
.L_x_44:
[----:B------:R-:W-:Y:S02]  /*6200*/  ULDC UR4, c[0x0][0x5a0] ;  /* 0x0001680000047ab9 */ /* 0x000fe40000000800 */
[----:B-----5:R-:W-:-:S07]  /*6210*/  MOV R16, UR4 ;  /* 0x0000000400107c02 */ /* 0x020fce0008000f00 */
.L_x_43:
[----:B---34-:R-:W3:Y:S01]  /*6220*/  LDL R0, [R1+0xd4] ;  /* 0x0000d40001007983 */ /* 0x018ee20000100800 */
[----:B-1----:R-:W1:Y:S01]  /*6230*/  LDC.64 R6, c[0x0][0x5c0] ;  /* 0x00017000ff067b82 */ /* 0x002e620000000a00 */
[----:B------:R-:W-:Y:S02]  /*6240*/  ULDC.64 UR4, c[0x0][0x588] ;  /* 0x0001620000047ab9 */ /* 0x000fe40000000a00 */
[----:B------:R-:W4:Y:S04]  /*6250*/  LDL.LU R8, [R1+0xd0] ;  /* 0x0000d00001087983 */ /* 0x000f280000300800 */
[----:B------:R-:W2:Y:S01]  /*6260*/  LDL R3, [R1+0xbc] ;  /* 0x0000bc0001037983 */ /* 0x000ea20000100800 */
[----:B------:R-:W1:Y:S01]  /*6270*/  LDC R11, c[0x0][0x5c8] ;  /* 0x00017200ff0b7b82 */ /* 0x000e620000000800 */
[----:B------:R-:W-:-:S02]  /*6280*/  ISETP.NE.U32.AND P4, PT, RZ, UR4, PT ;  /* 0x00000004ff007c0c */ /* 0x000fc4000bf85070 */
[----:B------:R-:W-:Y:S02]  /*6290*/  ISETP.EQ.U32.AND P3, PT, R4, RZ, PT ;  /* 0x000000ff0400720c */ /* 0x000fe40003f62070 */
[----:B------:R-:W-:Y:S02]  /*62a0*/  ISETP.NE.AND.EX P4, PT, RZ, UR5, PT, P4 ;  /* 0x00000005ff007c0c */ /* 0x000fe4000bf85340 */
[----:B------:R-:W-:Y:S02]  /*62b0*/  PLOP3.LUT P1, PT, PT, PT, PT, 0x8, 0x0 ;  /* 0x000000000000781c */ /* 0x000fe40003f2e170 */
[----:B------:R-:W-:Y:S02]  /*62c0*/  ISETP.EQ.OR.EX P3, PT, R5, RZ, !P4, P3 ;  /* 0x000000ff0500720c */ /* 0x000fe40006762730 */
[----:B------:R-:W-:Y:S02]  /*62d0*/  PLOP3.LUT P4, PT, P4, PT, PT, 0x8, 0x0 ;  /* 0x000000000000781c */ /* 0x000fe4000278e170 */
[----:B-1----:R-:W-:-:S04]  /*62e0*/  ISETP.NE.U32.AND P0, PT, R6, RZ, PT ;  /* 0x000000ff0600720c */ /* 0x002fc80003f05070 */
[----:B------:R-:W-:-:S04]  /*62f0*/  ISETP.NE.AND.EX P0, PT, R7, RZ, PT, P0 ;  /* 0x000000ff0700720c */ /* 0x000fc80003f05300 */
[----:B------:R-:W-:Y:S02]  /*6300*/  FSEL R11, R11, RZ, !P0 ;  /* 0x000000ff0b0b7208 */ /* 0x000fe40004000000 */
[----:B---3--:R-:W-:-:S04]  /*6310*/  LOP3.LUT P5, RZ, R0, 0xff, RZ, 0xc0, !PT ;  /* 0x000000ff00ff7812 */ /* 0x008fc800078ac0ff */
[-C--:B----4-:R-:W-:Y:S02]  /*6320*/  FSEL R0, R2, R8.reuse, !P5 ;  /* 0x0000000802007208 */ /* 0x090fe40006800000 */
[C---:B--2---:R-:W-:Y:S02]  /*6330*/  FSEL R8, R3.reuse, R8, !P2 ;  /* 0x0000000803087208 */ /* 0x044fe40005000000 */
[----:B------:R-:W-:-:S03]  /*6340*/  FSEL R0, R3, R0, !P2 ;  /* 0x0000000003007208 */ /* 0x000fc60005000000 */
[----:B------:R1:W-:Y:S01]  /*6350*/  STL [R1+0xd0], R8 ;  /* 0x0000d00801007387 */ /* 0x0003e20000100800 */
[----:B------:R-:W-:Y:S05]  /*6360*/  @!P3 BRA `(.L_x_45) ;  /* 0x000000000048b947 */ /* 0x000fea0003800000 */
[----:B------:R-:W-:Y:S04]  /*6370*/  BSSY B0, `(.L_x_45) ;  /* 0x0000011000007945 */ /* 0x000fe80003800000 */
[----:B------:R-:W-:Y:S05]  /*6380*/  @!P2 BRA `(.L_x_46) ;  /* 0x000000000030a947 */ /* 0x000fea0003800000 */
[----:B-1----:R-:W2:Y:S01]  /*6390*/  LDL R8, [R1+0xd8] ;  /* 0x0000d80001087983 */ /* 0x002ea20000100800 */
[----:B------:R-:W-:Y:S02]  /*63a0*/  PRMT R5, RZ, 0x7610, R5 ;  /* 0x00007610ff057816 */ /* 0x000fe40000000005 */
[----:B------:R-:W-:-:S03]  /*63b0*/  PLOP3.LUT P1, PT, P4, PT, PT, 0x80, 0x0 ;  /* 0x000000000000781c */ /* 0x000fc6000272f070 */
[----:B------:R3:W-:Y:S01]  /*63c0*/  STL.S16 [R1+0xd4], R5 ;  /* 0x0000d40501007387 */ /* 0x0007e20000100600 */
[----:B--2---:R-:W-:-:S13]  /*63d0*/  LOP3.LUT P3, RZ, R8, 0xff, RZ, 0xc0, !PT ;  /* 0x000000ff08ff7812 */ /* 0x004fda000786c0ff */
[----:B---3--:R-:W-:Y:S05]  /*63e0*/  @!P3 BRA `(.L_x_47) ;  /* 0x000000000024b947 */ /* 0x008fea0003800000 */
[----:B------:R-:W-:Y:S01]  /*63f0*/  PRMT R4, R8, 0x7610, R4 ;  /* 0x0000761008047816 */ /* 0x000fe20000000004 */
[----:B------:R3:W-:Y:S01]  /*6400*/  STL [R1+0xd0], R3 ;  /* 0x0000d00301007387 */ /* 0x0007e20000100800 */
[----:B------:R-:W-:Y:S01]  /*6410*/  FSETP.EQ.AND P1, PT, R3, RZ, PT ;  /* 0x000000ff0300720b */ /* 0x000fe20003f22000 */
[----:B------:R-:W-:Y:S02]  /*6420*/  IMAD.MOV.U32 R0, RZ, RZ, R3 ;  /* 0x000000ffff007224 */ /* 0x000fe400078e0003 */
[----:B------:R3:W-:Y:S01]  /*6430*/  STL.S16 [R1+0xd4], R4 ;  /* 0x0000d40401007387 */ /* 0x0007e20000100600 */
[----:B------:R-:W-:Y:S09]  /*6440*/  BRA `(.L_x_47) ;  /* 0x00000000000c7947 */ /* 0x000ff20003800000 */
.L_x_46:
[----:B------:R2:W-:Y:S01]  /*6450*/  STL [R1+0xd0], R3 ;  /* 0x0000d00301007387 */ /* 0x0005e20000100800 */
[----:B------:R-:W-:Y:S02]  /*6460*/  FSETP.EQ.AND P1, PT, R3, RZ, PT ;  /* 0x000000ff0300720b */ /* 0x000fe40003f22000 */
[----:B------:R-:W-:-:S11]  /*6470*/  MOV R0, R3 ;  /* 0x0000000300007202 */ /* 0x000fd60000000f00 */
.L_x_47:
[----:B------:R-:W-:Y:S05]  /*6480*/  BSYNC B0 ;  /* 0x0000000000007941 */ /* 0x000fea0003800000 */
.L_x_45:
[----:B------:R-:W-:Y:S04]  /*6490*/  BSSY B0, `(.L_x_48) ;  /* 0x0000014000007945 */ /* 0x000fe80003800000 */
[----:B------:R-:W-:Y:S05]  /*64a0*/  @!P2 BRA `(.L_x_49) ;  /* 0x00000000003ca947 */ /* 0x000fea0003800000 */
[----:B------:R-:W4:Y:S01]  /*64b0*/  LDL R5, [R1+0xdc] ;  /* 0x0000dc0001057983 */ /* 0x000f220000100800 */
[----:B-1----:R-:W-:Y:S02]  /*64c0*/  PRMT R8, RZ, 0x7610, R8 ;  /* 0x00007610ff087816 */ /* 0x002fe40000000008 */
[----:B------:R-:W-:-:S03]  /*64d0*/  PRMT R9, RZ, 0x7610, R9 ;  /* 0x00007610ff097816 */ /* 0x000fc60000000009 */
[----:B------:R1:W-:Y:S04]  /*64e0*/  STL.S16 [R1+0xd4], R8 ;  /* 0x0000d40801007387 */ /* 0x0003e80000100600 */
[----:B------:R1:W-:Y:S01]  /*64f0*/  STL.S16 [R1+0xd8], R9 ;  /* 0x0000d80901007387 */ /* 0x0003e20000100600 */
[----:B----4-:R-:W-:-:S13]  /*6500*/  LOP3.LUT P2, RZ, R5, 0xff, RZ, 0xc0, !PT ;  /* 0x000000ff05ff7812 */ /* 0x010fda000784c0ff */
[----:B-1----:R-:W-:Y:S05]  /*6510*/  @!P2 BRA `(.L_x_50) ;  /* 0x00000000002ca947 */ /* 0x002fea0003800000 */
[C---:B------:R-:W-:Y:S01]  /*6520*/  PRMT R0, R5.reuse, 0x7610, R0 ;  /* 0x0000761005007816 */ /* 0x040fe20000000000 */
[----:B------:R-:W-:Y:S01]  /*6530*/  STL [R1+0xd0], R3 ;  /* 0x0000d00301007387 */ /* 0x000fe20000100800 */
[----:B---3--:R-:W-:Y:S02]  /*6540*/  PRMT R4, R5, 0x7610, R4 ;  /* 0x0000761005047816 */ /* 0x008fe40000000004 */
[----:B------:R-:W-:Y:S01]  /*6550*/  FSETP.EQ.AND P4, PT, R3, RZ, PT ;  /* 0x000000ff0300720b */ /* 0x000fe20003f82000 */
[----:B------:R1:W-:Y:S04]  /*6560*/  STL.S16 [R1+0xd8], R0 ;  /* 0x0000d80001007387 */ /* 0x0003e80000100600 */
[----:B------:R3:W-:Y:S01]  /*6570*/  STL.S16 [R1+0xd4], R4 ;  /* 0x0000d40401007387 */ /* 0x0007e20000100600 */
[----:B-1----:R-:W-:Y:S01]  /*6580*/  IMAD.MOV.U32 R0, RZ, RZ, R3 ;  /* 0x000000ffff007224 */ /* 0x002fe200078e0003 */
[----:B------:R-:W-:Y:S06]  /*6590*/  BRA `(.L_x_50) ;  /* 0x00000000000c7947 */ /* 0x000fec0003800000 */
.L_x_49:
[----:B------:R4:W-:Y:S01]  /*65a0*/  STL [R1+0xd0], R3 ;  /* 0x0000d00301007387 */ /* 0x0009e20000100800 */
[----:B------:R-:W-:Y:S02]  /*65b0*/  FSETP.EQ.AND P4, PT, R3, RZ, PT ;  /* 0x000000ff0300720b */ /* 0x000fe40003f82000 */
[----:B------:R-:W-:-:S11]  /*65c0*/  MOV R0, R3 ;  /* 0x0000000300007202 */ /* 0x000fd60000000f00 */
.L_x_50:
[----:B------:R-:W-:Y:S05]  /*65d0*/  BSYNC B0 ;  /* 0x0000000000007941 */ /* 0x000fea0003800000 */
.L_x_48:
[--C-:B------:R-:W-:Y:S01]  /*65e0*/  IMAD.MOV.U32 R5, RZ, RZ, R11.reuse ;  /* 0x000000ffff057224 */ /* 0x100fe200078e000b */
[----:B------:R-:W-:Y:S01]  /*65f0*/  MOV R9, R11 ;  /* 0x0000000b00097202 */ /* 0x000fe20000000f00 */
[----:B------:R-:W-:Y:S01]  /*6600*/  IMAD.MOV.U32 R12, RZ, RZ, RZ ;  /* 0x000000ffff0c7224 */ /* 0x000fe200078e00ff */
[----:B------:R-:W-:Y:S01]  /*6610*/  MOV R10, RZ ;  /* 0x000000ff000a7202 */ /* 0x000fe20000000f00 */
[----:B--234-:R-:W-:Y:S01]  /*6620*/  IMAD.MOV.U32 R3, RZ, RZ, R11 ;  /* 0x000000ffff037224 */ /* 0x01cfe200078e000b */
[----:B------:R-:W-:Y:S06]  /*6630*/  @!P0 BRA `(.L_x_51) ;  /* 0x0000000000888947 */ /* 0x000fec0003800000 */
[----:B-1----:R-:W1:Y:S01]  /*6640*/  LDC.64 R8, c[0x0][0x5d0] ;  /* 0x00017400ff087b82 */ /* 0x002e620000000a00 */
[----:B------:R-:W-:Y:S01]  /*6650*/  SHF.R.U32.HI R13, RZ, 0x5, R13 ;  /* 0x00000005ff0d7819 */ /* 0x000fe2000001160d */
[----:B------:R-:W-:Y:S01]  /*6660*/  USHF.R.S32.HI UR4, URZ, 0x1f, UR47 ;  /* 0x0000001f3f047899 */ /* 0x000fe2000801142f */
[----:B------:R-:W-:Y:S02]  /*6670*/  ISETP.GE.AND P0, PT, R14, 0x1, PT ;  /* 0x000000010e00780c */ /* 0x000fe40003f06270 */
[----:B------:R-:W-:Y:S02]  /*6680*/  SHF.L.U32 R4, R13, 0x4, RZ ;  /* 0x000000040d047819 */ /* 0x000fe400000006ff */
[----:B------:R-:W-:Y:S02]  /*6690*/  ISETP.LT.OR P2, PT, R20, 0x9, !P0 ;  /* 0x000000091400780c */ /* 0x000fe40004741670 */
[----:B------:R-:W-:Y:S02]  /*66a0*/  LOP3.LUT R4, R4, 0xfffffff0, R15, 0xe2, !PT ;  /* 0xfffffff004047812 */ /* 0x000fe400078ee20f */
[----:B------:R-:W-:-:S02]  /*66b0*/  ISETP.LT.OR P5, PT, R20, 0x1, !P0 ;  /* 0x000000011400780c */ /* 0x000fc400047a1670 */
[----:B------:R-:W-:Y:S01]  /*66c0*/  MOV R3, RZ ;  /* 0x000000ff00037202 */ /* 0x000fe20000000f00 */
[----:B------:R-:W-:-:S05]  /*66d0*/  VIADD R4, R4, UR46 ;  /* 0x0000002e04047c36 */ /* 0x000fca0008000000 */
[--C-:B------:R-:W-:Y:S01]  /*66e0*/  SHF.R.S32.HI R5, RZ, 0x1f, R4.reuse ;  /* 0x0000001fff057819 */ /* 0x100fe20000011404 */
[C---:B-1----:R-:W-:Y:S02]  /*66f0*/  IMAD R14, R8.reuse, UR4, RZ ;  /* 0x00000004080e7c24 */ /* 0x042fe4000f8e02ff */
[----:B------:R-:W-:-:S04]  /*6700*/  IMAD.WIDE.U32 R4, R8, UR47, R4 ;  /* 0x0000002f08047c25 */ /* 0x000fc8000f8e0004 */
[----:B------:R-:W-:Y:S01]  /*6710*/  IMAD R9, R9, UR47, R14 ;  /* 0x0000002f09097c24 */ /* 0x000fe2000f8e020e */
[----:B------:R-:W-:-:S04]  /*6720*/  IADD3 R4, P3, R4, R6, RZ ;  /* 0x0000000604047210 */ /* 0x000fc80007f7e0ff */
[----:B------:R-:W-:Y:S02]  /*6730*/  IADD3.X R5, R7, R5, R9, P3, !PT ;  /* 0x0000000507057210 */ /* 0x000fe40001ffe409 */
[----:B------:R-:W-:-:S03]  /*6740*/  ISETP.LT.OR P3, PT, R20, 0x81, !P0 ;  /* 0x000000811400780c */ /* 0x000fc60004761670 */
[----:B------:R-:W2:Y:S01]  /*6750*/  @!P2 LDG.E.U8 R6, desc[UR58][R4.64+0x8] ;  /* 0x0000083a0406a981 */ /* 0x000ea2000c1e1100 */
[----:B------:R-:W-:-:S03]  /*6760*/  ISETP.LT.OR P0, PT, R20, 0x89, !P0 ;  /* 0x000000891400780c */ /* 0x000fc60004701670 */
[----:B------:R-:W3:Y:S06]  /*6770*/  @!P5 LDG.E.U8 R3, desc[UR58][R4.64] ;  /* 0x0000003a0403d981 */ /* 0x000eec000c1e1100 */
[----:B------:R-:W4:Y:S04]  /*6780*/  @!P3 LDG.E.U8 R7, desc[UR58][R4.64+0x80] ;  /* 0x0000803a0407b981 */ /* 0x000f28000c1e1100 */
[----:B------:R-:W4:Y:S01]  /*6790*/  @!P0 LDG.E.U8 R8, desc[UR58][R4.64+0x88] ;  /* 0x0000883a04088981 */ /* 0x000f22000c1e1100 */
[----:B--2---:R-:W-:-:S05]  /*67a0*/  @!P2 IMAD.SHL.U32 R6, R6, 0x100, RZ ;  /* 0x000001000606a824 */ /* 0x004fca00078e00ff */
[----:B---3--:R-:W-:-:S04]  /*67b0*/  @!P2 LOP3.LUT R3, R3, R6, RZ, 0xfc, !PT ;  /* 0x000000060303a212 */ /* 0x008fc800078efcff */
[----:B------:R-:W-:-:S04]  /*67c0*/  @!P3 LOP3.LUT R6, R3, 0xff00ffff, RZ, 0xc0, !PT ;  /* 0xff00ffff0306b812 */ /* 0x000fc800078ec0ff */
[----:B----4-:R-:W-:-:S04]  /*67d0*/  @!P3 LEA R3, R7, R6, 0x10 ;  /* 0x000000060703b211 */ /* 0x010fc800078e80ff */
[----:B------:R-:W-:-:S04]  /*67e0*/  @!P0 LOP3.LUT R7, R3, 0xffffff, RZ, 0xc0, !PT ;  /* 0x00ffffff03078812 */ /* 0x000fc800078ec0ff */
[----:B------:R-:W-:-:S04]  /*67f0*/  @!P0 PRMT R3, R8, 0x654, R7 ;  /* 0x0000065408038816 */ /* 0x000fc80000000007 */
[-C--:B------:R-:W-:Y:S02]  /*6800*/  F2FP.F16.E4M3.UNPACK_B R5, R3.reuse ;  /* 0x00000003ff05723e */ /* 0x080fe400020006ff */
[----:B------:R-:W-:-:S03]  /*6810*/  F2FP.F16.E4M3.UNPACK_B R6, R3.H1 ;  /* 0x00000003ff06723e */ /* 0x000fc600030006ff */
[--C-:B------:R-:W-:Y:S02]  /*6820*/  HADD2.F32 R3, -RZ, R5.reuse.H0_H0 ;  /* 0x20000005ff037230 */ /* 0x100fe40000004100 */
[----:B------:R-:W-:Y:S02]  /*6830*/  HADD2.F32 R9, -RZ, R5.H1_H1 ;  /* 0x30000005ff097230 */ /* 0x000fe40000004100 */
[--C-:B------:R-:W-:Y:S02]  /*6840*/  HADD2.F32 R5, -RZ, R6.reuse.H0_H0 ;  /* 0x20000006ff057230 */ /* 0x100fe40000004100 */
[----:B------:R-:W-:-:S07]  /*6850*/  HADD2.F32 R11, -RZ, R6.H1_H1 ;  /* 0x30000006ff0b7230 */ /* 0x000fce0000004100 */
.L_x_51:
[----:B------:R-:W-:Y:S01]  /*6860*/  BSSY B0, `(.L_x_52) ;  /* 0x0000049000007945 */ /* 0x000fe20003800000 */
[----:B------:R-:W-:Y:S01]  /*6870*/  IMAD.MOV.U32 R6, RZ, RZ, RZ ;  /* 0x000000ffff067224 */ /* 0x000fe200078e00ff */
[----:B------:R-:W-:Y:S02]  /*6880*/  MOV R4, RZ ;  /* 0x000000ff00047202 */ /* 0x000fe40000000f00 */
[----:B------:R-:W-:Y:S05]  /*6890*/  @P1 BRA `(.L_x_53) ;  /* 0x0000000400141947 */ /* 0x000fea0003800000 */
[----:B------:R-:W-:-:S05]  /*68a0*/  IMAD.U32 R4, RZ, RZ, UR50 ;  /* 0x00000032ff047e24 */ /* 0x000fca000f8e00ff */
[----:B------:R-:W-:-:S13]  /*68b0*/  ISETP.NE.AND P2, PT, R4, 0x3, PT ;  /* 0x000000030400780c */ /* 0x000fda0003f45270 */
[----:B------:R-:W-:Y:S05]  /*68c0*/  @!P2 BRA `(.L_x_54) ;  /* 0x000000000004a947 */ /* 0x000fea0003800000 */
[----:B------:R-:W-:Y:S01]  /*68d0*/  BPT.TRAP 0x1 ;  /* 0x000000040000795c */ /* 0x000fe20000300000 */
.L_x_54:
[----:B------:R-:W2:Y:S04]  /*68e0*/  LDL R6, [R1+0xb4] ;  /* 0x0000b40001067983 */ /* 0x000ea80000100800 */
[----:B------:R-:W3:Y:S01]  /*68f0*/  LDL R4, [R1+0xb8] ;  /* 0x0000b80001047983 */ /* 0x000ee20000100800 */
[----:B------:R-:W-:Y:S01]  /*6900*/  BSSY B1, `(.L_x_55) ;  /* 0x0000007000017945 */ /* 0x000fe20003800000 */
[----:B------:R-:W-:Y:S01]  /*6910*/  MOV R12, RZ ;  /* 0x000000ff000c7202 */ /* 0x000fe20000000f00 */
[----:B------:R-:W-:Y:S01]  /*6920*/  IMAD.MOV.U32 R10, RZ, RZ, RZ ;  /* 0x000000ffff0a7224 */ /* 0x000fe200078e00ff */
[----:B--2---:R-:W-:Y:S02]  /*6930*/  LEA R25, R6, UR51, 0x3 ;  /* 0x0000003306197c11 */ /* 0x004fe4000f8e18ff */
[----:B---3--:R-:W-:-:S04]  /*6940*/  SHF.L.U32 R4, R4, 0x1f, RZ ;  /* 0x0000001f04047819 */ /* 0x008fc800000006ff */
[----:B------:R-:W2:Y:S02]  /*6950*/  SYNCS.PHASECHK.TRANS64.TRYWAIT P0, [R25+URZ+0x80], R4 ;  /* 0x00008004190075a7 */ /* 0x000ea4000800017f */
[----:B--2---:R-:W-:Y:S05]  /*6960*/  @!P0 BRA `(.L_x_56) ;  /* 0x0000008800a48947 */ /* 0x004fea0003800000 */
.L_x_243:
[----:B------:R-:W-:Y:S05]  /*6970*/  BSYNC B1 ;  /* 0x0000000000017941 */ /* 0x000fea0003800000 */
.L_x_55:
[----:B------:R3:W5:Y:S01]  /*6980*/  LDL R20, [R1+0xb4] ;  /* 0x0000b40001147983 */ /* 0x0007620000100800 */
[----:B------:R-:W-:Y:S01]  /*6990*/  BSSY B1, `(.L_x_57) ;  /* 0x0000021000017945 */ /* 0x000fe20003800000 */
[----:B------:R-:W-:Y:S01]  /*69a0*/  MOV R6, RZ ;  /* 0x000000ff00067202 */ /* 0x000fe20000000f00 */
[----:B--2---:R-:W-:Y:S02]  /*69b0*/  IMAD.MOV.U32 R4, RZ, RZ, RZ ;  /* 0x000000ffff047224 */ /* 0x004fe400078e00ff */
[----:B------:R-:W-:Y:S05]  /*69c0*/  @P4 BRA `(.L_x_58) ;  /* 0x0000000000744947 */ /* 0x000fea0003800000 */
[----:B-1----:R-:W1:Y:S02]  /*69d0*/  S2R R8, SR_TID.X ;  /* 0x0000000000087919 */ /* 0x002e640000002100 */
[C---:B-1----:R-:W-:Y:S01]  /*69e0*/  SHF.L.U32 R4, R8.reuse, 0x4, RZ ;  /* 0x0000000408047819 */ /* 0x042fe200000006ff */
[C---:B------:R-:W-:Y:S01]  /*69f0*/  IMAD.SHL.U32 R7, R8.reuse, 0x2, RZ ;  /* 0x0000000208077824 */ /* 0x040fe200078e00ff */
[----:B------:R-:W-:Y:S02]  /*6a00*/  SHF.L.U32 R13, R8, 0x3, RZ ;  /* 0x00000003080d7819 */ /* 0x000fe400000006ff */
[----:B------:R-:W-:Y:S02]  /*6a10*/  LOP3.LUT R4, R4, 0xe00, RZ, 0xc0, !PT ;  /* 0x00000e0004047812 */ /* 0x000fe400078ec0ff */
[----:B------:R-:W-:Y:S02]  /*6a20*/  LOP3.LUT R6, R13, 0x80, RZ, 0xc0, !PT ;  /* 0x000000800d067812 */ /* 0x000fe400078ec0ff */
[----:B------:R-:W-:-:S02]  /*6a30*/  LOP3.LUT R4, R4, 0x6, R7, 0xf8, !PT ;  /* 0x0000000604047812 */ /* 0x000fc400078ef807 */
[--C-:B------:R-:W-:Y:S02]  /*6a40*/  LOP3.LUT R7, R6, 0x10, R8.reuse, 0xf8, !PT ;  /* 0x0000001006077812 */ /* 0x100fe400078ef808 */
[----:B------:R-:W-:Y:S02]  /*6a50*/  LOP3.LUT R4, R4, 0x60, R13, 0xf8, !PT ;  /* 0x0000006004047812 */ /* 0x000fe400078ef80d */
[----:B------:R-:W-:Y:S02]  /*6a60*/  SHF.R.U32.HI R6, RZ, 0x4, R8 ;  /* 0x00000004ff067819 */ /* 0x000fe40000011608 */
[----:B------:R-:W-:Y:S02]  /*6a70*/  LOP3.LUT R4, R4, R7, RZ, 0xfc, !PT ;  /* 0x0000000704047212 */ /* 0x000fe400078efcff */
[----:B------:R-:W-:-:S03]  /*6a80*/  LOP3.LUT P0, RZ, R6, 0x1, RZ, 0xc0, !PT ;  /* 0x0000000106ff7812 */ /* 0x000fc6000780c0ff */
[----:B-----5:R-:W-:-:S05]  /*6a90*/  IMAD R4, R20, 0x1000, R4 ;  /* 0x0000100014047824 */ /* 0x020fca00078e0204 */
[----:B------:R-:W-:Y:S01]  /*6aa0*/  IADD3 R6, R4, UR51, RZ ;  /* 0x0000003304067c10 */ /* 0x000fe2000fffe0ff */
[----:B------:R-:W-:Y:S03]  /*6ab0*/  LDS.U16 R8, [R4+UR51+0x208] ;  /* 0x0002083304087984 */ /* 0x000fe60008000400 */
[C---:B------:R-:W-:Y:S01]  /*6ac0*/  IADD3 R10, R6.reuse, 0x110, RZ ;  /* 0x00000110060a7810 */ /* 0x040fe20007ffe0ff */
[----:B------:R-:W-:Y:S01]  /*6ad0*/  VIADD R7, R6, 0x100 ;  /* 0x0000010006077836 */ /* 0x000fe20000000000 */
[----:B------:R-:W-:Y:S03]  /*6ae0*/  LDS.U16 R13, [R4+UR51+0x108] ;  /* 0x00010833040d7984 */ /* 0x000fe60008000400 */
[----:B------:R-:W-:Y:S01]  /*6af0*/  @P0 VIADD R10, R7, 0xfffffff0 ;  /* 0xfffffff0070a0836 */ /* 0x000fe20000000000 */
[----:B------:R-:W-:Y:S04]  /*6b00*/  LDS.U16 R6, [R4+UR51+0x200] ;  /* 0x0002003304067984 */ /* 0x000fe80008000400 */
[----:B------:R-:W1:Y:S04]  /*6b10*/  LDS.U16 R7, [R4+UR51+0x100] ;  /* 0x0001003304077984 */ /* 0x000e680008000400 */
[----:B------:R-:W-:Y:S04]  /*6b20*/  LDS.U16 R12, [R10+0x100] ;  /* 0x000100000a0c7984 */ /* 0x000fe80000000400 */
[----:B------:R-:W2:Y:S04]  /*6b30*/  LDS.U16 R15, [R10] ;  /* 0x000000000a0f7984 */ /* 0x000ea80000000400 */
[----:B------:R-:W-:Y:S04]  /*6b40*/  LDS.U16 R14, [R10+0x108] ;  /* 0x000108000a0e7984 */ /* 0x000fe80000000400 */
[----:B------:R2:W4:Y:S01]  /*6b50*/  LDS.U16 R21, [R10+0x8] ;  /* 0x000008000a157984 */ /* 0x0005220000000400 */
[----:B-1----:R-:W-:-:S02]  /*6b60*/  PRMT R4, R7, 0x5410, R6 ;  /* 0x0000541007047816 */ /* 0x002fc40000000006 */
[----:B------:R-:W-:Y:S02]  /*6b70*/  PRMT R6, R13, 0x5410, R8 ;  /* 0x000054100d067816 */ /* 0x000fe40000000008 */
[----:B--2---:R-:W-:Y:S02]  /*6b80*/  PRMT R10, R15, 0x5410, R12 ;  /* 0x000054100f0a7816 */ /* 0x004fe4000000000c */
[----:B----4-:R-:W-:-:S07]  /*6b90*/  PRMT R12, R21, 0x5410, R14 ;  /* 0x00005410150c7816 */ /* 0x010fce000000000e */
.L_x_58:
[----:B------:R-:W-:Y:S05]  /*6ba0*/  BSYNC B1 ;  /* 0x0000000000017941 */ /* 0x000fea0003800000 */
.L_x_57:
[----:B------:R-:W-:Y:S01]  /*6bb0*/  @!PT LDS RZ, [RZ] ;  /* 0x00000000fffff984 */ /* 0x000fe20000000800 */
[----:B------:R-:W-:Y:S01]  /*6bc0*/  @!PT LDS RZ, [RZ] ;  /* 0x00000000fffff984 */ /* 0x000fe20000000800 */
[----:B------:R-:W-:Y:S01]  /*6bd0*/  @!PT LDS RZ, [RZ] ;  /* 0x00000000fffff984 */ /* 0x000fe20000000800 */
[----:B------:R-:W-:Y:S01]  /*6be0*/  @!PT LDS RZ, [RZ] ;  /* 0x00000000fffff984 */ /* 0x000fe20000000800 */
[----:B------:R2:W-:Y:S06]  /*6bf0*/  MEMBAR.ALL.CTA ;  /* 0x0000000000007992 */ /* 0x0005ec0000008000 */
[----:B--2---:R-:W2:Y:S01]  /*6c00*/  FENCE.VIEW.ASYNC.S ;  /* 0x00000000000073c6 */ /* 0x004ea20000000000 */
[----:B------:R-:W-:Y:S05]  /*6c10*/  @!P2 BRA `(.L_x_59) ;  /* 0x000000000004a947 */ /* 0x000fea0003800000 */
[----:B------:R-:W-:Y:S01]  /*6c20*/  BPT.TRAP 0x1 ;  /* 0x000000040000795c */ /* 0x000fe20000300000 */
.L_x_59:
[----:B------:R-:W4:Y:S01]  /*6c30*/  LDL.LU R13, [R1+0xb8] ;  /* 0x0000b800010d7983 */ /* 0x000f220000300800 */
[----:B------:R-:W-:Y:S01]  /*6c40*/  IADD3 R7, R25, 0xa0, RZ ;  /* 0x000000a019077810 */ /* 0x000fe20007ffe0ff */
[----:B-1----:R-:W1:Y:S03]  /*6c50*/  S2R R8, SR_CgaCtaId ;  /* 0x0000000000087919 */ /* 0x002e660000008800 */
[----:B-1----:R-:W-:-:S04]  /*6c60*/  PRMT R7, R8, 0x654, R7 ;  /* 0x0000065408077816 */ /* 0x002fc80000000007 */
[----:B--2---:R1:W-:Y:S02]  /*6c70*/  SYNCS.ARRIVE.TRANS64.RED.A1T0 RZ, [R7+URZ], RZ ;  /* 0x000000ff07ff79a7 */ /* 0x0043e4000810043f */
[----:B-1---5:R-:W-:-:S05]  /*6c80*/  VIADD R7, R20, 0x1 ;  /* 0x0000000114077836 */ /* 0x022fca0000000000 */
[----:B------:R-:W-:-:S04]  /*6c90*/  ISETP.NE.AND P0, PT, R7, 0x4, PT ;  /* 0x000000040700780c */ /* 0x000fc80003f05270 */
[----:B------:R-:W-:Y:S02]  /*6ca0*/  SEL R8, RZ, 0x1, P0 ;  /* 0x00000001ff087807 */ /* 0x000fe40000000000 */
[----:B------:R-:W-:Y:S02]  /*6cb0*/  SEL R7, R7, RZ, P0 ;  /* 0x000000ff07077207 */ /* 0x000fe40000000000 */
[----:B----4-:R-:W-:-:S05]  /*6cc0*/  LOP3.LUT R13, R13, R8, RZ, 0x3c, !PT ;  /* 0x000000080d0d7212 */ /* 0x010fca00078e3cff */
[----:B------:R2:W-:Y:S04]  /*6cd0*/  STL [R1+0xb8], R13 ;  /* 0x0000b80d01007387 */ /* 0x0005e80000100800 */
[----:B------:R2:W-:Y:S02]  /*6ce0*/  STL [R1+0xb4], R7 ;  /* 0x0000b40701007387 */ /* 0x0005e40000100800 */
.L_x_53:
[----:B------:R-:W-:Y:S05]  /*6cf0*/  BSYNC B0 ;  /* 0x0000000000007941 */ /* 0x000fea0003800000 */
.L_x_52:
[----:B------:R-:W4:Y:S01]  /*6d00*/  S2R R25, SR_TID.X ;  /* 0x0000000000197919 */ /* 0x000f220000002100 */
[-C--:B--2---:R-:W-:Y:S01]  /*6d10*/  F2FP.F16.E4M3.UNPACK_B R7, R4.reuse ;  /* 0x00000004ff07723e */ /* 0x084fe200020006ff */
[C---:B-----5:R-:W-:Y:S01]  /*6d20*/  FFMA R227, R16.reuse, R227, R3 ;  /* 0x000000e310e37223 */ /* 0x060fe20000000003 */
[----:B-1----:R-:W-:Y:S01]  /*6d30*/  F2FP.F16.E4M3.UNPACK_B R8, R4.H1 ;  /* 0x00000004ff08723e */ /* 0x002fe200030006ff */
[C---:B------:R-:W-:Y:S01]  /*6d40*/  FFMA R225, R16.reuse, R225, R9 ;  /* 0x000000e110e17223 */ /* 0x040fe20000000009 */
[----:B------:R-:W-:Y:S01]  /*6d50*/  F2FP.F16.E4M3.UNPACK_B R15, R6 ;  /* 0x00000006ff0f723e */ /* 0x000fe200020006ff */
[----:B------:R-:W-:Y:S02]  /*6d60*/  HADD2.F32 R14, -RZ, R7.H0_H0 ;  /* 0x20000007ff0e7230 */ /* 0x000fe40000004100 */
[C---:B------:R-:W-:Y:S01]  /*6d70*/  FFMA R223, R16.reuse, R223, R3 ;  /* 0x000000df10df7223 */ /* 0x040fe20000000003 */
[--C-:B------:R-:W-:Y:S02]  /*6d80*/  HADD2.F32 R20, -RZ, R8.reuse.H0_H0 ;  /* 0x20000008ff147230 */ /* 0x100fe40000004100 */
[----:B------:R-:W-:Y:S01]  /*6d90*/  FFMA R221, R16, R221, R9 ;  /* 0x000000dd10dd7223 */ /* 0x000fe20000000009 */
[----:B------:R-:W-:-:S02]  /*6da0*/  HADD2.F32 R8, -RZ, R8.H1_H1 ;  /* 0x30000008ff087230 */ /* 0x000fc40000004100 */
[----:B------:R-:W-:Y:S01]  /*6db0*/  FFMA R227, R14, R2, R227 ;  /* 0x000000020ee37223 */ /* 0x000fe200000000e3 */
[----:B------:R-:W-:Y:S02]  /*6dc0*/  HADD2.F32 R14, -RZ, R7.H1_H1 ;  /* 0x30000007ff0e7230 */ /* 0x000fe40000004100 */
[----:B------:R-:W-:Y:S01]  /*6dd0*/  FFMA R7, R16, R226, R3 ;  /* 0x000000e210077223 */ /* 0x000fe20000000003 */
[-C--:B------:R-:W-:Y:S01]  /*6de0*/  FFMA R225, R20, R2.reuse, R225 ;  /* 0x0000000214e17223 */ /* 0x080fe200000000e1 */
[--C-:B------:R-:W-:Y:S02]  /*6df0*/  HADD2.F32 R20, -RZ, R15.reuse.H1_H1 ;  /* 0x3000000fff147230 */ /* 0x100fe40000004100 */
[----:B------:R-:W-:Y:S01]  /*6e00*/  FFMA R219, R16, R219, R3 ;  /* 0x000000db10db7223 */ /* 0x000fe20000000003 */
[----:B------:R-:W-:Y:S01]  /*6e10*/  FFMA R26, R14, R2, R7 ;  /* 0x000000020e1a7223 */ /* 0x000fe20000000007 */
[C---:B------:R-:W-:Y:S01]  /*6e20*/  FFMA R7, R16.reuse, R222, R3 ;  /* 0x000000de10077223 */ /* 0x040fe20000000003 */
[----:B------:R-:W-:Y:S01]  /*6e30*/  HADD2.F32 R14, -RZ, R15.H0_H0 ;  /* 0x2000000fff0e7230 */ /* 0x000fe20000004100 */
[----:B------:R-:W-:Y:S01]  /*6e40*/  F2FP.F16.E4M3.UNPACK_B R15, R12.H1 ;  /* 0x0000000cff0f723e */ /* 0x000fe200030006ff */
[----:B------:R-:W-:Y:S01]  /*6e50*/  FFMA R217, R16, R217, R9 ;  /* 0x000000d910d97223 */ /* 0x000fe20000000009 */
[----:B------:R-:W-:Y:S01]  /*6e60*/  FFMA R30, R20, R2, R7 ;  /* 0x00000002141e7223 */ /* 0x000fe20000000007 */
[----:B------:R-:W-:Y:S01]  /*6e70*/  FFMA R7, R16, R220, R9 ;  /* 0x000000dc10077223 */ /* 0x000fe20000000009 */
[----:B------:R-:W-:Y:S01]  /*6e80*/  FFMA R223, R14, R2, R223 ;  /* 0x000000020edf7223 */ /* 0x000fe200000000df */
[----:B------:R-:W-:Y:S01]  /*6e90*/  F2FP.F16.E4M3.UNPACK_B R14, R10.H1 ;  /* 0x0000000aff0e723e */ /* 0x000fe200030006ff */
[C---:B------:R-:W-:Y:S01]  /*6ea0*/  FFMA R213, R16.reuse, R213, R9 ;  /* 0x000000d510d57223 */ /* 0x040fe20000000009 */
[----:B------:R-:W-:Y:S01]  /*6eb0*/  FFMA R215, R16, R215, R3 ;  /* 0x000000d710d77223 */ /* 0x000fe20000000003 */
[----:B------:R-:W-:-:S02]  /*6ec0*/  F2FP.SATFINITE.RELU.E4M3.F32.PACK_AB_MERGE_C R26, R26, R227, RZ ;  /* 0x000000e31a1a723e */ /* 0x000fc400048078ff */
[----:B------:R-:W-:Y:S02]  /*6ed0*/  F2FP.SATFINITE.RELU.E4M3.F32.PACK_AB_MERGE_C R30, R30, R223, RZ ;  /* 0x000000df1e1e723e */ /* 0x000fe400048078ff */
[----:B----4-:R-:W-:Y:S02]  /*6ee0*/  SHF.R.U32.HI R13, RZ, 0x4, R25 ;  /* 0x00000004ff0d7819 */ /* 0x010fe40000011619 */
[----:B------:R-:W-:Y:S02]  /*6ef0*/  LOP3.LUT R21, R25, 0xff, RZ, 0xc0, !PT ;  /* 0x000000ff19157812 */ /* 0x000fe400078ec0ff */
[----:B------:R-:W-:Y:S01]  /*6f00*/  LOP3.LUT P2, RZ, R13, 0x1, RZ, 0xc0, !PT ;  /* 0x000000010dff7812 */ /* 0x000fe2000784c0ff */
[----:B------:R-:W-:Y:S01]  /*6f10*/  FFMA R13, R16, R224, R9 ;  /* 0x000000e0100d7223 */ /* 0x000fe20000000009 */
[----:B------:R-:W-:-:S03]  /*6f20*/  IADD3 R21, R21, 0x1f, RZ ;  /* 0x0000001f15157810 */ /* 0x000fc60007ffe0ff */
[----:B------:R-:W-:Y:S01]  /*6f30*/  FFMA R28, R8, R2, R13 ;  /* 0x00000002081c7223 */ /* 0x000fe2000000000d */
[----:B------:R-:W-:Y:S02]  /*6f40*/  F2FP.F16.E4M3.UNPACK_B R8, R6.H1 ;  /* 0x00000006ff08723e */ /* 0x000fe400030006ff */
[----:B------:R-:W-:Y:S02]  /*6f50*/  F2FP.F16.E4M3.UNPACK_B R13, R10 ;  /* 0x0000000aff0d723e */ /* 0x000fe400020006ff */
[----:B------:R-:W-:Y:S01]  /*6f60*/  ISETP.GT.U32.AND P0, PT, R21, 0x3e, PT ;  /* 0x0000003e1500780c */ /* 0x000fe20003f04070 */
[--C-:B------:R-:W-:Y:S01]  /*6f70*/  HADD2.F32 R24, -RZ, R8.reuse.H0_H0 ;  /* 0x20000008ff187230 */ /* 0x100fe20000004100 */
[----:B------:R-:W-:Y:S01]  /*6f80*/  F2FP.SATFINITE.RELU.E4M3.F32.PACK_AB_MERGE_C R28, R28, R225, RZ ;  /* 0x000000e11c1c723e */ /* 0x000fe200048078ff */
[----:B------:R-:W-:Y:S02]  /*6f90*/  HADD2.F32 R8, -RZ, R8.H1_H1 ;  /* 0x30000008ff087230 */ /* 0x000fe40000004100 */
[----:B------:R-:W-:-:S02]  /*6fa0*/  HADD2.F32 R20, -RZ, R13.H0_H0 ;  /* 0x2000000dff147230 */ /* 0x000fc40000004100 */
[-C--:B------:R-:W-:Y:S01]  /*6fb0*/  FFMA R221, R24, R2.reuse, R221 ;  /* 0x0000000218dd7223 */ /* 0x080fe200000000dd */
[----:B------:R-:W-:Y:S02]  /*6fc0*/  HADD2.F32 R24, -RZ, R13.H1_H1 ;  /* 0x3000000dff187230 */ /* 0x000fe40000004100 */
[----:B------:R-:W-:Y:S01]  /*6fd0*/  FFMA R32, R8, R2, R7 ;  /* 0x0000000208207223 */ /* 0x000fe20000000007 */
[----:B------:R-:W-:Y:S01]  /*6fe0*/  FFMA R13, R16, R218, R3 ;  /* 0x000000da100d7223 */ /* 0x000fe20000000003 */
[----:B------:R-:W-:Y:S01]  /*6ff0*/  F2FP.F16.E4M3.UNPACK_B R7, R12 ;  /* 0x0000000cff07723e */ /* 0x000fe200020006ff */
[-C--:B------:R-:W-:Y:S01]  /*7000*/  FFMA R219, R20, R2.reuse, R219 ;  /* 0x0000000214db7223 */ /* 0x080fe200000000db */
[--C-:B------:R-:W-:Y:S02]  /*7010*/  HADD2.F32 R8, -RZ, R14.reuse.H0_H0 ;  /* 0x2000000eff087230 */ /* 0x100fe40000004100 */
[----:B------:R-:W-:Y:S01]  /*7020*/  FFMA R34, R24, R2, R13 ;  /* 0x0000000218227223 */ /* 0x000fe2000000000d */
[----:B------:R-:W-:-:S02]  /*7030*/  HADD2.F32 R14, -RZ, R14.H1_H1 ;  /* 0x3000000eff0e7230 */ /* 0x000fc40000004100 */
[----:B------:R-:W-:Y:S01]  /*7040*/  FFMA R13, R16, R214, R3 ;  /* 0x000000d6100d7223 */ /* 0x000fe20000000003 */
[--C-:B------:R-:W-:Y:S02]  /*7050*/  HADD2.F32 R20, -RZ, R7.reuse.H0_H0 ;  /* 0x20000007ff147230 */ /* 0x100fe40000004100 */
[----:B------:R-:W-:Y:S01]  /*7060*/  FFMA R217, R8, R2, R217 ;  /* 0x0000000208d97223 */ /* 0x000fe200000000d9 */
[----:B------:R-:W-:Y:S02]  /*7070*/  HADD2.F32 R24, -RZ, R7.H1_H1 ;  /* 0x30000007ff187230 */ /* 0x000fe40000004100 */
[----:B------:R-:W-:Y:S01]  /*7080*/  FFMA R7, R16, R216, R9 ;  /* 0x000000d810077223 */ /* 0x000fe20000000009 */
[--C-:B------:R-:W-:Y:S02]  /*7090*/  HADD2.F32 R8, -RZ, R15.reuse.H0_H0 ;  /* 0x2000000fff087230 */ /* 0x100fe40000004100 */
[-C--:B------:R-:W-:Y:S01]  /*70a0*/  FFMA R20, R20, R2.reuse, R215 ;  /* 0x0000000214147223 */ /* 0x080fe200000000d7 */
[----:B------:R-:W-:Y:S01]  /*70b0*/  F2FP.SATFINITE.RELU.E4M3.F32.PACK_AB_MERGE_C R32, R32, R221, RZ ;  /* 0x000000dd2020723e */ /* 0x000fe200048078ff */
[----:B------:R-:W-:Y:S01]  /*70c0*/  FFMA R36, R14, R2, R7 ;  /* 0x000000020e247223 */ /* 0x000fe20000000007 */
[----:B------:R-:W-:-:S02]  /*70d0*/  HADD2.F32 R14, -RZ, R15.H1_H1 ;  /* 0x3000000fff0e7230 */ /* 0x000fc40000004100 */
[----:B------:R-:W-:Y:S01]  /*70e0*/  FFMA R7, R16, R212, R9 ;  /* 0x000000d410077223 */ /* 0x000fe20000000009 */
[C---:B------:R-:W-:Y:S01]  /*70f0*/  SHF.L.U32 R15, R25.reuse, 0x4, RZ ;  /* 0x00000004190f7819 */ /* 0x040fe200000006ff */
[-C--:B------:R-:W-:Y:S01]  /*7100*/  FFMA R13, R24, R2.reuse, R13 ;  /* 0x00000002180d7223 */ /* 0x080fe2000000000d */
[----:B------:R-:W-:Y:S02]  /*7110*/  IMAD.SHL.U32 R24, R25, 0x2, RZ ;  /* 0x0000000219187824 */ /* 0x000fe400078e00ff */
[-C--:B------:R-:W-:Y:S01]  /*7120*/  FFMA R7, R14, R2.reuse, R7 ;  /* 0x000000020e077223 */ /* 0x080fe20000000007 */
[----:B------:R-:W-:Y:S01]  /*7130*/  LOP3.LUT R15, R15, 0xe00, RZ, 0xc0, !PT ;  /* 0x00000e000f0f7812 */ /* 0x000fe200078ec0ff */
[----:B------:R-:W-:Y:S02]  /*7140*/  IMAD.SHL.U32 R14, R25, 0x8, RZ ;  /* 0x00000008190e7824 */ /* 0x000fe400078e00ff */
[----:B------:R-:W-:Y:S01]  /*7150*/  FFMA R8, R8, R2, R213 ;  /* 0x0000000208087223 */ /* 0x000fe200000000d5 */
[----:B------:R-:W-:-:S02]  /*7160*/  F2FP.SATFINITE.RELU.E4M3.F32.PACK_AB_MERGE_C R34, R34, R219, RZ ;  /* 0x000000db2222723e */ /* 0x000fc400048078ff */
[----:B------:R-:W-:Y:S02]  /*7170*/  LOP3.LUT R15, R15, 0x6, R24, 0xf8, !PT ;  /* 0x000000060f0f7812 */ /* 0x000fe400078ef818 */
[----:B------:R-:W-:Y:S02]  /*7180*/  LOP3.LUT R21, R14, 0x80, RZ, 0xc0, !PT ;  /* 0x000000800e157812 */ /* 0x000fe400078ec0ff */
[----:B------:R-:W-:Y:S02]  /*7190*/  LOP3.LUT R15, R15, 0x60, R14, 0xf8, !PT ;  /* 0x000000600f0f7812 */ /* 0x000fe400078ef80e */
[----:B------:R-:W-:Y:S02]  /*71a0*/  LOP3.LUT R38, R21, 0x10, R25, 0xf8, !PT ;  /* 0x0000001015267812 */ /* 0x000fe400078ef819 */
[----:B------:R-:W-:Y:S02]  /*71b0*/  MOV R14, 0x10 ;  /* 0x00000010000e7802 */ /* 0x000fe40000000f00 */
[----:B------:R-:W-:-:S02]  /*71c0*/  F2FP.SATFINITE.RELU.E4M3.F32.PACK_AB_MERGE_C R24, R7, R8, RZ ;  /* 0x000000080718723e */ /* 0x000fc400048078ff */
[----:B------:R-:W-:Y:S02]  /*71d0*/  F2FP.SATFINITE.RELU.E4M3.F32.PACK_AB_MERGE_C R36, R36, R217, RZ ;  /* 0x000000d92424723e */ /* 0x000fe400048078ff */
[----:B------:R-:W-:Y:S02]  /*71e0*/  F2FP.SATFINITE.RELU.E4M3.F32.PACK_AB_MERGE_C R20, R13, R20, RZ ;  /* 0x000000140d14723e */ /* 0x000fe400048078ff */
[----:B------:R-:W-:Y:S02]  /*71f0*/  LOP3.LUT R7, R15, R38, RZ, 0xfc, !PT ;  /* 0x000000260f077212 */ /* 0x000fe400078efcff */
[----:B------:R-:W-:Y:S01]  /*7200*/  SEL R8, R14, 0xfffffff0, !P2 ;  /* 0xfffffff00e087807 */ /* 0x000fe20005000000 */
[----:B------:R-:W-:Y:S06]  /*7210*/  @P0 BRA `(.L_x_60) ;  /* 0x0000000000040947 */ /* 0x000fec0003800000 */
[----:B------:R-:W-:-:S04]  /*7220*/  DEPBAR.LE SB0, 0x1 ;  /* 0x000080400000791a */ /* 0x000fc80000000000 */
.L_x_60:
[----:B------:R-:W-:Y:S05]  /*7230*/  WARPSYNC.ALL ;  /* 0x0000000000007948 */ /* 0x000fea0003800000 */
[----:B------:R-:W-:Y:S01]  /*7240*/  BAR.SYNC.DEFER_BLOCKING 0x1, 0x100 ;  /* 0x0044000000007b1d */ /* 0x000fe20000010000 */
[----:B------:R-:W-:-:S05]  /*7250*/  VIADD R13, R7, UR51 ;  /* 0x00000033070d7c36 */ /* 0x000fca0008000000 */
[----:B------:R-:W-:Y:S01]  /*7260*/  IADD3 R13, R13, R8, RZ ;  /* 0x000000080d0d7210 */ /* 0x000fe20007ffe0ff */
[----:B------:R-:W-:Y:S01]  /*7270*/  BSSY B0, `(.L_x_61) ;  /* 0x0000016000007945 */ /* 0x000fe20003800000 */
[----:B------:R1:W-:Y:S04]  /*7280*/  STS.U16 [R7+UR51+0x4100], R26 ;  /* 0x0041001a07007988 */ /* 0x0003e80008000433 */
[----:B------:R1:W-:Y:S04]  /*7290*/  STS.U16 [R7+UR51+0x4200], R28 ;  /* 0x0042001c07007988 */ /* 0x0003e80008000433 */
[----:B------:R1:W-:Y:S04]  /*72a0*/  STS.U16 [R7+UR51+0x4108], R30 ;  /* 0x0041081e07007988 */ /* 0x0003e80008000433 */
[----:B------:R1:W-:Y:S04]  /*72b0*/  STS.U16 [R7+UR51+0x4208], R32 ;  /* 0x0042082007007988 */ /* 0x0003e80008000433 */
[----:B------:R1:W-:Y:S04]  /*72c0*/  STS.U16 [R13+0x4100], R34 ;  /* 0x004100220d007388 */ /* 0x0003e80000000400 */
[----:B------:R1:W-:Y:S04]  /*72d0*/  STS.U16 [R13+0x4200], R36 ;  /* 0x004200240d007388 */ /* 0x0003e80000000400 */
[----:B------:R1:W-:Y:S04]  /*72e0*/  STS.U16 [R13+0x4108], R20 ;  /* 0x004108140d007388 */ /* 0x0003e80000000400 */
[----:B------:R1:W-:Y:S01]  /*72f0*/  STS.U16 [R13+0x4208], R24 ;  /* 0x004208180d007388 */ /* 0x0003e20000000400 */
[----:B------:R-:W-:Y:S01]  /*7300*/  @!PT LDS RZ, [RZ] ;  /* 0x00000000fffff984 */ /* 0x000fe20000000800 */
[----:B------:R-:W-:Y:S01]  /*7310*/  @!PT LDS RZ, [RZ] ;  /* 0x00000000fffff984 */ /* 0x000fe20000000800 */
[----:B------:R-:W-:Y:S01]  /*7320*/  @!PT LDS RZ, [RZ] ;  /* 0x00000000fffff984 */ /* 0x000fe20000000800 */
[----:B------:R-:W-:Y:S01]  /*7330*/  @!PT LDS RZ, [RZ] ;  /* 0x00000000fffff984 */ /* 0x000fe20000000800 */
[----:B------:R2:W-:Y:S06]  /*7340*/  MEMBAR.ALL.CTA ;  /* 0x0000000000007992 */ /* 0x0005ec0000008000 */
[----:B--2---:R-:W2:Y:S02]  /*7350*/  FENCE.VIEW.ASYNC.S ;  /* 0x00000000000073c6 */ /* 0x004ea40000000000 */
[----:B--2---:R-:W-:Y:S06]  /*7360*/  BAR.SYNC.DEFER_BLOCKING 0x1, 0x100 ;  /* 0x0044000000007b1d */ /* 0x004fec0000010000 */
[----:B-1----:R-:W-:Y:S05]  /*7370*/  @P0 BRA `(.L_x_62) ;  /* 0x0000000000140947 */ /* 0x002fea0003800000 */
[----:B------:R-:W-:Y:S02]  /*7380*/  UIADD3 UR4, UP0, UR60, 0x4f0, URZ ;  /* 0x000004f03c047890 */ /* 0x000fe4000ff1e03f */
[----:B------:R-:W-:Y:S02]  /*7390*/  UIADD3 UR44, UR51, 0x4100, URZ ;  /* 0x00004100332c7890 */ /* 0x000fe4000fffe03f */
[----:B------:R-:W-:-:S09]  /*73a0*/  UIADD3.X UR5, URZ, UR61, URZ, UP0, !UPT ;  /* 0x0000003d3f057290 */ /* 0x000fd200087fe43f */
[----:B------:R1:W-:Y:S02]  /*73b0*/  UTMASTG.3D [UR44], [UR4] ;  /* 0x0000002c040073b5 */ /* 0x0003e40008010000 */
[----:B-1----:R0:W-:Y:S02]  /*73c0*/  UTMACMDFLUSH ;  /* 0x00000000000079b7 */ /* 0x0021e40000000000 */
.L_x_62:
[----:B------:R-:W-:Y:S05]  /*73d0*/  BSYNC B0 ;  /* 0x0000000000007941 */ /* 0x000fea0003800000 */
.L_x_61:
[----:B------:R-:W-:Y:S04]  /*73e0*/  BSSY B0, `(.L_x_63) ;  /* 0x0000036000007945 */ /* 0x000fe80003800000 */
[----:B------:R-:W-:Y:S05]  /*73f0*/  @P1 BRA `(.L_x_64) ;  /* 0x0000000000d01947 */ /* 0x000fea0003800000 */
[----:B------:R-:W-:-:S05]  /*7400*/  IMAD.U32 R14, RZ, RZ, UR50 ;  /* 0x00000032ff0e7e24 */ /* 0x000fca000f8e00ff */
[----:B------:R-:W-:-:S13]  /*7410*/  ISETP.NE.AND P3, PT, R14, 0x3, PT ;  /* 0x000000030e00780c */ /* 0x000fda0003f65270 */
[----:B------:R-:W-:Y:S05]  /*7420*/  @!P3 BRA `(.L_x_65) ;  /* 0x000000000004b947 */ /* 0x000fea0003800000 */
[----:B------:R-:W-:Y:S01]  /*7430*/  BPT.TRAP 0x1 ;  /* 0x000000040000795c */ /* 0x000fe20000300000 */
.L_x_65:
[----:B------:R-:W2:Y:S04]  /*7440*/  LDL R15, [R1+0xb4] ;  /* 0x0000b400010f7983 */ /* 0x000ea80000100800 */
[----:B------:R-:W4:Y:S01]  /*7450*/  LDL R14, [R1+0xb8] ;  /* 0x0000b800010e7983 */ /* 0x000f220000100800 */
[----:B------:R-:W-:Y:S01]  /*7460*/  BSSY B1, `(.L_x_66) ;  /* 0x0000005000017945 */ /* 0x000fe20003800000 */
[----:B--2---:R-:W-:Y:S02]  /*7470*/  LEA R20, R15, UR51, 0x3 ;  /* 0x000000330f147c11 */ /* 0x004fe4000f8e18ff */
[----:B----4-:R-:W-:-:S04]  /*7480*/  SHF.L.U32 R15, R14, 0x1f, RZ ;  /* 0x0000001f0e0f7819 */ /* 0x010fc800000006ff */
[----:B------:R-:W1:Y:S02]  /*7490*/  SYNCS.PHASECHK.TRANS64.TRYWAIT P2, [R20+URZ+0x80], R15 ;  /* 0x0000800f140075a7 */ /* 0x000e64000804017f */
[----:B-1----:R-:W-:Y:S05]  /*74a0*/  @!P2 BRA `(.L_x_67) ;  /* 0x0000007c00e8a947 */ /* 0x002fea0003800000 */
.L_x_244:
[----:B------:R-:W-:Y:S05]  /*74b0*/  BSYNC B1 ;  /* 0x0000000000017941 */ /* 0x000fea0003800000 */
.L_x_66:
[----:B------:R-:W-:Y:S04]  /*74c0*/  BSSY B1, `(.L_x_68) ;  /* 0x0000012000017945 */ /* 0x000fe80003800000 */
[----:B------:R-:W-:Y:S05]  /*74d0*/  @P4 BRA `(.L_x_69) ;  /* 0x0000000000404947 */ /* 0x000fea0003800000 */
[----:B------:R-:W2:Y:S02]  /*74e0*/  LDL R14, [R1+0xb4] ;  /* 0x0000b400010e7983 */ /* 0x000ea40000100800 */
[----:B--2---:R-:W-:-:S05]  /*74f0*/  LEA R24, R14, R7, 0xc ;  /* 0x000000070e187211 */ /* 0x004fca00078e60ff */
[----:B-1----:R-:W-:Y:S01]  /*7500*/  VIADD R15, R24, UR51 ;  /* 0x00000033180f7c36 */ /* 0x002fe20008000000 */
[----:B------:R-:W-:Y:S04]  /*7510*/  LDS.U16 R4, [R24+UR51+0x200] ;  /* 0x0002003318047984 */ /* 0x000fe80008000400 */
[----:B------:R-:W-:Y:S01]  /*7520*/  IADD3 R14, R15, R8, RZ ;  /* 0x000000080f0e7210 */ /* 0x000fe20007ffe0ff */
[----:B------:R-:W-:Y:S04]  /*7530*/  LDS.U16 R6, [R24+UR51+0x208] ;  /* 0x0002083318067984 */ /* 0x000fe80008000400 */
[----:B------:R-:W1:Y:S04]  /*7540*/  LDS.U16 R15, [R24+UR51+0x100] ;  /* 0x00010033180f7984 */ /* 0x000e680008000400 */
[----:B------:R-:W2:Y:S04]  /*7550*/  LDS.U16 R21, [R24+UR51+0x108] ;  /* 0x0001083318157984 */ /* 0x000ea80008000400 */
[----:B------:R-:W-:Y:S04]  /*7560*/  LDS.U16 R10, [R14+0x200] ;  /* 0x000200000e0a7984 */ /* 0x000fe80000000400 */
[----:B------:R-:W4:Y:S04]  /*7570*/  LDS.U16 R25, [R14+0x100] ;  /* 0x000100000e197984 */ /* 0x000f280000000400 */
[----:B------:R-:W-:Y:S04]  /*7580*/  LDS.U16 R12, [R14+0x208] ;  /* 0x000208000e0c7984 */ /* 0x000fe80000000400 */
[----:B------:R-:W5:Y:S01]  /*7590*/  LDS.U16 R27, [R14+0x108] ;  /* 0x000108000e1b7984 */ /* 0x000f620000000400 */
[----:B-1----:R-:W-:-:S02]  /*75a0*/  PRMT R4, R15, 0x5410, R4 ;  /* 0x000054100f047816 */ /* 0x002fc40000000004 */
[----:B--2---:R-:W-:Y:S02]  /*75b0*/  PRMT R6, R21, 0x5410, R6 ;  /* 0x0000541015067816 */ /* 0x004fe40000000006 */
[----:B----4-:R-:W-:Y:S02]  /*75c0*/  PRMT R10, R25, 0x5410, R10 ;  /* 0x00005410190a7816 */ /* 0x010fe4000000000a */
[----:B-----5:R-:W-:-:S07]  /*75d0*/  PRMT R12, R27, 0x5410, R12 ;  /* 0x000054101b0c7816 */ /* 0x020fce000000000c */
.L_x_69:
[----:B------:R-:W-:Y:S05]  /*75e0*/  BSYNC B1 ;  /* 0x0000000000017941 */ /* 0x000fea0003800000 */
.L_x_68:
        /* <DEDUP_REMOVED lines=8> */
.L_x_70:
[----:B------:R-:W4:Y:S04]  /*7670*/  LDL.LU R24, [R1+0xb4] ;  /* 0x0000b40001187983 */ /* 0x000f280000300800 */
[----:B------:R-:W5:Y:S01]  /*7680*/  LDL.LU R21, [R1+0xb8] ;  /* 0x0000b80001157983 */ /* 0x000f620000300800 */
[----:B------:R-:W-:Y:S01]  /*7690*/  VIADD R14, R20, 0xa0 ;  /* 0x000000a0140e7836 */ /* 0x000fe20000000000 */
[----:B-1----:R-:W1:Y:S04]  /*76a0*/  S2R R15, SR_CgaCtaId ;  /* 0x00000000000f7919 */ /* 0x002e680000008800 */
[----:B-1----:R-:W-:-:S04]  /*76b0*/  PRMT R14, R15, 0x654, R14 ;  /* 0x000006540f0e7816 */ /* 0x002fc8000000000e */
[----:B--2---:R4:W-:Y:S02]  /*76c0*/  SYNCS.ARRIVE.TRANS64.RED.A1T0 RZ, [R14+URZ], RZ ;  /* 0x000000ff0eff79a7 */ /* 0x0049e4000810043f */
[----:B----4-:R-:W-:-:S04]  /*76d0*/  IADD3 R14, R24, 0x1, RZ ;  /* 0x00000001180e7810 */ /* 0x010fc80007ffe0ff */
[----:B------:R-:W-:-:S04]  /*76e0*/  ISETP.NE.AND P2, PT, R14, 0x4, PT ;  /* 0x000000040e00780c */ /* 0x000fc80003f45270 */
[----:B------:R-:W-:Y:S02]  /*76f0*/  SEL R15, RZ, 0x1, P2 ;  /* 0x00000001ff0f7807 */ /* 0x000fe40001000000 */
[----:B------:R-:W-:Y:S02]  /*7700*/  SEL R14, R14, RZ, P2 ;  /* 0x000000ff0e0e7207 */ /* 0x000fe40001000000 */
[----:B-----5:R-:W-:-:S05]  /*7710*/  LOP3.LUT R21, R21, R15, RZ, 0x3c, !PT ;  /* 0x0000000f15157212 */ /* 0x020fca00078e3cff */
[----:B------:R1:W-:Y:S04]  /*7720*/  STL [R1+0xb8], R21 ;  /* 0x0000b81501007387 */ /* 0x0003e80000100800 */
[----:B------:R1:W-:Y:S02]  /*7730*/  STL [R1+0xb4], R14 ;  /* 0x0000b40e01007387 */ /* 0x0003e40000100800 */
.L_x_64:
[----:B------:R-:W-:Y:S05]  /*7740*/  BSYNC B0 ;  /* 0x0000000000007941 */ /* 0x000fea0003800000 */
.L_x_63:
[-C--:B-1----:R-:W-:Y:S01]  /*7750*/  F2FP.F16.E4M3.UNPACK_B R14, R4.reuse ;  /* 0x00000004ff0e723e */ /* 0x082fe200020006ff */
[C---:B------:R-:W-:Y:S01]  /*7760*/  FFMA R163, R16.reuse, R163, R5 ;  /* 0x000000a310a37223 */ /* 0x040fe20000000005 */
[----:B------:R-:W-:Y:S01]  /*7770*/  F2FP.F16.E4M3.UNPACK_B R20, R4.H1 ;  /* 0x00000004ff14723e */ /* 0x000fe200030006ff */
[C---:B------:R-:W-:Y:S01]  /*7780*/  FFMA R161, R16.reuse, R161, R11 ;  /* 0x000000a110a17223 */ /* 0x040fe2000000000b */
[----:B------:R-:W-:Y:S01]  /*7790*/  F2FP.F16.E4M3.UNPACK_B R21, R6 ;  /* 0x00000006ff15723e */ /* 0x000fe200020006ff */
[----:B------:R-:W-:Y:S02]  /*77a0*/  HADD2.F32 R24, -RZ, R14.H0_H0 ;  /* 0x2000000eff187230 */ /* 0x000fe40000004100 */
[C-C-:B------:R-:W-:Y:S01]  /*77b0*/  FFMA R15, R16.reuse, R162, R5.reuse ;  /* 0x000000a2100f7223 */ /* 0x140fe20000000005 */
[----:B------:R-:W-:Y:S02]  /*77c0*/  HADD2.F32 R26, -RZ, R20.H0_H0 ;  /* 0x20000014ff1a7230 */ /* 0x000fe40000004100 */
[----:B------:R-:W-:Y:S01]  /*77d0*/  FFMA R159, R16, R159, R5 ;  /* 0x0000009f109f7223 */ /* 0x000fe20000000005 */
[----:B------:R-:W-:-:S02]  /*77e0*/  HADD2.F32 R14, -RZ, R14.H1_H1 ;  /* 0x3000000eff0e7230 */ /* 0x000fc40000004100 */
[-C--:B------:R-:W-:Y:S01]  /*77f0*/  FFMA R163, R24, R2.reuse, R163 ;  /* 0x0000000218a37223 */ /* 0x080fe200000000a3 */
[--C-:B------:R-:W-:Y:S02]  /*7800*/  HADD2.F32 R24, -RZ, R21.reuse.H0_H0 ;  /* 0x20000015ff187230 */ /* 0x100fe40000004100 */
[----:B------:R-:W-:Y:S01]  /*7810*/  FFMA R161, R26, R2, R161 ;  /* 0x000000021aa17223 */ /* 0x000fe200000000a1 */
[----:B------:R-:W-:Y:S02]  /*7820*/  HADD2.F32 R26, -RZ, R21.H1_H1 ;  /* 0x30000015ff1a7230 */ /* 0x000fe40000004100 */
[----:B------:R-:W-:Y:S01]  /*7830*/  FFMA R21, R16, R158, R5 ;  /* 0x0000009e10157223 */ /* 0x000fe20000000005 */
[----:B------:R-:W-:Y:S01]  /*7840*/  F2FP.F16.E4M3.UNPACK_B R25, R6.H1 ;  /* 0x00000006ff19723e */ /* 0x000fe200030006ff */
[----:B------:R-:W-:Y:S01]  /*7850*/  FFMA R14, R14, R2, R15 ;  /* 0x000000020e0e7223 */ /* 0x000fe2000000000f */
[----:B------:R-:W-:Y:S02]  /*7860*/  HADD2.F32 R20, -RZ, R20.H1_H1 ;  /* 0x30000014ff147230 */ /* 0x000fe40000004100 */
[----:B------:R-:W-:Y:S01]  /*7870*/  FFMA R15, R16, R160, R11 ;  /* 0x000000a0100f7223 */ /* 0x000fe2000000000b */
[-C--:B------:R-:W-:Y:S01]  /*7880*/  FFMA R159, R24, R2.reuse, R159 ;  /* 0x00000002189f7223 */ /* 0x080fe2000000009f */
[----:B------:R-:W-:Y:S01]  /*7890*/  FFMA R24, R26, R2, R21 ;  /* 0x000000021a187223 */ /* 0x000fe20000000015 */
[----:B------:R-:W-:Y:S01]  /*78a0*/  F2FP.F16.E4M3.UNPACK_B R21, R10 ;  /* 0x0000000aff15723e */ /* 0x000fe200020006ff */
[----:B------:R-:W-:-:S02]  /*78b0*/  HADD2.F32 R26, -RZ, R25.H0_H0 ;  /* 0x20000019ff1a7230 */ /* 0x000fc40000004100 */
[----:B------:R-:W-:Y:S01]  /*78c0*/  FFMA R20, R20, R2, R15 ;  /* 0x0000000214147223 */ /* 0x000fe2000000000f */
[----:B------:R-:W-:Y:S02]  /*78d0*/  HADD2.F32 R28, -RZ, R25.H1_H1 ;  /* 0x30000019ff1c7230 */ /* 0x000fe40000004100 */
[C-C-:B------:R-:W-:Y:S01]  /*78e0*/  FFMA R157, R16.reuse, R157, R11.reuse ;  /* 0x0000009d109d7223 */ /* 0x140fe2000000000b */
[C---:B------:R-:W-:Y:S01]  /*78f0*/  FFMA R15, R16.reuse, R156, R11 ;  /* 0x0000009c100f7223 */ /* 0x040fe2000000000b */
[--C-:B------:R-:W-:Y:S02]  /*7900*/  HADD2.F32 R30, -RZ, R21.reuse.H0_H0 ;  /* 0x20000015ff1e7230 */ /* 0x100fe40000004100 */
[----:B------:R-:W-:Y:S01]  /*7910*/  FFMA R155, R16, R155, R5 ;  /* 0x0000009b109b7223 */ /* 0x000fe20000000005 */
[----:B------:R-:W-:Y:S01]  /*7920*/  FFMA R157, R26, R2, R157 ;  /* 0x000000021a9d7223 */ /* 0x000fe2000000009d */
[----:B------:R-:W-:Y:S01]  /*7930*/  F2FP.F16.E4M3.UNPACK_B R25, R10.H1 ;  /* 0x0000000aff19723e */ /* 0x000fe200030006ff */
[----:B------:R-:W-:Y:S01]  /*7940*/  FFMA R26, R28, R2, R15 ;  /* 0x000000021c1a7223 */ /* 0x000fe2000000000f */
[----:B------:R-:W-:-:S02]  /*7950*/  HADD2.F32 R28, -RZ, R21.H1_H1 ;  /* 0x30000015ff1c7230 */ /* 0x000fc40000004100 */
[----:B------:R-:W-:Y:S01]  /*7960*/  FFMA R15, R16, R154, R5 ;  /* 0x0000009a100f7223 */ /* 0x000fe20000000005 */
[-C--:B------:R-:W-:Y:S01]  /*7970*/  FFMA R155, R30, R2.reuse, R155 ;  /* 0x000000021e9b7223 */ /* 0x080fe2000000009b */
[--C-:B------:R-:W-:Y:S02]  /*7980*/  HADD2.F32 R30, -RZ, R25.reuse.H0_H0 ;  /* 0x20000019ff1e7230 */ /* 0x100fe40000004100 */
[----:B------:R-:W-:Y:S01]  /*7990*/  FFMA R153, R16, R153, R11 ;  /* 0x0000009910997223 */ /* 0x000fe2000000000b */
[----:B------:R-:W-:Y:S02]  /*79a0*/  HADD2.F32 R32, -RZ, R25.H1_H1 ;  /* 0x30000019ff207230 */ /* 0x000fe40000004100 */
[----:B------:R-:W-:Y:S01]  /*79b0*/  FFMA R28, R28, R2, R15 ;  /* 0x000000021c1c7223 */ /* 0x000fe2000000000f */
[----:B------:R-:W-:Y:S01]  /*79c0*/  FFMA R21, R16, R152, R11 ;  /* 0x0000009810157223 */ /* 0x000fe2000000000b */
[----:B------:R-:W-:Y:S01]  /*79d0*/  F2FP.F16.E4M3.UNPACK_B R25, R12 ;  /* 0x0000000cff19723e */ /* 0x000fe200020006ff */
[----:B------:R-:W-:Y:S01]  /*79e0*/  FFMA R153, R30, R2, R153 ;  /* 0x000000021e997223 */ /* 0x000fe20000000099 */
[----:B------:R-:W-:Y:S01]  /*79f0*/  F2FP.F16.E4M3.UNPACK_B R15, R12.H1 ;  /* 0x0000000cff0f723e */ /* 0x000fe200030006ff */
[----:B------:R-:W-:Y:S01]  /*7a00*/  FFMA R30, R32, R2, R21 ;  /* 0x00000002201e7223 */ /* 0x000fe20000000015 */
[----:B------:R-:W-:Y:S01]  /*7a10*/  FFMA R23, R16, R23, R5 ;  /* 0x0000001710177223 */ /* 0x000fe20000000005 */
[----:B------:R-:W-:-:S02]  /*7a20*/  HADD2.F32 R32, -RZ, R25.H0_H0 ;  /* 0x20000019ff207230 */ /* 0x000fc40000004100 */
[C-C-:B------:R-:W-:Y:S01]  /*7a30*/  FFMA R19, R16.reuse, R19, R11.reuse ;  /* 0x0000001310137223 */ /* 0x140fe2000000000b */
[----:B------:R-:W-:Y:S02]  /*7a40*/  HADD2.F32 R34, -RZ, R25.H1_H1 ;  /* 0x30000019ff227230 */ /* 0x000fe40000004100 */
[----:B------:R-:W-:Y:S01]  /*7a50*/  FFMA R21, R16, R18, R11 ;  /* 0x0000001210157223 */ /* 0x000fe2000000000b */
[--C-:B------:R-:W-:Y:S02]  /*7a60*/  HADD2.F32 R36, -RZ, R15.reuse.H0_H0 ;  /* 0x2000000fff247230 */ /* 0x100fe40000004100 */
[----:B------:R-:W-:Y:S01]  /*7a70*/  FFMA R23, R32, R2, R23 ;  /* 0x0000000220177223 */ /* 0x000fe20000000017 */
[----:B------:R-:W-:Y:S02]  /*7a80*/  HADD2.F32 R38, -RZ, R15.H1_H1 ;  /* 0x3000000fff267230 */ /* 0x000fe40000004100 */
[----:B------:R-:W-:Y:S01]  /*7a90*/  FFMA R15, R16, R22, R5 ;  /* 0x00000016100f7223 */ /* 0x000fe20000000005 */
[----:B------:R-:W-:Y:S01]  /*7aa0*/  F2FP.SATFINITE.RELU.E4M3.F32.PACK_AB_MERGE_C R14, R14, R163, RZ ;  /* 0x000000a30e0e723e */ /* 0x000fe200048078ff */
[-C--:B------:R-:W-:Y:S01]  /*7ab0*/  FFMA R19, R36, R2.reuse, R19 ;  /* 0x0000000224137223 */ /* 0x080fe20000000013 */
[----:B------:R-:W-:Y:S01]  /*7ac0*/  F2FP.SATFINITE.RELU.E4M3.F32.PACK_AB_MERGE_C R20, R20, R161, RZ ;  /* 0x000000a11414723e */ /* 0x000fe200048078ff */
[-C--:B------:R-:W-:Y:S01]  /*7ad0*/  FFMA R18, R34, R2.reuse, R15 ;  /* 0x0000000222127223 */ /* 0x080fe2000000000f */
[----:B------:R-:W-:Y:S01]  /*7ae0*/  FFMA R22, R38, R2, R21 ;  /* 0x0000000226167223 */ /* 0x000fe20000000015 */
[----:B------:R-:W-:-:S02]  /*7af0*/  F2FP.SATFINITE.RELU.E4M3.F32.PACK_AB_MERGE_C R24, R24, R159, RZ ;  /* 0x0000009f1818723e */ /* 0x000fc400048078ff */
[----:B------:R-:W-:Y:S02]  /*7b00*/  F2FP.SATFINITE.RELU.E4M3.F32.PACK_AB_MERGE_C R26, R26, R157, RZ ;  /* 0x0000009d1a1a723e */ /* 0x000fe400048078ff */
[----:B------:R-:W-:Y:S02]  /*7b10*/  F2FP.SATFINITE.RELU.E4M3.F32.PACK_AB_MERGE_C R28, R28, R155, RZ ;  /* 0x0000009b1c1c723e */ /* 0x000fe400048078ff */
[----:B------:R-:W-:Y:S02]  /*7b20*/  F2FP.SATFINITE.RELU.E4M3.F32.PACK_AB_MERGE_C R30, R30, R153, RZ ;  /* 0x000000991e1e723e */ /* 0x000fe400048078ff */
[----:B------:R-:W-:Y:S02]  /*7b30*/  F2FP.SATFINITE.RELU.E4M3.F32.PACK_AB_MERGE_C R18, R18, R23, RZ ;  /* 0x000000171212723e */ /* 0x000fe400048078ff */
[----:B------:R-:W-:Y:S01]  /*7b40*/  F2FP.SATFINITE.RELU.E4M3.F32.PACK_AB_MERGE_C R22, R22, R19, RZ ;  /* 0x000000131616723e */ /* 0x000fe200048078ff */
[----:B------:R-:W-:Y:S06]  /*7b50*/  @P0 BRA `(.L_x_71) ;  /* 0x0000000000040947 */ /* 0x000fec0003800000 */
[----:B------:R-:W-:-:S04]  /*7b60*/  DEPBAR.LE SB0, 0x1 ;  /* 0x000080400000791a */ /* 0x000fc80000000000 */
.L_x_71:
[----:B------:R-:W-:Y:S05]  /*7b70*/  WARPSYNC.ALL ;  /* 0x0000000000007948 */ /* 0x000fea0003800000 */
[----:B------:R-:W-:Y:S06]  /*7b80*/  BAR.SYNC.DEFER_BLOCKING 0x1, 0x100 ;  /* 0x0044000000007b1d */ /* 0x000fec0000010000 */
        /* <DEDUP_REMOVED lines=19> */
[----:B------:R-:W-:Y:S02]  /*7cc0*/  UIADD3 UR4, UR51, 0x5100, URZ ;  /* 0x0000510033047890 */ /* 0x000fe4000fffe03f */
[----:B------:R-:W-:Y:S01]  /*7cd0*/  UIADD3.X UR9, URZ, UR61, URZ, UP0, !UPT ;  /* 0x0000003d3f097290 */ /* 0x000fe200087fe43f */
[----:B------:R-:W-:Y:S01]  /*7ce0*/  UMOV UR5, UR45 ;  /* 0x0000002d00057c82 */ /* 0x000fe20008000000 */
[----:B------:R-:W-:-:S07]  /*7cf0*/  UMOV UR7, UR47 ;  /* 0x0000002f00077c82 */ /* 0x000fce0008000000 */
[----:B------:R1:W-:Y:S02]  /*7d00*/  UTMASTG.3D [UR4], [UR8] ;  /* 0x00000004080073b5 */ /* 0x0003e40008010000 */
[----:B-1----:R0:W-:Y:S02]  /*7d10*/  UTMACMDFLUSH ;  /* 0x00000000000079b7 */ /* 0x0021e40000000000 */
.L_x_73:
[----:B------:R-:W-:Y:S05]  /*7d20*/  BSYNC B0 ;  /* 0x0000000000007941 */ /* 0x000fea0003800000 */
.L_x_72:
[----:B------:R-:W2:Y:S04]  /*7d30*/  LDL R19, [R1+0xb4] ;  /* 0x0000b40001137983 */ /* 0x000ea80000100800 */
[----:B------:R-:W4:Y:S01]  /*7d40*/  LDL R18, [R1+0xb8] ;  /* 0x0000b80001127983 */ /* 0x000f220000100800 */
[----:B------:R-:W-:Y:S01]  /*7d50*/  BSSY B0, `(.L_x_74) ;  /* 0x0000036000007945 */ /* 0x000fe20003800000 */
[----:B--2---:R-:W-:Y:S01]  /*7d60*/  IMAD.MOV.U32 R15, RZ, RZ, R19 ;  /* 0x000000ffff0f7224 */ /* 0x004fe200078e0013 */
[----:B----4-:R-:W-:Y:S02]  /*7d70*/  MOV R14, R18 ;  /* 0x00000012000e7202 */ /* 0x010fe40000000f00 */
[----:B------:R-:W-:Y:S05]  /*7d80*/  @P1 BRA `(.L_x_75) ;  /* 0x0000000000c81947 */ /* 0x000fea0003800000 */
[----:B------:R-:W-:-:S05]  /*7d90*/  IMAD.U32 R14, RZ, RZ, UR50 ;  /* 0x00000032ff0e7e24 */ /* 0x000fca000f8e00ff */
[----:B------:R-:W-:-:S13]  /*7da0*/  ISETP.NE.AND P3, PT, R14, 0x3, PT ;  /* 0x000000030e00780c */ /* 0x000fda0003f65270 */
[----:B------:R-:W-:Y:S05]  /*7db0*/  @!P3 BRA `(.L_x_76) ;  /* 0x000000000004b947 */ /* 0x000fea0003800000 */
[----:B------:R-:W-:Y:S01]  /*7dc0*/  BPT.TRAP 0x1 ;  /* 0x000000040000795c */ /* 0x000fe20000300000 */
.L_x_76:
[----:B------:R-:W-:Y:S01]  /*7dd0*/  LEA R14, R19, UR51, 0x3 ;  /* 0x00000033130e7c11 */ /* 0x000fe2000f8e18ff */
[----:B------:R-:W-:Y:S01]  /*7de0*/  BSSY B1, `(.L_x_77) ;  /* 0x0000004000017945 */ /* 0x000fe20003800000 */
[----:B------:R-:W-:-:S04]  /*7df0*/  SHF.L.U32 R15, R18, 0x1f, RZ ;  /* 0x0000001f120f7819 */ /* 0x000fc800000006ff */
[----:B------:R-:W1:Y:S02]  /*7e00*/  SYNCS.PHASECHK.TRANS64.TRYWAIT P2, [R14+URZ+0x80], R15 ;  /* 0x0000800f0e0075a7 */ /* 0x000e64000804017f */
[----:B-1----:R-:W-:Y:S05]  /*7e10*/  @!P2 BRA `(.L_x_78) ;  /* 0x0000007400a0a947 */ /* 0x002fea0003800000 */
.L_x_245:
[----:B------:R-:W-:Y:S05]  /*7e20*/  BSYNC B1 ;  /* 0x0000000000017941 */ /* 0x000fea0003800000 */
.L_x_77:
        /* <DEDUP_REMOVED lines=18> */
.L_x_80:
[----:B------:R-:W-:Y:S05]  /*7f50*/  BSYNC B1 ;  /* 0x0000000000017941 */ /* 0x000fea0003800000 */
.L_x_79:
        /* <DEDUP_REMOVED lines=8> */
.L_x_81:
[----:B------:R-:W4:Y:S04]  /*7fe0*/  LDL.LU R19, [R1+0xb4] ;  /* 0x0000b40001137983 */ /* 0x000f280000300800 */
[----:B------:R-:W5:Y:S01]  /*7ff0*/  LDL.LU R18, [R1+0xb8] ;  /* 0x0000b80001127983 */ /* 0x000f620000300800 */
[----:B-1----:R-:W-:Y:S01]  /*8000*/  VIADD R14, R14, 0xa0 ;  /* 0x000000a00e0e7836 */ /* 0x002fe20000000000 */
[----:B------:R-:W1:Y:S04]  /*8010*/  S2R R15, SR_CgaCtaId ;  /* 0x00000000000f7919 */ /* 0x000e680000008800 */
[----:B-1----:R-:W-:-:S04]  /*8020*/  PRMT R14, R15, 0x654, R14 ;  /* 0x000006540f0e7816 */ /* 0x002fc8000000000e */
[----:B--2---:R1:W-:Y:S01]  /*8030*/  SYNCS.ARRIVE.TRANS64.RED.A1T0 RZ, [R14+URZ], RZ ;  /* 0x000000ff0eff79a7 */ /* 0x0043e2000810043f */
[----:B----4-:R-:W-:-:S04]  /*8040*/  IADD3 R15, R19, 0x1, RZ ;  /* 0x00000001130f7810 */ /* 0x010fc80007ffe0ff */
[----:B------:R-:W-:-:S04]  /*8050*/  ISETP.NE.AND P2, PT, R15, 0x4, PT ;  /* 0x000000040f00780c */ /* 0x000fc80003f45270 */
[----:B-1----:R-:W-:Y:S02]  /*8060*/  SEL R14, RZ, 0x1, P2 ;  /* 0x00000001ff0e7807 */ /* 0x002fe40001000000 */
[----:B------:R-:W-:Y:S02]  /*8070*/  SEL R15, R15, RZ, P2 ;  /* 0x000000ff0f0f7207 */ /* 0x000fe40001000000 */
[----:B-----5:R-:W-:-:S03]  /*8080*/  LOP3.LUT R14, R18, R14, RZ, 0x3c, !PT ;  /* 0x0000000e120e7212 */ /* 0x020fc600078e3cff */
[----:B------:R1:W-:Y:S04]  /*8090*/  STL [R1+0xb4], R15 ;  /* 0x0000b40f01007387 */ /* 0x0003e80000100800 */
[----:B------:R1:W-:Y:S02]  /*80a0*/  STL [R1+0xb8], R14 ;  /* 0x0000b80e01007387 */ /* 0x0003e40000100800 */
.L_x_75:
[----:B------:R-:W-:Y:S05]  /*80b0*/  BSYNC B0 ;  /* 0x0000000000007941 */ /* 0x000fea0003800000 */
.L_x_74:
[-C--:B------:R-:W-:Y:S01]  /*80c0*/  F2FP.F16.E4M3.UNPACK_B R18, R4.reuse ;  /* 0x00000004ff12723e */ /* 0x080fe200020006ff */
        /* <DEDUP_REMOVED lines=28> */
[----:B------:R-:W-:Y:S01]  /*8290*/  F2FP.F16.E4M3.UNPACK_B R23, R10.H1 ;  /* 0x0000000aff17723e */ /* 0x000fe200030006ff */
[-C--:B------:R-:W-:Y:S01]  /*82a0*/  FFMA R205, R24, R2.reuse, R205 ;  /* 0x0000000218cd7223 */ /* 0x080fe200000000cd */
[----:B------:R-:W-:Y:S01]  /*82b0*/  FFMA R24, R26, R2, R19 ;  /* 0x000000021a187223 */ /* 0x000fe20000000013 */
[----:B------:R-:W-:-:S02]  /*82c0*/  HADD2.F32 R26, -RZ, R21.H1_H1 ;  /* 0x30000015ff1a7230 */ /* 0x000fc40000004100 */
[----:B------:R-:W-:Y:S01]  /*82d0*/  FFMA R19, R16, R202, R3 ;  /* 0x000000ca10137223 */ /* 0x000fe20000000003 */
[----:B------:R-:W-:Y:S01]  /*82e0*/  FFMA R203, R28, R2, R203 ;  /* 0x000000021ccb7223 */ /* 0x000fe200000000cb */
[--C-:B------:R-:W-:Y:S02]  /*82f0*/  HADD2.F32 R28, -RZ, R23.reuse.H0_H0 ;  /* 0x20000017ff1c7230 */ /* 0x100fe40000004100 */
[C-C-:B------:R-:W-:Y:S01]  /*8300*/  FFMA R201, R16.reuse, R201, R9.reuse ;  /* 0x000000c910c97223 */ /* 0x140fe20000000009 */
[----:B------:R-:W-:Y:S02]  /*8310*/  HADD2.F32 R30, -RZ, R23.H1_H1 ;  /* 0x30000017ff1e7230 */ /* 0x000fe40000004100 */
[----:B------:R-:W-:Y:S01]  /*8320*/  FFMA R21, R16, R200, R9 ;  /* 0x000000c810157223 */ /* 0x000fe20000000009 */
[----:B------:R-:W-:Y:S01]  /*8330*/  F2FP.F16.E4M3.UNPACK_B R23, R12 ;  /* 0x0000000cff17723e */ /* 0x000fe200020006ff */
[----:B------:R-:W-:Y:S01]  /*8340*/  FFMA R26, R26, R2, R19 ;  /* 0x000000021a1a7223 */ /* 0x000fe20000000013 */
[----:B------:R-:W-:Y:S01]  /*8350*/  F2FP.F16.E4M3.UNPACK_B R19, R12.H1 ;  /* 0x0000000cff13723e */ /* 0x000fe200030006ff */
[-C--:B------:R-:W-:Y:S01]  /*8360*/  FFMA R201, R28, R2.reuse, R201 ;  /* 0x000000021cc97223 */ /* 0x080fe200000000c9 */
[----:B------:R-:W-:Y:S01]  /*8370*/  FFMA R28, R30, R2, R21 ;  /* 0x000000021e1c7223 */ /* 0x000fe20000000015 */
[----:B------:R-:W-:-:S02]  /*8380*/  HADD2.F32 R30, -RZ, R23.H0_H0 ;  /* 0x20000017ff1e7230 */ /* 0x000fc40000004100 */
[C---:B------:R-:W-:Y:S01]  /*8390*/  FFMA R199, R16.reuse, R199, R3 ;  /* 0x000000c710c77223 */ /* 0x040fe20000000003 */
[----:B------:R-:W-:Y:S02]  /*83a0*/  HADD2.F32 R32, -RZ, R23.H1_H1 ;  /* 0x30000017ff207230 */ /* 0x000fe40000004100 */
[C-C-:B------:R-:W-:Y:S01]  /*83b0*/  FFMA R197, R16.reuse, R197, R9.reuse ;  /* 0x000000c510c57223 */ /* 0x140fe20000000009 */
[--C-:B------:R-:W-:Y:S02]  /*83c0*/  HADD2.F32 R34, -RZ, R19.reuse.H0_H0 ;  /* 0x20000013ff227230 */ /* 0x100fe40000004100 */
[C---:B------:R-:W-:Y:S01]  /*83d0*/  FFMA R21, R16.reuse, R196, R9 ;  /* 0x000000c410157223 */ /* 0x040fe20000000009 */
[----:B------:R-:W-:Y:S02]  /*83e0*/  HADD2.F32 R36, -RZ, R19.H1_H1 ;  /* 0x30000013ff247230 */ /* 0x000fe40000004100 */
[----:B------:R-:W-:Y:S01]  /*83f0*/  FFMA R19, R16, R198, R3 ;  /* 0x000000c610137223 */ /* 0x000fe20000000003 */
[-C--:B------:R-:W-:Y:S01]  /*8400*/  FFMA R199, R30, R2.reuse, R199 ;  /* 0x000000021ec77223 */ /* 0x080fe200000000c7 */
        /* <DEDUP_REMOVED lines=9> */
[----:B------:R-:W-:Y:S02]  /*84a0*/  F2FP.SATFINITE.RELU.E4M3.F32.PACK_AB_MERGE_C R30, R30, R199, RZ ;  /* 0x000000c71e1e723e */ /* 0x000fe400048078ff */
[----:B------:R-:W-:Y:S01]  /*84b0*/  F2FP.SATFINITE.RELU.E4M3.F32.PACK_AB_MERGE_C R32, R32, R197, RZ ;  /* 0x000000c52020723e */ /* 0x000fe200048078ff */
[----:B------:R-:W-:Y:S06]  /*84c0*/  @P0 BRA `(.L_x_82) ;  /* 0x0000000000040947 */ /* 0x000fec0003800000 */
[----:B------:R-:W-:-:S04]  /*84d0*/  DEPBAR.LE SB0, 0x1 ;  /* 0x000080400000791a */ /* 0x000fc80000000000 */
.L_x_82:
        /* <DEDUP_REMOVED lines=16> */
[----:B----4-:R-:W4:Y:S02]  /*85e0*/  FENCE.VIEW.ASYNC.S ;  /* 0x00000000000073c6 */ /* 0x010f240000000000 */
[----:B----4-:R-:W-:Y:S06]  /*85f0*/  BAR.SYNC.DEFER_BLOCKING 0x1, 0x100 ;  /* 0x0044000000007b1d */ /* 0x010fec0000010000 */
[----:B--2---:R-:W-:Y:S05]  /*8600*/  @P0 BRA `(.L_x_84) ;  /* 0x0000000000200947 */ /* 0x004fea0003800000 */
[----:B------:R-:W-:Y:S02]  /*8610*/  UIADD3 UR8, UP0, UR60, 0x4f0, URZ ;  /* 0x000004f03c087890 */ /* 0x000fe4000ff1e03f */
[----:B------:R-:W-:Y:S02]  /*8620*/  UIADD3 UR5, UR45, 0x20, URZ ;  /* 0x000000202d057890 */ /* 0x000fe4000fffe03f */
[----:B------:R-:W-:Y:S02]  /*8630*/  UIADD3 UR4, UR51, 0x4100, URZ ;  /* 0x0000410033047890 */ /* 0x000fe4000fffe03f */
[----:B------:R-:W-:Y:S01]  /*8640*/  UIADD3.X UR9, URZ, UR61, URZ, UP0, !UPT ;  /* 0x0000003d3f097290 */ /* 0x000fe200087fe43f */
[----:B------:R-:W-:Y:S01]  /*8650*/  UMOV UR6, UR46 ;  /* 0x0000002e00067c82 */ /* 0x000fe20008000000 */
[----:B------:R-:W-:-:S07]  /*8660*/  UMOV UR7, UR47 ;  /* 0x0000002f00077c82 */ /* 0x000fce0008000000 */
[----:B------:R2:W-:Y:S02]  /*8670*/  UTMASTG.3D [UR4], [UR8] ;  /* 0x00000004080073b5 */ /* 0x0005e40008010000 */
[----:B--2---:R0:W-:Y:S02]  /*8680*/  UTMACMDFLUSH ;  /* 0x00000000000079b7 */ /* 0x0041e40000000000 */
.L_x_84:
[----:B------:R-:W-:Y:S05]  /*8690*/  BSYNC B0 ;  /* 0x0000000000007941 */ /* 0x000fea0003800000 */
.L_x_83:
[----:B------:R-:W-:Y:S04]  /*86a0*/  BSSY B0, `(.L_x_85) ;  /* 0x000003c000007945 */ /* 0x000fe80003800000 */
[----:B------:R-:W-:Y:S05]  /*86b0*/  @P1 BRA `(.L_x_86) ;  /* 0x0000000000e81947 */ /* 0x000fea0003800000 */
[----:B------:R-:W-:-:S05]  /*86c0*/  IMAD.U32 R18, RZ, RZ, UR50 ;  /* 0x00000032ff127e24 */ /* 0x000fca000f8e00ff */
[----:B------:R-:W-:-:S13]  /*86d0*/  ISETP.NE.AND P3, PT, R18, 0x3, PT ;  /* 0x000000031200780c */ /* 0x000fda0003f65270 */
[----:B------:R-:W-:Y:S05]  /*86e0*/  @!P3 BRA `(.L_x_87) ;  /* 0x000000000004b947 */ /* 0x000fea0003800000 */
[----:B------:R-:W-:Y:S01]  /*86f0*/  BPT.TRAP 0x1 ;  /* 0x000000040000795c */ /* 0x000fe20000300000 */
.L_x_87:
[----:B------:R-:W2:Y:S04]  /*8700*/  LDL R19, [R1+0xb8] ;  /* 0x0000b80001137983 */ /* 0x000ea80000100800 */
[----:B------:R-:W4:Y:S01]  /*8710*/  LDL R18, [R1+0xb4] ;  /* 0x0000b40001127983 */ /* 0x000f220000100800 */
[----:B------:R-:W-:Y:S01]  /*8720*/  BSSY B1, `(.L_x_88) ;  /* 0x0000005000017945 */ /* 0x000fe20003800000 */
[----:B--2---:R-:W-:Y:S02]  /*8730*/  SHF.L.U32 R19, R19, 0x1f, RZ ;  /* 0x0000001f13137819 */ /* 0x004fe400000006ff */
[----:B----4-:R-:W-:-:S04]  /*8740*/  LEA R18, R18, UR51, 0x3 ;  /* 0x0000003312127c11 */ /* 0x010fc8000f8e18ff */
[----:B------:R-:W2:Y:S02]  /*8750*/  SYNCS.PHASECHK.TRANS64.TRYWAIT P2, [R18+URZ+0x80], R19 ;  /* 0x00008013120075a7 */ /* 0x000ea4000804017f */
[----:B--2---:R-:W-:Y:S05]  /*8760*/  @!P2 BRA `(.L_x_89) ;  /* 0x0000006c0060a947 */ /* 0x004fea0003800000 */
.L_x_246:
[----:B------:R-:W-:Y:S05]  /*8770*/  BSYNC B1 ;  /* 0x0000000000017941 */ /* 0x000fea0003800000 */
.L_x_88:
[----:B------:R-:W-:Y:S04]  /*8780*/  BSSY B1, `(.L_x_90) ;  /* 0x0000012000017945 */ /* 0x000fe80003800000 */
[----:B------:R-:W-:Y:S05]  /*8790*/  @P4 BRA `(.L_x_91) ;  /* 0x0000000000404947 */ /* 0x000fea0003800000 */
[----:B------:R-:W2:Y:S02]  /*87a0*/  LDL R20, [R1+0xb4] ;  /* 0x0000b40001147983 */ /* 0x000ea40000100800 */
[----:B--2---:R-:W-:-:S05]  /*87b0*/  LEA R18, R20, R7, 0xc ;  /* 0x0000000714127211 */ /* 0x004fca00078e60ff */
[----:B------:R-:W-:Y:S01]  /*87c0*/  VIADD R19, R18, UR51 ;  /* 0x0000003312137c36 */ /* 0x000fe20008000000 */
[----:B------:R-:W-:Y:S04]  /*87d0*/  LDS.U16 R4, [R18+UR51+0x200] ;  /* 0x0002003312047984 */ /* 0x000fe80008000400 */
[----:B------:R-:W-:Y:S01]  /*87e0*/  IADD3 R20, R19, R8, RZ ;  /* 0x0000000813147210 */ /* 0x000fe20007ffe0ff */
[----:B------:R-:W-:Y:S04]  /*87f0*/  LDS.U16 R6, [R18+UR51+0x208] ;  /* 0x0002083312067984 */ /* 0x000fe80008000400 */
[----:B------:R-:W2:Y:S04]  /*8800*/  LDS.U16 R19, [R18+UR51+0x100] ;  /* 0x0001003312137984 */ /* 0x000ea80008000400 */
[----:B------:R-:W4:Y:S04]  /*8810*/  LDS.U16 R21, [R18+UR51+0x108] ;  /* 0x0001083312157984 */ /* 0x000f280008000400 */
[----:B------:R-:W-:Y:S04]  /*8820*/  LDS.U16 R10, [R20+0x200] ;  /* 0x00020000140a7984 */ /* 0x000fe80000000400 */
[----:B------:R-:W5:Y:S04]  /*8830*/  LDS.U16 R23, [R20+0x100] ;  /* 0x0001000014177984 */ /* 0x000f680000000400 */
[----:B------:R-:W-:Y:S04]  /*8840*/  LDS.U16 R12, [R20+0x208] ;  /* 0x00020800140c7984 */ /* 0x000fe80000000400 */
[----:B------:R-:W1:Y:S01]  /*8850*/  LDS.U16 R25, [R20+0x108] ;  /* 0x0001080014197984 */ /* 0x000e620000000400 */
[----:B--2---:R-:W-:-:S02]  /*8860*/  PRMT R4, R19, 0x5410, R4 ;  /* 0x0000541013047816 */ /* 0x004fc40000000004 */
[----:B----4-:R-:W-:Y:S02]  /*8870*/  PRMT R6, R21, 0x5410, R6 ;  /* 0x0000541015067816 */ /* 0x010fe40000000006 */
[----:B-----5:R-:W-:Y:S02]  /*8880*/  PRMT R10, R23, 0x5410, R10 ;  /* 0x00005410170a7816 */ /* 0x020fe4000000000a */
[----:B-1----:R-:W-:-:S07]  /*8890*/  PRMT R12, R25, 0x5410, R12 ;  /* 0x00005410190c7816 */ /* 0x002fce000000000c */
.L_x_91:
[----:B------:R-:W-:Y:S05]  /*88a0*/  BSYNC B1 ;  /* 0x0000000000017941 */ /* 0x000fea0003800000 */
.L_x_90:
[----:B------:R-:W-:Y:S01]  /*88b0*/  @!PT LDS RZ, [RZ] ;  /* 0x00000000fffff984 */ /* 0x000fe20000000800 */
[----:B------:R-:W-:Y:S01]  /*88c0*/  @!PT LDS RZ, [RZ] ;  /* 0x00000000fffff984 */ /* 0x000fe20000000800 */
[----:B------:R-:W-:Y:S01]  /*88d0*/  @!PT LDS RZ, [RZ] ;  /* 0x00000000fffff984 */ /* 0x000fe20000000800 */
[----:B------:R-:W-:Y:S01]  /*88e0*/  @!PT LDS RZ, [RZ] ;  /* 0x00000000fffff984 */ /* 0x000fe20000000800 */
[----:B------:R4:W-:Y:S06]  /*88f0*/  MEMBAR.ALL.CTA ;  /* 0x0000000000007992 */ /* 0x0009ec0000008000 */
[----:B----4-:R-:W4:Y:S01]  /*8900*/  FENCE.VIEW.ASYNC.S ;  /* 0x00000000000073c6 */ /* 0x010f220000000000 */
[----:B------:R-:W-:Y:S05]  /*8910*/  @!P3 BRA `(.L_x_92) ;  /* 0x000000000004b947 */ /* 0x000fea0003800000 */
[----:B------:R-:W-:Y:S01]  /*8920*/  BPT.TRAP 0x1 ;  /* 0x000000040000795c */ /* 0x000fe20000300000 */
.L_x_92:
[----:B------:R-:W5:Y:S04]  /*8930*/  LDL.LU R20, [R1+0xb4] ;  /* 0x0000b40001147983 */ /* 0x000f680000300800 */
[----:B------:R-:W3:Y:S01]  /*8940*/  LDL.LU R21, [R1+0xb8] ;  /* 0x0000b80001157983 */ /* 0x000ee20000300800 */
[C---:B--2---:R-:W-:Y:S02]  /*8950*/  LEA R18, R15.reuse, UR51, 0x3 ;  /* 0x000000330f127c11 */ /* 0x044fe4000f8e18ff */
[----:B-1----:R-:W-:Y:S01]  /*8960*/  IADD3 R15, R15, 0x1, RZ ;  /* 0x000000010f0f7810 */ /* 0x002fe20007ffe0ff */
[----:B------:R-:W1:Y:S02]  /*8970*/  S2R R19, SR_CgaCtaId ;  /* 0x0000000000137919 */ /* 0x000e640000008800 */
[----:B------:R-:W-:Y:S01]  /*8980*/  VIADD R18, R18, 0xa0 ;  /* 0x000000a012127836 */ /* 0x000fe20000000000 */
[----:B------:R-:W-:-:S04]  /*8990*/  ISETP.NE.AND P2, PT, R15, 0x4, PT ;  /* 0x000000040f00780c */ /* 0x000fc80003f45270 */
[----:B------:R-:W-:Y:S02]  /*89a0*/  SEL R15, R15, RZ, P2 ;  /* 0x000000ff0f0f7207 */ /* 0x000fe40001000000 */
[----:B-1----:R-:W-:Y:S02]  /*89b0*/  PRMT R18, R19, 0x654, R18 ;  /* 0x0000065413127816 */ /* 0x002fe40000000012 */
[----:B------:R-:W-:Y:S02]  /*89c0*/  SEL R19, RZ, 0x1, P2 ;  /* 0x00000001ff137807 */ /* 0x000fe40001000000 */
[----:B----4-:R5:W-:Y:S02]  /*89d0*/  SYNCS.ARRIVE.TRANS64.RED.A1T0 RZ, [R18+URZ], RZ ;  /* 0x000000ff12ff79a7 */ /* 0x010be4000810043f */
[----:B------:R-:W-:Y:S01]  /*89e0*/  LOP3.LUT R14, R14, R19, RZ, 0x3c, !PT ;  /* 0x000000130e0e7212 */ /* 0x000fe200078e3cff */
[----:B-----5:R-:W-:-:S05]  /*89f0*/  VIADD R18, R20, 0x1 ;  /* 0x0000000114127836 */ /* 0x020fca0000000000 */
[----:B------:R-:W-:-:S04]  /*8a00*/  ISETP.NE.AND P3, PT, R18, 0x4, PT ;  /* 0x000000041200780c */ /* 0x000fc80003f65270 */
[----:B------:R-:W-:Y:S02]  /*8a10*/  SEL R20, RZ, 0x1, P3 ;  /* 0x00000001ff147807 */ /* 0x000fe40001800000 */
[----:B------:R-:W-:Y:S02]  /*8a20*/  SEL R18, R18, RZ, P3 ;  /* 0x000000ff12127207 */ /* 0x000fe40001800000 */
[----:B---3--:R-:W-:-:S03]  /*8a30*/  LOP3.LUT R21, R21, R20, RZ, 0x3c, !PT ;  /* 0x0000001415157212 */ /* 0x008fc600078e3cff */
[----:B------:R2:W-:Y:S04]  /*8a40*/  STL [R1+0xb4], R18 ;  /* 0x0000b41201007387 */ /* 0x0005e80000100800 */
[----:B------:R2:W-:Y:S02]  /*8a50*/  STL [R1+0xb8], R21 ;  /* 0x0000b81501007387 */ /* 0x0005e40000100800 */
.L_x_86:
[----:B------:R-:W-:Y:S05]  /*8a60*/  BSYNC B0 ;  /* 0x0000000000007941 */ /* 0x000fea0003800000 */
.L_x_85:
[----:B------:R-:W4:Y:S04]  /*8a70*/  LDL.LU R36, [R1] ;  /* 0x0000000001247983 */ /* 0x000f280000300800 */
[----:B------:R-:W5:Y:S04]  /*8a80*/  LDL.LU R35, [R1+0x4] ;  /* 0x0000040001237983 */ /* 0x000f680000300800 */
[----:B------:R-:W3:Y:S04]  /*8a90*/  LDL.LU R27, [R1+0x8] ;  /* 0x00000800011b7983 */ /* 0x000ee80000300800 */
[----:B------:R-:W3:Y:S04]  /*8aa0*/  LDL.LU R32, [R1+0xc] ;  /* 0x00000c0001207983 */ /* 0x000ee80000300800 */
[----:B------:R-:W3:Y:S01]  /*8ab0*/  LDL.LU R30, [R1+0x10] ;  /* 0x00001000011e7983 */ /* 0x000ee20000300800 */
[----:B--2---:R-:W-:-:S03]  /*8ac0*/  F2FP.F16.E4M3.UNPACK_B R18, R4 ;  /* 0x00000004ff12723e */ /* 0x004fc600020006ff */
[----:B------:R-:W2:Y:S04]  /*8ad0*/  LDL.LU R29, [R1+0x14] ;  /* 0x00001400011d7983 */ /* 0x000ea80000300800 */
[----:B------:R-:W2:Y:S04]  /*8ae0*/  LDL.LU R34, [R1+0x18] ;  /* 0x0000180001227983 */ /* 0x000ea80000300800 */
[----:B------:R-:W2:Y:S01]  /*8af0*/  LDL.LU R33, [R1+0x1c] ;  /* 0x00001c0001217983 */ /* 0x000ea20000300800 */
[----:B------:R-:W-:-:S03]  /*8b00*/  HADD2.F32 R24, -RZ, R18.H1_H1 ;  /* 0x30000012ff187230 */ /* 0x000fc60000004100 */
[----:B------:R-:W2:Y:S01]  /*8b10*/  LDL.LU R31, [R1+0x20] ;  /* 0x00002000011f7983 */ /* 0x000ea20000300800 */
[----:B------:R-:W-:Y:S01]  /*8b20*/  FFMA R19, R16, R228, R5 ;  /* 0x000000e410137223 */ /* 0x000fe20000000005 */
[----:B------:R-:W-:Y:S01]  /*8b30*/  HADD2.F32 R22, -RZ, R18.H0_H0 ;  /* 0x20000012ff167230 */ /* 0x000fe20000004100 */
[----:B------:R-:W-:Y:S01]  /*8b40*/  F2FP.F16.E4M3.UNPACK_B R20, R4.H1 ;  /* 0x00000004ff14723e */ /* 0x000fe200030006ff */
[----:B------:R-:W2:Y:S01]  /*8b50*/  LDL.LU R39, [R1+0x24] ;  /* 0x0000240001277983 */ /* 0x000ea20000300800 */
[----:B------:R-:W-:Y:S01]  /*8b60*/  FFMA R25, R24, R2, R19 ;  /* 0x0000000218197223 */ /* 0x000fe20000000013 */
[----:B------:R-:W-:Y:S01]  /*8b70*/  FFMA R17, R16, R17, R5 ;  /* 0x0000001110117223 */ /* 0x000fe20000000005 */
[----:B------:R-:W-:Y:S01]  /*8b80*/  F2FP.F16.E4M3.UNPACK_B R21, R6 ;  /* 0x00000006ff15723e */ /* 0x000fe200020006ff */
[----:B------:R-:W2:Y:S01]  /*8b90*/  LDL.LU R38, [R1+0x28] ;  /* 0x0000280001267983 */ /* 0x000ea20000300800 */
[--C-:B------:R-:W-:Y:S02]  /*8ba0*/  HADD2.F32 R26, -RZ, R20.reuse.H0_H0 ;  /* 0x20000014ff1a7230 */ /* 0x100fe40000004100 */
[----:B------:R-:W-:Y:S01]  /*8bb0*/  FFMA R18, R22, R2, R17 ;  /* 0x0000000216127223 */ /* 0x000fe20000000011 */
[----:B------:R-:W-:Y:S01]  /*8bc0*/  HADD2.F32 R20, -RZ, R20.H1_H1 ;  /* 0x30000014ff147230 */ /* 0x000fe20000004100 */
[----:B------:R-:W2:Y:S01]  /*8bd0*/  LDL.LU R37, [R1+0x2c] ;  /* 0x00002c0001257983 */ /* 0x000ea20000300800 */
[--C-:B------:R-:W-:Y:S01]  /*8be0*/  HADD2.F32 R22, -RZ, R21.reuse.H0_H0 ;  /* 0x20000015ff167230 */ /* 0x100fe20000004100 */
[----:B------:R-:W-:Y:S01]  /*8bf0*/  F2FP.F16.E4M3.UNPACK_B R23, R6.H1 ;  /* 0x00000006ff17723e */ /* 0x000fe200030006ff */
[----:B------:R-:W-:-:S02]  /*8c00*/  HADD2.F32 R24, -RZ, R21.H1_H1 ;  /* 0x30000015ff187230 */ /* 0x000fc40000004100 */
[----:B------:R-:W-:Y:S01]  /*8c10*/  FFMA R229, R16, R229, R11 ;  /* 0x000000e510e57223 */ /* 0x000fe2000000000b */
[----:B------:R-:W-:-:S03]  /*8c20*/  F2FP.F16.E4M3.UNPACK_B R28, R10 ;  /* 0x0000000aff1c723e */ /* 0x000fc600020006ff */
[----:B------:R-:W-:Y:S01]  /*8c30*/  FFMA R229, R26, R2, R229 ;  /* 0x000000021ae57223 */ /* 0x000fe200000000e5 */
[C---:B-----5:R-:W-:Y:S01]  /*8c40*/  FFMA R19, R16.reuse, R35, R5 ;  /* 0x0000002310137223 */ /* 0x060fe20000000005 */
[C---:B----4-:R-:W-:Y:S01]  /*8c50*/  FFMA R17, R16.reuse, R36, R11 ;  /* 0x0000002410117223 */ /* 0x050fe2000000000b */
[----:B------:R-:W4:Y:S01]  /*8c60*/  LDL.LU R35, [R1+0x30] ;  /* 0x0000300001237983 */ /* 0x000f220000300800 */
[----:B---3--:R-:W-:Y:S02]  /*8c70*/  FFMA R21, R16, R27, R5 ;  /* 0x0000001b10157223 */ /* 0x008fe40000000005 */
[-C--:B------:R-:W-:Y:S01]  /*8c80*/  FFMA R20, R20, R2.reuse, R17 ;  /* 0x0000000214147223 */ /* 0x080fe20000000011 */
[-C--:B------:R-:W-:Y:S01]  /*8c90*/  FFMA R22, R22, R2.reuse, R19 ;  /* 0x0000000216167223 */ /* 0x080fe20000000013 */
[----:B------:R-:W-:Y:S01]  /*8ca0*/  FFMA R27, R24, R2, R21 ;  /* 0x00000002181b7223 */ /* 0x000fe20000000015 */
[--C-:B------:R-:W-:Y:S02]  /*8cb0*/  HADD2.F32 R24, -RZ, R23.reuse.H0_H0 ;  /* 0x20000017ff187230 */ /* 0x100fe40000004100 */
[----:B------:R-:W-:Y:S01]  /*8cc0*/  FFMA R17, R16, R32, R11 ;  /* 0x0000002010117223 */ /* 0x000fe2000000000b */
[----:B------:R-:W-:-:S02]  /*8cd0*/  HADD2.F32 R26, -RZ, R23.H1_H1 ;  /* 0x30000017ff1a7230 */ /* 0x000fc40000004100 */
[----:B------:R-:W-:Y:S01]  /*8ce0*/  FFMA R19, R16, R30, R11 ;  /* 0x0000001e10137223 */ /* 0x000fe2000000000b */
[--C-:B------:R-:W-:Y:S01]  /*8cf0*/  HADD2.F32 R30, -RZ, R28.reuse.H0_H0 ;  /* 0x2000001cff1e7230 */ /* 0x100fe20000004100 */
[----:B------:R-:W-:Y:S01]  /*8d00*/  F2FP.F16.E4M3.UNPACK_B R23, R10.H1 ;  /* 0x0000000aff17723e */ /* 0x000fe200030006ff */
[-C--:B------:R-:W-:Y:S01]  /*8d10*/  FFMA R24, R24, R2.reuse, R17 ;  /* 0x0000000218187223 */ /* 0x080fe20000000011 */
[----:B--2---:R-:W-:Y:S01]  /*8d20*/  FFMA R21, R16, R29, R5 ;  /* 0x0000001d10157223 */ /* 0x004fe20000000005 */
[----:B------:R-:W-:Y:S02]  /*8d30*/  HADD2.F32 R28, -RZ, R28.H1_H1 ;  /* 0x3000001cff1c7230 */ /* 0x000fe40000004100 */
[----:B------:R-:W-:Y:S01]  /*8d40*/  FFMA R29, R26, R2, R19 ;  /* 0x000000021a1d7223 */ /* 0x000fe20000000013 */
[----:B------:R-:W-:Y:S01]  /*8d50*/  FFMA R17, R16, R34, R5 ;  /* 0x0000002210117223 */ /* 0x000fe20000000005 */
[----:B------:R-:W-:Y:S01]  /*8d60*/  FFMA R26, R30, R2, R21 ;  /* 0x000000021e1a7223 */ /* 0x000fe20000000015 */
[----:B------:R-:W-:-:S02]  /*8d70*/  HADD2.F32 R30, -RZ, R23.H0_H0 ;  /* 0x20000017ff1e7230 */ /* 0x000fc40000004100 */
[----:B------:R-:W-:Y:S02]  /*8d80*/  HADD2.F32 R32, -RZ, R23.H1_H1 ;  /* 0x30000017ff207230 */ /* 0x000fe40000004100 */
[C-C-:B------:R-:W-:Y:S01]  /*8d90*/  FFMA R19, R16.reuse, R33, R11.reuse ;  /* 0x0000002110137223 */ /* 0x140fe2000000000b */
[----:B------:R-:W-:Y:S01]  /*8da0*/  F2FP.F16.E4M3.UNPACK_B R23, R12 ;  /* 0x0000000cff17723e */ /* 0x000fe200020006ff */
[----:B------:R-:W-:Y:S01]  /*8db0*/  FFMA R21, R16, R31, R11 ;  /* 0x0000001f10157223 */ /* 0x000fe2000000000b */
[----:B------:R-:W-:Y:S01]  /*8dc0*/  FFMA R31, R28, R2, R17 ;  /* 0x000000021c1f7223 */ /* 0x000fe20000000011 */
[----:B------:R-:W-:Y:S01]  /*8dd0*/  F2FP.F16.E4M3.UNPACK_B R17, R12.H1 ;  /* 0x0000000cff11723e */ /* 0x000fe200030006ff */
[-C--:B------:R-:W-:Y:S01]  /*8de0*/  FFMA R28, R30, R2.reuse, R19 ;  /* 0x000000021e1c7223 */ /* 0x080fe20000000013 */
[----:B------:R-:W-:Y:S01]  /*8df0*/  FFMA R33, R32, R2, R21 ;  /* 0x0000000220217223 */ /* 0x000fe20000000015 */
[----:B------:R-:W-:Y:S02]  /*8e00*/  HADD2.F32 R30, -RZ, R23.H0_H0 ;  /* 0x20000017ff1e7230 */ /* 0x000fe40000004100 */
[----:B------:R-:W-:-:S02]  /*8e10*/  HADD2.F32 R34, -RZ, R17.H0_H0 ;  /* 0x20000011ff227230 */ /* 0x000fc40000004100 */
[----:B------:R-:W-:Y:S02]  /*8e20*/  HADD2.F32 R36, -RZ, R17.H1_H1 ;  /* 0x30000011ff247230 */ /* 0x000fe40000004100 */
[C-C-:B------:R-:W-:Y:S01]  /*8e30*/  FFMA R17, R16.reuse, R39, R5.reuse ;  /* 0x0000002710117223 */ /* 0x140fe20000000005 */
[----:B------:R-:W-:Y:S02]  /*8e40*/  HADD2.F32 R32, -RZ, R23.H1_H1 ;  /* 0x30000017ff207230 */ /* 0x000fe40000004100 */
[C---:B------:R-:W-:Y:S01]  /*8e50*/  FFMA R19, R16.reuse, R38, R5 ;  /* 0x0000002610137223 */ /* 0x040fe20000000005 */
[----:B------:R-:W-:Y:S01]  /*8e60*/  FFMA R21, R16, R37, R11 ;  /* 0x0000002510157223 */ /* 0x000fe2000000000b */
[-C--:B------:R-:W-:Y:S02]  /*8e70*/  FFMA R17, R30, R2.reuse, R17 ;  /* 0x000000021e117223 */ /* 0x080fe40000000011 */
        /* <DEDUP_REMOVED lines=9> */
[----:B----4-:R-:W-:-:S04]  /*8f10*/  FFMA R23, R16, R35, R11 ;  /* 0x0000002310177223 */ /* 0x010fc8000000000b */
[----:B------:R-:W-:-:S05]  /*8f20*/  FFMA R32, R36, R2, R23 ;  /* 0x0000000224207223 */ /* 0x000fca0000000017 */
[----:B------:R-:W-:Y:S01]  /*8f30*/  F2FP.SATFINITE.RELU.E4M3.F32.PACK_AB_MERGE_C R32, R32, R21, RZ ;  /* 0x000000152020723e */ /* 0x000fe200048078ff */
[----:B------:R-:W-:Y:S06]  /*8f40*/  @P0 BRA `(.L_x_93) ;  /* 0x0000000000040947 */ /* 0x000fec0003800000 */
[----:B------:R-:W-:-:S04]  /*8f50*/  DEPBAR.LE SB0, 0x1 ;  /* 0x000080400000791a */ /* 0x000fc80000000000 */
.L_x_93:
        /* <DEDUP_REMOVED lines=16> */
[----:B---3--:R-:W3:Y:S02]  /*9060*/  FENCE.VIEW.ASYNC.S ;  /* 0x00000000000073c6 */ /* 0x008ee40000000000 */
[----:B---3--:R-:W-:Y:S06]  /*9070*/  BAR.SYNC.DEFER_BLOCKING 0x1, 0x100 ;  /* 0x0044000000007b1d */ /* 0x008fec0000010000 */
[----:B--2---:R-:W-:Y:S05]  /*9080*/  @P0 BRA `(.L_x_95) ;  /* 0x0000000000200947 */ /* 0x004fea0003800000 */
[----:B------:R-:W-:Y:S02]  /*9090*/  UIADD3 UR8, UP0, UR60, 0x4f0, URZ ;  /* 0x000004f03c087890 */ /* 0x000fe4000ff1e03f */
[----:B------:R-:W-:Y:S02]  /*90a0*/  UIADD3 UR6, UR46, 0x80, URZ ;  /* 0x000000802e067890 */ /* 0x000fe4000fffe03f */
[----:B------:R-:W-:Y:S02]  /*90b0*/  UIADD3 UR5, UR45, 0x20, URZ ;  /* 0x000000202d057890 */ /* 0x000fe4000fffe03f */
[----:B------:R-:W-:Y:S02]  /*90c0*/  UIADD3 UR4, UR51, 0x5100, URZ ;  /* 0x0000510033047890 */ /* 0x000fe4000fffe03f */
[----:B------:R-:W-:Y:S01]  /*90d0*/  UIADD3.X UR9, URZ, UR61, URZ, UP0, !UPT ;  /* 0x0000003d3f097290 */ /* 0x000fe200087fe43f */
[----:B------:R-:W-:-:S08]  /*90e0*/  UMOV UR7, UR47 ;  /* 0x0000002f00077c82 */ /* 0x000fd00008000000 */
[----:B------:R2:W-:Y:S02]  /*90f0*/  UTMASTG.3D [UR4], [UR8] ;  /* 0x00000004080073b5 */ /* 0x0005e40008010000 */
[----:B--2---:R0:W-:Y:S02]  /*9100*/  UTMACMDFLUSH ;  /* 0x00000000000079b7 */ /* 0x0041e40000000000 */
.L_x_95:
[----:B------:R-:W-:Y:S05]  /*9110*/  BSYNC B0 ;  /* 0x0000000000007941 */ /* 0x000fea0003800000 */
.L_x_94:
[----:B------:R-:W-:Y:S04]  /*9120*/  BSSY B0, `(.L_x_96) ;  /* 0x000003c000007945 */ /* 0x000fe80003800000 */
[----:B------:R-:W-:Y:S05]  /*9130*/  @P1 BRA `(.L_x_97) ;  /* 0x0000000000e81947 */ /* 0x000fea0003800000 */
[----:B------:R-:W-:-:S04]  /*9140*/  MOV R17, UR50 ;  /* 0x0000003200117c02 */ /* 0x000fc80008000f00 */
[----:B------:R-:W-:-:S13]  /*9150*/  ISETP.NE.AND P3, PT, R17, 0x3, PT ;  /* 0x000000031100780c */ /* 0x000fda0003f65270 */
[----:B------:R-:W-:Y:S05]  /*9160*/  @!P3 BRA `(.L_x_98) ;  /* 0x000000000004b947 */ /* 0x000fea0003800000 */
[----:B------:R-:W-:Y:S01]  /*9170*/  BPT.TRAP 0x1 ;  /* 0x000000040000795c */ /* 0x000fe20000300000 */
.L_x_98:
[----:B------:R-:W2:Y:S04]  /*9180*/  LDL R18, [R1+0xb8] ;  /* 0x0000b80001127983 */ /* 0x000ea80000100800 */
[----:B------:R-:W3:Y:S01]  /*9190*/  LDL R17, [R1+0xb4] ;  /* 0x0000b40001117983 */ /* 0x000ee20000100800 */
[----:B------:R-:W-:Y:S01]  /*91a0*/  BSSY B1, `(.L_x_99) ;  /* 0x0000005000017945 */ /* 0x000fe20003800000 */
[----:B--2---:R-:W-:Y:S02]  /*91b0*/  SHF.L.U32 R18, R18, 0x1f, RZ ;  /* 0x0000001f12127819 */ /* 0x004fe400000006ff */
[----:B---3--:R-:W-:-:S04]  /*91c0*/  LEA R17, R17, UR51, 0x3 ;  /* 0x0000003311117c11 */ /* 0x008fc8000f8e18ff */
[----:B------:R-:W2:Y:S02]  /*91d0*/  SYNCS.PHASECHK.TRANS64.TRYWAIT P2, [R17+URZ+0x80], R18 ;  /* 0x00008012110075a7 */ /* 0x000ea4000804017f */
[----:B--2---:R-:W-:Y:S05]  /*91e0*/  @!P2 BRA `(.L_x_100) ;  /* 0x0000006000d4a947 */ /* 0x004fea0003800000 */
.L_x_247:
[----:B------:R-:W-:Y:S05]  /*91f0*/  BSYNC B1 ;  /* 0x0000000000017941 */ /* 0x000fea0003800000 */
.L_x_99:
[----:B------:R-:W-:Y:S04]  /*9200*/  BSSY B1, `(.L_x_101) ;  /* 0x0000012000017945 */ /* 0x000fe80003800000 */
[----:B------:R-:W-:Y:S05]  /*9210*/  @P4 BRA `(.L_x_102) ;  /* 0x0000000000404947 */ /* 0x000fea0003800000 */
[----:B------:R-:W2:Y:S02]  /*9220*/  LDL R19, [R1+0xb4] ;  /* 0x0000b40001137983 */ /* 0x000ea40000100800 */
[----:B--2---:R-:W-:-:S05]  /*9230*/  IMAD R18, R19, 0x1000, R7 ;  /* 0x0000100013127824 */ /* 0x004fca00078e0207 */
[----:B------:R-:W-:Y:S01]  /*9240*/  IADD3 R17, R18, UR51, RZ ;  /* 0x0000003312117c10 */ /* 0x000fe2000fffe0ff */
[----:B------:R-:W-:Y:S04]  /*9250*/  LDS.U16 R4, [R18+UR51+0x200] ;  /* 0x0002003312047984 */ /* 0x000fe80008000400 */
[----:B------:R-:W-:Y:S01]  /*9260*/  IMAD.IADD R20, R17, 0x1, R8 ;  /* 0x0000000111147824 */ /* 0x000fe200078e0208 */
[----:B------:R-:W-:Y:S04]  /*9270*/  LDS.U16 R6, [R18+UR51+0x208] ;  /* 0x0002083312067984 */ /* 0x000fe80008000400 */
[----:B------:R-:W2:Y:S04]  /*9280*/  LDS.U16 R17, [R18+UR51+0x100] ;  /* 0x0001003312117984 */ /* 0x000ea80008000400 */
[----:B------:R-:W3:Y:S04]  /*9290*/  LDS.U16 R19, [R18+UR51+0x108] ;  /* 0x0001083312137984 */ /* 0x000ee80008000400 */
[----:B------:R-:W-:Y:S04]  /*92a0*/  LDS.U16 R10, [R20+0x200] ;  /* 0x00020000140a7984 */ /* 0x000fe80000000400 */
[----:B------:R-:W4:Y:S04]  /*92b0*/  LDS.U16 R21, [R20+0x100] ;  /* 0x0001000014157984 */ /* 0x000f280000000400 */
[----:B------:R-:W-:Y:S04]  /*92c0*/  LDS.U16 R12, [R20+0x208] ;  /* 0x00020800140c7984 */ /* 0x000fe80000000400 */
[----:B------:R-:W5:Y:S01]  /*92d0*/  LDS.U16 R23, [R20+0x108] ;  /* 0x0001080014177984 */ /* 0x000f620000000400 */
[----:B--2---:R-:W-:-:S02]  /*92e0*/  PRMT R4, R17, 0x5410, R4 ;  /* 0x0000541011047816 */ /* 0x004fc40000000004 */
[----:B---3--:R-:W-:Y:S02]  /*92f0*/  PRMT R6, R19, 0x5410, R6 ;  /* 0x0000541013067816 */ /* 0x008fe40000000006 */
[----:B----4-:R-:W-:Y:S02]  /*9300*/  PRMT R10, R21, 0x5410, R10 ;  /* 0x00005410150a7816 */ /* 0x010fe4000000000a */
[----:B-----5:R-:W-:-:S07]  /*9310*/  PRMT R12, R23, 0x5410, R12 ;  /* 0x00005410170c7816 */ /* 0x020fce000000000c */
.L_x_102:
[----:B------:R-:W-:Y:S05]  /*9320*/  BSYNC B1 ;  /* 0x0000000000017941 */ /* 0x000fea0003800000 */
.L_x_101:
[----:B------:R-:W-:Y:S01]  /*9330*/  @!PT LDS RZ, [RZ] ;  /* 0x00000000fffff984 */ /* 0x000fe20000000800 */
[----:B------:R-:W-:Y:S01]  /*9340*/  @!PT LDS RZ, [RZ] ;  /* 0x00000000fffff984 */ /* 0x000fe20000000800 */
[----:B------:R-:W-:Y:S01]  /*9350*/  @!PT LDS RZ, [RZ] ;  /* 0x00000000fffff984 */ /* 0x000fe20000000800 */
[----:B------:R-:W-:Y:S01]  /*9360*/  @!PT LDS RZ, [RZ] ;  /* 0x00000000fffff984 */ /* 0x000fe20000000800 */
[----:B------:R3:W-:Y:S06]  /*9370*/  MEMBAR.ALL.CTA ;  /* 0x0000000000007992 */ /* 0x0007ec0000008000 */
[----:B---3--:R-:W3:Y:S01]  /*9380*/  FENCE.VIEW.ASYNC.S ;  /* 0x00000000000073c6 */ /* 0x008ee20000000000 */
[----:B------:R-:W-:Y:S05]  /*9390*/  @!P3 BRA `(.L_x_103) ;  /* 0x000000000004b947 */ /* 0x000fea0003800000 */
[----:B------:R-:W-:Y:S01]  /*93a0*/  BPT.TRAP 0x1 ;  /* 0x000000040000795c */ /* 0x000fe20000300000 */
.L_x_103:
[----:B------:R-:W4:Y:S04]  /*93b0*/  LDL.LU R19, [R1+0xb4] ;  /* 0x0000b40001137983 */ /* 0x000f280000300800 */
[----:B------:R-:W5:Y:S01]  /*93c0*/  LDL.LU R20, [R1+0xb8] ;  /* 0x0000b80001147983 */ /* 0x000f620000300800 */
[C---:B--2---:R-:W-:Y:S01]  /*93d0*/  LEA R17, R15.reuse, UR51, 0x3 ;  /* 0x000000330f117c11 */ /* 0x044fe2000f8e18ff */
[----:B-1----:R-:W-:Y:S01]  /*93e0*/  VIADD R15, R15, 0x1 ;  /* 0x000000010f0f7836 */ /* 0x002fe20000000000 */
[----:B------:R-:W1:Y:S02]  /*93f0*/  S2R R18, SR_CgaCtaId ;  /* 0x0000000000127919 */ /* 0x000e640000008800 */
[----:B------:R-:W-:Y:S02]  /*9400*/  IADD3 R17, R17, 0xa0, RZ ;  /* 0x000000a011117810 */ /* 0x000fe40007ffe0ff */
[----:B------:R-:W-:-:S04]  /*9410*/  ISETP.NE.AND P2, PT, R15, 0x4, PT ;  /* 0x000000040f00780c */ /* 0x000fc80003f45270 */
[----:B------:R-:W-:Y:S02]  /*9420*/  SEL R15, R15, RZ, P2 ;  /* 0x000000ff0f0f7207 */ /* 0x000fe40001000000 */
[----:B-1----:R-:W-:-:S04]  /*9430*/  PRMT R17, R18, 0x654, R17 ;  /* 0x0000065412117816 */ /* 0x002fc80000000011 */
[----:B---3--:R1:W-:Y:S02]  /*9440*/  SYNCS.ARRIVE.TRANS64.RED.A1T0 RZ, [R17+URZ], RZ ;  /* 0x000000ff11ff79a7 */ /* 0x0083e4000810043f */
[----:B-1----:R-:W-:-:S04]  /*9450*/  SEL R17, RZ, 0x1, P2 ;  /* 0x00000001ff117807 */ /* 0x002fc80001000000 */
[----:B------:R-:W-:Y:S02]  /*9460*/  LOP3.LUT R14, R14, R17, RZ, 0x3c, !PT ;  /* 0x000000110e0e7212 */ /* 0x000fe400078e3cff */
[----:B----4-:R-:W-:-:S04]  /*9470*/  IADD3 R18, R19, 0x1, RZ ;  /* 0x0000000113127810 */ /* 0x010fc80007ffe0ff */
[----:B------:R-:W-:-:S04]  /*9480*/  ISETP.NE.AND P3, PT, R18, 0x4, PT ;  /* 0x000000041200780c */ /* 0x000fc80003f65270 */
[----:B------:R-:W-:Y:S02]  /*9490*/  SEL R19, RZ, 0x1, P3 ;  /* 0x00000001ff137807 */ /* 0x000fe40001800000 */
[----:B------:R-:W-:Y:S02]  /*94a0*/  SEL R17, R18, RZ, P3 ;  /* 0x000000ff12117207 */ /* 0x000fe40001800000 */
[----:B-----5:R-:W-:-:S03]  /*94b0*/  LOP3.LUT R20, R20, R19, RZ, 0x3c, !PT ;  /* 0x0000001314147212 */ /* 0x020fc600078e3cff */
[----:B------:R2:W-:Y:S04]  /*94c0*/  STL [R1+0xb4], R17 ;  /* 0x0000b41101007387 */ /* 0x0005e80000100800 */
[----:B------:R2:W-:Y:S02]  /*94d0*/  STL [R1+0xb8], R20 ;  /* 0x0000b81401007387 */ /* 0x0005e40000100800 */
.L_x_97:
[----:B------:R-:W-:Y:S05]  /*94e0*/  BSYNC B0 ;  /* 0x0000000000007941 */ /* 0x000fea0003800000 */
.L_x_96:
[-C--:B--2---:R-:W-:Y:S01]  /*94f0*/  F2FP.F16.E4M3.UNPACK_B R17, R4.reuse ;  /* 0x00000004ff11723e */ /* 0x084fe200020006ff */
[C---:B------:R-:W-:Y:S01]  /*9500*/  FFMA R195, R16.reuse, R195, R3 ;  /* 0x000000c310c37223 */ /* 0x040fe20000000003 */
[----:B------:R-:W-:Y:S01]  /*9510*/  F2FP.F16.E4M3.UNPACK_B R19, R4.H1 ;  /* 0x00000004ff13723e */ /* 0x000fe200030006ff */
[C---:B------:R-:W-:Y:S01]  /*9520*/  FFMA R193, R16.reuse, R193, R9 ;  /* 0x000000c110c17223 */ /* 0x040fe20000000009 */
[----:B------:R-:W-:Y:S01]  /*9530*/  F2FP.F16.E4M3.UNPACK_B R21, R6 ;  /* 0x00000006ff15723e */ /* 0x000fe200020006ff */
[----:B------:R-:W-:Y:S02]  /*9540*/  HADD2.F32 R18, -RZ, R17.H0_H0 ;  /* 0x20000011ff127230 */ /* 0x000fe40000004100 */
[C---:B------:R-:W-:Y:S01]  /*9550*/  FFMA R191, R16.reuse, R191, R3 ;  /* 0x000000bf10bf7223 */ /* 0x040fe20000000003 */
[----:B------:R-:W-:Y:S02]  /*9560*/  HADD2.F32 R22, -RZ, R19.H0_H0 ;  /* 0x20000013ff167230 */ /* 0x000fe40000004100 */
[----:B------:R-:W-:Y:S01]  /*9570*/  FFMA R189, R16, R189, R9 ;  /* 0x000000bd10bd7223 */ /* 0x000fe20000000009 */
[----:B------:R-:W-:-:S02]  /*9580*/  HADD2.F32 R20, -RZ, R17.H1_H1 ;  /* 0x30000011ff147230 */ /* 0x000fc40000004100 */
[----:B------:R-:W-:Y:S01]  /*9590*/  FFMA R17, R16, R194, R3 ;  /* 0x000000c210117223 */ /* 0x000fe20000000003 */
[-C--:B------:R-:W-:Y:S01]  /*95a0*/  FFMA R195, R18, R2.reuse, R195 ;  /* 0x0000000212c37223 */ /* 0x080fe200000000c3 */
[-C--:B------:R-:W-:Y:S01]  /*95b0*/  FFMA R193, R22, R2.reuse, R193 ;  /* 0x0000000216c17223 */ /* 0x080fe200000000c1 */
[----:B------:R-:W-:Y:S02]  /*95c0*/  HADD2.F32 R22, -RZ, R21.H0_H0 ;  /* 0x20000015ff167230 */ /* 0x000fe40000004100 */
[----:B------:R-:W-:Y:S01]  /*95d0*/  FFMA R18, R20, R2, R17 ;  /* 0x0000000214127223 */ /* 0x000fe20000000011 */
[----:B------:R-:W-:Y:S02]  /*95e0*/  HADD2.F32 R20, -RZ, R19.H1_H1 ;  /* 0x30000013ff147230 */ /* 0x000fe40000004100 */
[C---:B------:R-:W-:Y:S01]  /*95f0*/  FFMA R19, R16.reuse, R190, R3 ;  /* 0x000000be10137223 */ /* 0x040fe20000000003 */
[----:B------:R-:W-:Y:S01]  /*9600*/  HADD2.F32 R24, -RZ, R21.H1_H1 ;  /* 0x30000015ff187230 */ /* 0x000fe20000004100 */
[----:B------:R-:W-:Y:S01]  /*9610*/  F2FP.F16.E4M3.UNPACK_B R21, R6.H1 ;  /* 0x00000006ff15723e */ /* 0x000fe200030006ff */
[----:B------:R-:W-:Y:S01]  /*9620*/  FFMA R17, R16, R192, R9 ;  /* 0x000000c010117223 */ /* 0x000fe20000000009 */
[-C--:B------:R-:W-:Y:S01]  /*9630*/  FFMA R191, R22, R2.reuse, R191 ;  /* 0x0000000216bf7223 */ /* 0x080fe200000000bf */
[----:B------:R-:W-:Y:S01]  /*9640*/  FFMA R187, R16, R187, R3 ;  /* 0x000000bb10bb7223 */ /* 0x000fe20000000003 */
[----:B------:R-:W-:Y:S01]  /*9650*/  FFMA R22, R24, R2, R19 ;  /* 0x0000000218167223 */ /* 0x000fe20000000013 */
[----:B------:R-:W-:Y:S01]  /*9660*/  F2FP.F16.E4M3.UNPACK_B R19, R10 ;  /* 0x0000000aff13723e */ /* 0x000fe200020006ff */
[----:B------:R-:W-:-:S02]  /*9670*/  HADD2.F32 R24, -RZ, R21.H0_H0 ;  /* 0x20000015ff187230 */ /* 0x000fc40000004100 */
[----:B------:R-:W-:Y:S01]  /*9680*/  FFMA R20, R20, R2, R17 ;  /* 0x0000000214147223 */ /* 0x000fe20000000011 */
[----:B------:R-:W-:Y:S02]  /*9690*/  HADD2.F32 R26, -RZ, R21.H1_H1 ;  /* 0x30000015ff1a7230 */ /* 0x000fe40000004100 */
[----:B------:R-:W-:Y:S01]  /*96a0*/  FFMA R17, R16, R188, R9 ;  /* 0x000000bc10117223 */ /* 0x000fe20000000009 */
[--C-:B------:R-:W-:Y:S01]  /*96b0*/  HADD2.F32 R28, -RZ, R19.reuse.H0_H0 ;  /* 0x20000013ff1c7230 */ /* 0x100fe20000004100 */
[----:B------:R-:W-:Y:S01]  /*96c0*/  F2FP.F16.E4M3.UNPACK_B R21, R10.H1 ;  /* 0x0000000aff15723e */ /* 0x000fe200030006ff */
[-C--:B------:R-:W-:Y:S01]  /*96d0*/  FFMA R189, R24, R2.reuse, R189 ;  /* 0x0000000218bd7223 */ /* 0x080fe200000000bd */
[----:B------:R-:W-:Y:S01]  /*96e0*/  FFMA R24, R26, R2, R17 ;  /* 0x000000021a187223 */ /* 0x000fe20000000011 */
[----:B------:R-:W-:Y:S02]  /*96f0*/  HADD2.F32 R26, -RZ, R19.H1_H1 ;  /* 0x30000013ff1a7230 */ /* 0x000fe40000004100 */
[----:B------:R-:W-:Y:S01]  /*9700*/  FFMA R17, R16, R186, R3 ;  /* 0x000000ba10117223 */ /* 0x000fe20000000003 */
[----:B------:R-:W-:Y:S01]  /*9710*/  FFMA R187, R28, R2, R187 ;  /* 0x000000021cbb7223 */ /* 0x000fe200000000bb */
[----:B------:R-:W-:-:S02]  /*9720*/  HADD2.F32 R28, -RZ, R21.H0_H0 ;  /* 0x20000015ff1c7230 */ /* 0x000fc40000004100 */
        /* <DEDUP_REMOVED lines=8> */
[--C-:B------:R-:W-:Y:S02]  /*97b0*/  HADD2.F32 R30, -RZ, R21.reuse.H0_H0 ;  /* 0x20000015ff1e7230 */ /* 0x100fe40000004100 */
[----:B------:R-:W-:Y:S01]  /*97c0*/  FFMA R183, R16, R183, R3 ;  /* 0x000000b710b77223 */ /* 0x000fe20000000003 */
[----:B------:R-:W-:-:S02]  /*97d0*/  HADD2.F32 R32, -RZ, R21.H1_H1 ;  /* 0x30000015ff207230 */ /* 0x000fc40000004100 */
        /* <DEDUP_REMOVED lines=19> */
.L_x_104:
        /* <DEDUP_REMOVED lines=27> */
.L_x_106:
[----:B------:R-:W-:Y:S05]  /*9ac0*/  BSYNC B0 ;  /* 0x0000000000007941 */ /* 0x000fea0003800000 */
.L_x_105:
[----:B------:R-:W-:Y:S04]  /*9ad0*/  BSSY B0, `(.L_x_107) ;  /* 0x000003c000007945 */ /* 0x000fe80003800000 */
[----:B------:R-:W-:Y:S05]  /*9ae0*/  @P1 BRA `(.L_x_108) ;  /* 0x0000000000e81947 */ /* 0x000fea0003800000 */
[----:B------:R-:W-:-:S05]  /*9af0*/  IMAD.U32 R17, RZ, RZ, UR50 ;  /* 0x00000032ff117e24 */ /* 0x000fca000f8e00ff */
[----:B------:R-:W-:-:S13]  /*9b00*/  ISETP.NE.AND P3, PT, R17, 0x3, PT ;  /* 0x000000031100780c */ /* 0x000fda0003f65270 */
[----:B------:R-:W-:Y:S05]  /*9b10*/  @!P3 BRA `(.L_x_109) ;  /* 0x000000000004b947 */ /* 0x000fea0003800000 */
[----:B------:R-:W-:Y:S01]  /*9b20*/  BPT.TRAP 0x1 ;  /* 0x000000040000795c */ /* 0x000fe20000300000 */
.L_x_109:
[----:B------:R-:W2:Y:S04]  /*9b30*/  LDL R18, [R1+0xb8] ;  /* 0x0000b80001127983 */ /* 0x000ea80000100800 */
[----:B------:R-:W3:Y:S01]  /*9b40*/  LDL R17, [R1+0xb4] ;  /* 0x0000b40001117983 */ /* 0x000ee20000100800 */
[----:B------:R-:W-:Y:S01]  /*9b50*/  BSSY B1, `(.L_x_110) ;  /* 0x0000005000017945 */ /* 0x000fe20003800000 */
[----:B--2---:R-:W-:Y:S02]  /*9b60*/  SHF.L.U32 R18, R18, 0x1f, RZ ;  /* 0x0000001f12127819 */ /* 0x004fe400000006ff */
[----:B---3--:R-:W-:-:S04]  /*9b70*/  LEA R17, R17, UR51, 0x3 ;  /* 0x0000003311117c11 */ /* 0x008fc8000f8e18ff */
[----:B------:R-:W2:Y:S02]  /*9b80*/  SYNCS.PHASECHK.TRANS64.TRYWAIT P2, [R17+URZ+0x80], R18 ;  /* 0x00008012110075a7 */ /* 0x000ea4000804017f */
[----:B--2---:R-:W-:Y:S05]  /*9b90*/  @!P2 BRA `(.L_x_111) ;  /* 0x00000058007ca947 */ /* 0x004fea0003800000 */
.L_x_248:
[----:B------:R-:W-:Y:S05]  /*9ba0*/  BSYNC B1 ;  /* 0x0000000000017941 */ /* 0x000fea0003800000 */
.L_x_110:
        /* <DEDUP_REMOVED lines=18> */
.L_x_113:
[----:B------:R-:W-:Y:S05]  /*9cd0*/  BSYNC B1 ;  /* 0x0000000000017941 */ /* 0x000fea0003800000 */
.L_x_112:
        /* <DEDUP_REMOVED lines=8> */
.L_x_114:
[----:B------:R-:W4:Y:S04]  /*9d60*/  LDL.LU R19, [R1+0xb4] ;  /* 0x0000b40001137983 */ /* 0x000f280000300800 */
[----:B------:R-:W5:Y:S01]  /*9d70*/  LDL.LU R20, [R1+0xb8] ;  /* 0x0000b80001147983 */ /* 0x000f620000300800 */
[C---:B--2---:R-:W-:Y:S02]  /*9d80*/  LEA R17, R15.reuse, UR51, 0x3 ;  /* 0x000000330f117c11 */ /* 0x044fe4000f8e18ff */
[----:B-1----:R-:W-:Y:S01]  /*9d90*/  IADD3 R15, R15, 0x1, RZ ;  /* 0x000000010f0f7810 */ /* 0x002fe20007ffe0ff */
[----:B------:R-:W1:Y:S02]  /*9da0*/  S2R R18, SR_CgaCtaId ;  /* 0x0000000000127919 */ /* 0x000e640000008800 */
[----:B------:R-:W-:Y:S01]  /*9db0*/  VIADD R17, R17, 0xa0 ;  /* 0x000000a011117836 */ /* 0x000fe20000000000 */
[----:B------:R-:W-:-:S04]  /*9dc0*/  ISETP.NE.AND P2, PT, R15, 0x4, PT ;  /* 0x000000040f00780c */ /* 0x000fc80003f45270 */
[----:B------:R-:W-:Y:S02]  /*9dd0*/  SEL R15, R15, RZ, P2 ;  /* 0x000000ff0f0f7207 */ /* 0x000fe40001000000 */
[----:B-1----:R-:W-:-:S04]  /*9de0*/  PRMT R17, R18, 0x654, R17 ;  /* 0x0000065412117816 */ /* 0x002fc80000000011 */
[----:B---3--:R1:W-:Y:S02]  /*9df0*/  SYNCS.ARRIVE.TRANS64.RED.A1T0 RZ, [R17+URZ], RZ ;  /* 0x000000ff11ff79a7 */ /* 0x0083e4000810043f */
[----:B-1----:R-:W-:-:S04]  /*9e00*/  SEL R17, RZ, 0x1, P2 ;  /* 0x00000001ff117807 */ /* 0x002fc80001000000 */
[----:B------:R-:W-:Y:S01]  /*9e10*/  LOP3.LUT R14, R14, R17, RZ, 0x3c, !PT ;  /* 0x000000110e0e7212 */ /* 0x000fe200078e3cff */
[----:B----4-:R-:W-:-:S05]  /*9e20*/  VIADD R18, R19, 0x1 ;  /* 0x0000000113127836 */ /* 0x010fca0000000000 */
[----:B------:R-:W-:-:S04]  /*9e30*/  ISETP.NE.AND P3, PT, R18, 0x4, PT ;  /* 0x000000041200780c */ /* 0x000fc80003f65270 */
[----:B------:R-:W-:Y:S02]  /*9e40*/  SEL R19, RZ, 0x1, P3 ;  /* 0x00000001ff137807 */ /* 0x000fe40001800000 */
[----:B------:R-:W-:Y:S02]  /*9e50*/  SEL R17, R18, RZ, P3 ;  /* 0x000000ff12117207 */ /* 0x000fe40001800000 */
[----:B-----5:R-:W-:-:S03]  /*9e60*/  LOP3.LUT R20, R20, R19, RZ, 0x3c, !PT ;  /* 0x0000001314147212 */ /* 0x020fc600078e3cff */
[----:B------:R2:W-:Y:S04]  /*9e70*/  STL [R1+0xb4], R17 ;  /* 0x0000b41101007387 */ /* 0x0005e80000100800 */
[----:B------:R2:W-:Y:S02]  /*9e80*/  STL [R1+0xb8], R20 ;  /* 0x0000b81401007387 */ /* 0x0005e40000100800 */
.L_x_108:
[----:B------:R-:W-:Y:S05]  /*9e90*/  BSYNC B0 ;  /* 0x0000000000007941 */ /* 0x000fea0003800000 */
.L_x_107:
[----:B------:R-:W3:Y:S04]  /*9ea0*/  LDL.LU R24, [R1+0x34] ;  /* 0x0000340001187983 */ /* 0x000ee80000300800 */
[----:B------:R-:W4:Y:S04]  /*9eb0*/  LDL.LU R19, [R1+0x38] ;  /* 0x0000380001137983 */ /* 0x000f280000300800 */
[----:B------:R-:W5:Y:S04]  /*9ec0*/  LDL.LU R21, [R1+0x3c] ;  /* 0x00003c0001157983 */ /* 0x000f680000300800 */
[----:B------:R-:W5:Y:S04]  /*9ed0*/  LDL.LU R36, [R1+0x40] ;  /* 0x0000400001247983 */ /* 0x000f680000300800 */
[----:B------:R-:W5:Y:S04]  /*9ee0*/  LDL.LU R29, [R1+0x44] ;  /* 0x00004400011d7983 */ /* 0x000f680000300800 */
[----:B------:R-:W5:Y:S04]  /*9ef0*/  LDL.LU R27, [R1+0x48] ;  /* 0x00004800011b7983 */ /* 0x000f680000300800 */
[----:B------:R-:W5:Y:S04]  /*9f00*/  LDL.LU R32, [R1+0x4c] ;  /* 0x00004c0001207983 */ /* 0x000f680000300800 */
[----:B------:R-:W5:Y:S01]  /*9f10*/  LDL.LU R30, [R1+0x50] ;  /* 0x00005000011e7983 */ /* 0x000f620000300800 */
[----:B--2---:R-:W-:-:S02]  /*9f20*/  F2FP.F16.E4M3.UNPACK_B R17, R4 ;  /* 0x00000004ff11723e */ /* 0x004fc400020006ff */
[----:B------:R-:W-:Y:S01]  /*9f30*/  F2FP.F16.E4M3.UNPACK_B R22, R4.H1 ;  /* 0x00000004ff16723e */ /* 0x000fe200030006ff */
[----:B------:R-:W2:Y:S02]  /*9f40*/  LDL.LU R31, [R1+0x54] ;  /* 0x00005400011f7983 */ /* 0x000ea40000300800 */
[--C-:B------:R-:W-:Y:S02]  /*9f50*/  HADD2.F32 R18, -RZ, R17.reuse.H0_H0 ;  /* 0x20000011ff127230 */ /* 0x100fe40000004100 */
[----:B------:R-:W2:Y:S01]  /*9f60*/  LDL.LU R35, [R1+0x58] ;  /* 0x0000580001237983 */ /* 0x000ea20000300800 */
[----:B------:R-:W-:-:S03]  /*9f70*/  HADD2.F32 R20, -RZ, R17.H1_H1 ;  /* 0x30000011ff147230 */ /* 0x000fc60000004100 */
[----:B------:R-:W2:Y:S04]  /*9f80*/  LDL.LU R34, [R1+0x5c] ;  /* 0x00005c0001227983 */ /* 0x000ea80000300800 */
[----:B------:R-:W2:Y:S04]  /*9f90*/  LDL.LU R33, [R1+0x60] ;  /* 0x0000600001217983 */ /* 0x000ea80000300800 */
[----:B------:R-:W2:Y:S04]  /*9fa0*/  LDL.LU R40, [R1+0x64] ;  /* 0x0000640001287983 */ /* 0x000ea80000300800 */
[----:B------:R-:W2:Y:S04]  /*9fb0*/  LDL.LU R39, [R1+0x68] ;  /* 0x0000680001277983 */ /* 0x000ea80000300800 */
[----:B------:R-:W2:Y:S04]  /*9fc0*/  LDL.LU R38, [R1+0x6c] ;  /* 0x00006c0001267983 */ /* 0x000ea80000300800 */
[----:B------:R-:W2:Y:S01]  /*9fd0*/  LDL.LU R37, [R1+0x70] ;  /* 0x0000700001257983 */ /* 0x000ea20000300800 */
[----:B------:R-:W-:-:S05]  /*9fe0*/  F2FP.F16.E4M3.UNPACK_B R23, R6 ;  /* 0x00000006ff17723e */ /* 0x000fca00020006ff */
[----:B------:R-:W-:Y:S01]  /*9ff0*/  HADD2.F32 R26, -RZ, R23.H1_H1 ;  /* 0x30000017ff1a7230 */ /* 0x000fe20000004100 */
[----:B------:R-:W-:Y:S01]  /*a000*/  F2FP.F16.E4M3.UNPACK_B R28, R10 ;  /* 0x0000000aff1c723e */ /* 0x000fe200020006ff */
[C-C-:B---3--:R-:W-:Y:S01]  /*a010*/  FFMA R17, R16.reuse, R24, R5.reuse ;  /* 0x0000001810117223 */ /* 0x148fe20000000005 */
[----:B------:R-:W-:Y:S02]  /*a020*/  HADD2.F32 R24, -RZ, R22.H0_H0 ;  /* 0x20000016ff187230 */ /* 0x000fe40000004100 */
[C---:B----4-:R-:W-:Y:S01]  /*a030*/  FFMA R19, R16.reuse, R19, R5 ;  /* 0x0000001310137223 */ /* 0x050fe20000000005 */
[----:B-----5:R-:W-:-:S03]  /*a040*/  FFMA R21, R16, R21, R11 ;  /* 0x0000001510157223 */ /* 0x020fc6000000000b */
[-C--:B------:R-:W-:Y:S01]  /*a050*/  FFMA R25, R20, R2.reuse, R19 ;  /* 0x0000000214197223 */ /* 0x080fe20000000013 */
[-C--:B------:R-:W-:Y:S01]  /*a060*/  FFMA R18, R18, R2.reuse, R17 ;  /* 0x0000000212127223 */ /* 0x080fe20000000011 */
[----:B------:R-:W-:Y:S02]  /*a070*/  HADD2.F32 R22, -RZ, R22.H1_H1 ;  /* 0x30000016ff167230 */ /* 0x000fe40000004100 */
[----:B------:R-:W-:Y:S01]  /*a080*/  FFMA R20, R24, R2, R21 ;  /* 0x0000000218147223 */ /* 0x000fe20000000015 */
[----:B------:R-:W-:Y:S02]  /*a090*/  HADD2.F32 R24, -RZ, R23.H0_H0 ;  /* 0x20000017ff187230 */ /* 0x000fe40000004100 */
[C---:B------:R-:W-:Y:S01]  /*a0a0*/  FFMA R17, R16.reuse, R36, R11 ;  /* 0x0000002410117223 */ /* 0x040fe2000000000b */
[----:B------:R-:W-:Y:S01]  /*a0b0*/  F2FP.F16.E4M3.UNPACK_B R23, R6.H1 ;  /* 0x00000006ff17723e */ /* 0x000fe200030006ff */
[C-C-:B------:R-:W-:Y:S01]  /*a0c0*/  FFMA R19, R16.reuse, R29, R5.reuse ;  /* 0x0000001d10137223 */ /* 0x140fe20000000005 */
[----:B------:R-:W-:Y:S01]  /*a0d0*/  FFMA R21, R16, R27, R5 ;  /* 0x0000001b10157223 */ /* 0x000fe20000000005 */
[----:B------:R-:W-:-:S02]  /*a0e0*/  FFMA R27, R22, R2, R17 ;  /* 0x00000002161b7223 */ /* 0x000fc40000000011 */
[-C--:B------:R-:W-:Y:S01]  /*a0f0*/  FFMA R22, R24, R2.reuse, R19 ;  /* 0x0000000218167223 */ /* 0x080fe20000000013 */
[--C-:B------:R-:W-:Y:S02]  /*a100*/  HADD2.F32 R24, -RZ, R23.reuse.H0_H0 ;  /* 0x20000017ff187230 */ /* 0x100fe40000004100 */
[----:B------:R-:W-:Y:S01]  /*a110*/  FFMA R29, R26, R2, R21 ;  /* 0x000000021a1d7223 */ /* 0x000fe20000000015 */
[C-C-:B------:R-:W-:Y:S01]  /*a120*/  FFMA R17, R16.reuse, R32, R11.reuse ;  /* 0x0000002010117223 */ /* 0x140fe2000000000b */
[----:B------:R-:W-:Y:S02]  /*a130*/  HADD2.F32 R26, -RZ, R23.H1_H1 ;  /* 0x30000017ff1a7230 */ /* 0x000fe40000004100 */
[----:B------:R-:W-:Y:S01]  /*a140*/  FFMA R19, R16, R30, R11 ;  /* 0x0000001e10137223 */ /* 0x000fe2000000000b */
[--C-:B------:R-:W-:Y:S01]  /*a150*/  HADD2.F32 R30, -RZ, R28.reuse.H0_H0 ;  /* 0x2000001cff1e7230 */ /* 0x100fe20000004100 */
[----:B------:R-:W-:Y:S01]  /*a160*/  F2FP.F16.E4M3.UNPACK_B R23, R10.H1 ;  /* 0x0000000aff17723e */ /* 0x000fe200030006ff */
[----:B------:R-:W-:Y:S01]  /*a170*/  FFMA R24, R24, R2, R17 ;  /* 0x0000000218187223 */ /* 0x000fe20000000011 */
[----:B--2---:R-:W-:Y:S01]  /*a180*/  FFMA R21, R16, R31, R5 ;  /* 0x0000001f10157223 */ /* 0x004fe20000000005 */
[----:B------:R-:W-:-:S02]  /*a190*/  HADD2.F32 R28, -RZ, R28.H1_H1 ;  /* 0x3000001cff1c7230 */ /* 0x000fc40000004100 */
[-C--:B------:R-:W-:Y:S01]  /*a1a0*/  FFMA R31, R26, R2.reuse, R19 ;  /* 0x000000021a1f7223 */ /* 0x080fe20000000013 */
[----:B------:R-:W-:Y:S01]  /*a1b0*/  FFMA R17, R16, R35, R5 ;  /* 0x0000002310117223 */ /* 0x000fe20000000005 */
[----:B------:R-:W-:Y:S01]  /*a1c0*/  FFMA R26, R30, R2, R21 ;  /* 0x000000021e1a7223 */ /* 0x000fe20000000015 */
[--C-:B------:R-:W-:Y:S02]  /*a1d0*/  HADD2.F32 R30, -RZ, R23.reuse.H0_H0 ;  /* 0x20000017ff1e7230 */ /* 0x100fe40000004100 */
        /* <DEDUP_REMOVED lines=8> */
[----:B------:R-:W-:-:S02]  /*a260*/  HADD2.F32 R30, -RZ, R23.H0_H0 ;  /* 0x20000017ff1e7230 */ /* 0x000fc40000004100 */
[--C-:B------:R-:W-:Y:S02]  /*a270*/  HADD2.F32 R34, -RZ, R17.reuse.H0_H0 ;  /* 0x20000011ff227230 */ /* 0x100fe40000004100 */
[----:B------:R-:W-:Y:S02]  /*a280*/  HADD2.F32 R36, -RZ, R17.H1_H1 ;  /* 0x30000011ff247230 */ /* 0x000fe40000004100 */
[C-C-:B------:R-:W-:Y:S01]  /*a290*/  FFMA R17, R16.reuse, R40, R5.reuse ;  /* 0x0000002810117223 */ /* 0x140fe20000000005 */
[----:B------:R-:W-:Y:S02]  /*a2a0*/  HADD2.F32 R32, -RZ, R23.H1_H1 ;  /* 0x30000017ff207230 */ /* 0x000fe40000004100 */
[C---:B------:R-:W-:Y:S01]  /*a2b0*/  FFMA R19, R16.reuse, R39, R5 ;  /* 0x0000002710137223 */ /* 0x040fe20000000005 */
[----:B------:R-:W-:Y:S01]  /*a2c0*/  FFMA R21, R16, R38, R11 ;  /* 0x0000002610157223 */ /* 0x000fe2000000000b */
[-C--:B------:R-:W-:Y:S01]  /*a2d0*/  FFMA R17, R30, R2.reuse, R17 ;  /* 0x000000021e117223 */ /* 0x080fe20000000011 */
[----:B------:R-:W-:Y:S01]  /*a2e0*/  FFMA R23, R16, R37, R11 ;  /* 0x0000002510177223 */ /* 0x000fe2000000000b */
[-C--:B------:R-:W-:Y:S01]  /*a2f0*/  FFMA R30, R32, R2.reuse, R19 ;  /* 0x00000002201e7223 */ /* 0x080fe20000000013 */
[----:B------:R-:W-:-:S02]  /*a300*/  FFMA R21, R34, R2, R21 ;  /* 0x0000000222157223 */ /* 0x000fc40000000015 */
[----:B------:R-:W-:Y:S01]  /*a310*/  FFMA R32, R36, R2, R23 ;  /* 0x0000000224207223 */ /* 0x000fe20000000017 */
[----:B------:R-:W-:Y:S02]  /*a320*/  F2FP.SATFINITE.RELU.E4M3.F32.PACK_AB_MERGE_C R18, R25, R18, RZ ;  /* 0x000000121912723e */ /* 0x000fe400048078ff */
[----:B------:R-:W-:Y:S02]  /*a330*/  F2FP.SATFINITE.RELU.E4M3.F32.PACK_AB_MERGE_C R20, R27, R20, RZ ;  /* 0x000000141b14723e */ /* 0x000fe400048078ff */
[----:B------:R-:W-:Y:S02]  /*a340*/  F2FP.SATFINITE.RELU.E4M3.F32.PACK_AB_MERGE_C R22, R29, R22, RZ ;  /* 0x000000161d16723e */ /* 0x000fe400048078ff */
[----:B------:R-:W-:Y:S02]  /*a350*/  F2FP.SATFINITE.RELU.E4M3.F32.PACK_AB_MERGE_C R24, R31, R24, RZ ;  /* 0x000000181f18723e */ /* 0x000fe400048078ff */
[----:B------:R-:W-:Y:S02]  /*a360*/  F2FP.SATFINITE.RELU.E4M3.F32.PACK_AB_MERGE_C R26, R33, R26, RZ ;  /* 0x0000001a211a723e */ /* 0x000fe400048078ff */
[----:B------:R-:W-:-:S02]  /*a370*/  F2FP.SATFINITE.RELU.E4M3.F32.PACK_AB_MERGE_C R28, R35, R28, RZ ;  /* 0x0000001c231c723e */ /* 0x000fc400048078ff */
[----:B------:R-:W-:Y:S02]  /*a380*/  F2FP.SATFINITE.RELU.E4M3.F32.PACK_AB_MERGE_C R30, R30, R17, RZ ;  /* 0x000000111e1e723e */ /* 0x000fe400048078ff */
[----:B------:R-:W-:Y:S01]  /*a390*/  F2FP.SATFINITE.RELU.E4M3.F32.PACK_AB_MERGE_C R32, R32, R21, RZ ;  /* 0x000000152020723e */ /* 0x000fe200048078ff */
[----:B------:R-:W-:Y:S06]  /*a3a0*/  @P0 BRA `(.L_x_115) ;  /* 0x0000000000040947 */ /* 0x000fec0003800000 */
[----:B------:R-:W-:-:S04]  /*a3b0*/  DEPBAR.LE SB0, 0x1 ;  /* 0x000080400000791a */ /* 0x000fc80000000000 */
.L_x_115:
        /* <DEDUP_REMOVED lines=27> */
.L_x_117:
[----:B------:R-:W-:Y:S05]  /*a570*/  BSYNC B0 ;  /* 0x0000000000007941 */ /* 0x000fea0003800000 */
.L_x_116:
[----:B------:R-:W-:Y:S04]  /*a580*/  BSSY B0, `(.L_x_118) ;  /* 0x000003c000007945 */ /* 0x000fe80003800000 */
[----:B------:R-:W-:Y:S05]  /*a590*/  @P1 BRA `(.L_x_119) ;  /* 0x0000000000e81947 */ /* 0x000fea0003800000 */
[----:B------:R-:W-:-:S04]  /*a5a0*/  MOV R17, UR50 ;  /* 0x0000003200117c02 */ /* 0x000fc80008000f00 */
[----:B------:R-:W-:-:S13]  /*a5b0*/  ISETP.NE.AND P3, PT, R17, 0x3, PT ;  /* 0x000000031100780c */ /* 0x000fda0003f65270 */
[----:B------:R-:W-:Y:S05]  /*a5c0*/  @!P3 BRA `(.L_x_120) ;  /* 0x000000000004b947 */ /* 0x000fea0003800000 */
[----:B------:R-:W-:Y:S01]  /*a5d0*/  BPT.TRAP 0x1 ;  /* 0x000000040000795c */ /* 0x000fe20000300000 */
.L_x_120:
[----:B------:R-:W2:Y:S04]  /*a5e0*/  LDL R18, [R1+0xb8] ;  /* 0x0000b80001127983 */ /* 0x000ea80000100800 */
[----:B------:R-:W3:Y:S01]  /*a5f0*/  LDL R17, [R1+0xb4] ;  /* 0x0000b40001117983 */ /* 0x000ee20000100800 */
[----:B------:R-:W-:Y:S01]  /*a600*/  BSSY B1, `(.L_x_121) ;  /* 0x0000005000017945 */ /* 0x000fe20003800000 */
[----:B--2---:R-:W-:Y:S02]  /*a610*/  SHF.L.U32 R18, R18, 0x1f, RZ ;  /* 0x0000001f12127819 */ /* 0x004fe400000006ff */
[----:B---3--:R-:W-:-:S04]  /*a620*/  LEA R17, R17, UR51, 0x3 ;  /* 0x0000003311117c11 */ /* 0x008fc8000f8e18ff */
[----:B------:R-:W2:Y:S02]  /*a630*/  SYNCS.PHASECHK.TRANS64.TRYWAIT P2, [R17+URZ+0x80], R18 ;  /* 0x00008012110075a7 */ /* 0x000ea4000804017f */
[----:B--2---:R-:W-:Y:S05]  /*a640*/  @!P2 BRA `(.L_x_122) ;  /* 0x0000004c00e4a947 */ /* 0x004fea0003800000 */
.L_x_249:
[----:B------:R-:W-:Y:S05]  /*a650*/  BSYNC B1 ;  /* 0x0000000000017941 */ /* 0x000fea0003800000 */
.L_x_121:
        /* <DEDUP_REMOVED lines=18> */
.L_x_124:
[----:B------:R-:W-:Y:S05]  /*a780*/  BSYNC B1 ;  /* 0x0000000000017941 */ /* 0x000fea0003800000 */
.L_x_123:
        /* <DEDUP_REMOVED lines=8> */
.L_x_125:
        /* <DEDUP_REMOVED lines=19> */
.L_x_119:
[----:B------:R-:W-:Y:S05]  /*a940*/  BSYNC B0 ;  /* 0x0000000000007941 */ /* 0x000fea0003800000 */
.L_x_118:
[-C--:B------:R-:W-:Y:S01]  /*a950*/  F2FP.F16.E4M3.UNPACK_B R18, R4.reuse ;  /* 0x00000004ff12723e */ /* 0x080fe200020006ff */
[C-C-:B------:R-:W-:Y:S01]  /*a960*/  FFMA R179, R16.reuse, R179, R3.reuse ;  /* 0x000000b310b37223 */ /* 0x140fe20000000003 */
[----:B--2---:R-:W-:Y:S01]  /*a970*/  F2FP.F16.E4M3.UNPACK_B R20, R4.H1 ;  /* 0x00000004ff14723e */ /* 0x004fe200030006ff */
[C-C-:B------:R-:W-:Y:S01]  /*a980*/  FFMA R17, R16.reuse, R178, R3.reuse ;  /* 0x000000b210117223 */ /* 0x140fe20000000003 */
[----:B------:R-:W-:Y:S01]  /*a990*/  F2FP.F16.E4M3.UNPACK_B R26, R6 ;  /* 0x00000006ff1a723e */ /* 0x000fe200020006ff */
[--C-:B------:R-:W-:Y:S02]  /*a9a0*/  HADD2.F32 R22, -RZ, R18.reuse.H0_H0 ;  /* 0x20000012ff167230 */ /* 0x100fe40000004100 */
[C-C-:B------:R-:W-:Y:S01]  /*a9b0*/  FFMA R175, R16.reuse, R175, R3.reuse ;  /* 0x000000af10af7223 */ /* 0x140fe20000000003 */
[----:B------:R-:W-:Y:S02]  /*a9c0*/  HADD2.F32 R18, -RZ, R18.H1_H1 ;  /* 0x30000012ff127230 */ /* 0x000fe40000004100 */
[----:B------:R-:W-:Y:S01]  /*a9d0*/  FFMA R19, R16, R174, R3 ;  /* 0x000000ae10137223 */ /* 0x000fe20000000003 */
[----:B------:R-:W-:-:S02]  /*a9e0*/  HADD2.F32 R24, -RZ, R20.H0_H0 ;  /* 0x20000014ff187230 */ /* 0x000fc40000004100 */
[----:B------:R-:W-:Y:S01]  /*a9f0*/  FFMA R179, R22, R2, R179 ;  /* 0x0000000216b37223 */ /* 0x000fe200000000b3 */
[----:B------:R-:W-:Y:S02]  /*aa00*/  HADD2.F32 R22, -RZ, R26.H0_H0 ;  /* 0x2000001aff167230 */ /* 0x000fe40000004100 */
[C-C-:B------:R-:W-:Y:S01]  /*aa10*/  FFMA R171, R16.reuse, R171, R3.reuse ;  /* 0x000000ab10ab7223 */ /* 0x140fe20000000003 */
[C-C-:B------:R-:W-:Y:S01]  /*aa20*/  FFMA R23, R16.reuse, R170, R3.reuse ;  /* 0x000000aa10177223 */ /* 0x140fe20000000003 */
[C-C-:B------:R-:W-:Y:S01]  /*aa30*/  FFMA R167, R16.reuse, R167, R3.reuse ;  /* 0x000000a710a77223 */ /* 0x140fe20000000003 */
[----:B------:R-:W-:Y:S01]  /*aa40*/  FFMA R27, R16, R166, R3 ;  /* 0x000000a6101b7223 */ /* 0x000fe20000000003 */
[----:B------:R-:W-:Y:S01]  /*aa50*/  FFMA R18, R18, R2, R17 ;  /* 0x0000000212127223 */ /* 0x000fe20000000011 */
[----:B------:R-:W-:Y:S02]  /*aa60*/  HADD2.F32 R20, -RZ, R20.H1_H1 ;  /* 0x30000014ff147230 */ /* 0x000fe40000004100 */
[----:B------:R-:W-:Y:S01]  /*aa70*/  FFMA R177, R16, R177, R9 ;  /* 0x000000b110b17223 */ /* 0x000fe20000000009 */
[----:B------:R-:W-:-:S02]  /*aa80*/  HADD2.F32 R26, -RZ, R26.H1_H1 ;  /* 0x3000001aff1a7230 */ /* 0x000fc40000004100 */
[----:B------:R-:W-:Y:S01]  /*aa90*/  FFMA R3, R16, R176, R9 ;  /* 0x000000b010037223 */ /* 0x000fe20000000009 */
[----:B------:R-:W-:Y:S01]  /*aaa0*/  F2FP.F16.E4M3.UNPACK_B R17, R6.H1 ;  /* 0x00000006ff11723e */ /* 0x000fe200030006ff */
[-C--:B------:R-:W-:Y:S01]  /*aab0*/  FFMA R175, R22, R2.reuse, R175 ;  /* 0x0000000216af7223 */ /* 0x080fe200000000af */
[-C--:B------:R-:W-:Y:S01]  /*aac0*/  FFMA R177, R24, R2.reuse, R177 ;  /* 0x0000000218b17223 */ /* 0x080fe200000000b1 */
[-C--:B------:R-:W-:Y:S01]  /*aad0*/  FFMA R20, R20, R2.reuse, R3 ;  /* 0x0000000214147223 */ /* 0x080fe20000000003 */
[----:B------:R-:W-:Y:S01]  /*aae0*/  FFMA R22, R26, R2, R19 ;  /* 0x000000021a167223 */ /* 0x000fe20000000013 */
[-C--:B------:R-:W-:Y:S01]  /*aaf0*/  F2FP.F16.E4M3.UNPACK_B R3, R10.reuse ;  /* 0x0000000aff03723e */ /* 0x080fe200020006ff */
[--C-:B------:R-:W-:Y:S02]  /*ab00*/  HADD2.F32 R24, -RZ, R17.reuse.H0_H0 ;  /* 0x20000011ff187230 */ /* 0x100fe40000004100 */
[C-C-:B------:R-:W-:Y:S01]  /*ab10*/  FFMA R173, R16.reuse, R173, R9.reuse ;  /* 0x000000ad10ad7223 */ /* 0x140fe20000000009 */
[----:B------:R-:W-:Y:S01]  /*ab20*/  HADD2.F32 R26, -RZ, R17.H1_H1 ;  /* 0x30000011ff1a7230 */ /* 0x000fe20000004100 */
[----:B------:R-:W-:Y:S01]  /*ab30*/  F2FP.F16.E4M3.UNPACK_B R17, R10.H1 ;  /* 0x0000000aff11723e */ /* 0x000fe200030006ff */
[----:B------:R-:W-:Y:S01]  /*ab40*/  FFMA R21, R16, R172, R9 ;  /* 0x000000ac10157223 */ /* 0x000fe20000000009 */
[----:B------:R-:W-:-:S02]  /*ab50*/  HADD2.F32 R28, -RZ, R3.H0_H0 ;  /* 0x20000003ff1c7230 */ /* 0x000fc40000004100 */
[----:B------:R-:W-:Y:S01]  /*ab60*/  FFMA R169, R16, R169, R9 ;  /* 0x000000a910a97223 */ /* 0x000fe20000000009 */
[----:B------:R-:W-:Y:S01]  /*ab70*/  HADD2.F32 R30, -RZ, R3.H1_H1 ;  /* 0x30000003ff1e7230 */ /* 0x000fe20000004100 */
[----:B------:R-:W-:Y:S01]  /*ab80*/  F2FP.F16.E4M3.UNPACK_B R3, R12 ;  /* 0x0000000cff03723e */ /* 0x000fe200020006ff */
[----:B------:R-:W-:Y:S02]  /*ab90*/  HADD2.F32 R32, -RZ, R17.H0_H0 ;  /* 0x20000011ff207230 */ /* 0x000fe40000004100 */
[----:B------:R-:W-:Y:S01]  /*aba0*/  FFMA R173, R24, R2, R173 ;  /* 0x0000000218ad7223 */ /* 0x000fe200000000ad */
[----:B------:R-:W-:Y:S01]  /*abb0*/  F2FP.F16.E4M3.UNPACK_B R19, R12.H1 ;  /* 0x0000000cff13723e */ /* 0x000fe200030006ff */
[-C--:B------:R-:W-:Y:S01]  /*abc0*/  FFMA R24, R26, R2.reuse, R21 ;  /* 0x000000021a187223 */ /* 0x080fe20000000015 */
[-C--:B------:R-:W-:Y:S01]  /*abd0*/  FFMA R26, R30, R2.reuse, R23 ;  /* 0x000000021e1a7223 */ /* 0x080fe20000000017 */
[----:B------:R-:W-:Y:S01]  /*abe0*/  FFMA R169, R32, R2, R169 ;  /* 0x0000000220a97223 */ /* 0x000fe200000000a9 */
[----:B------:R-:W-:-:S02]  /*abf0*/  HADD2.F32 R30, -RZ, R3.H0_H0 ;  /* 0x20000003ff1e7230 */ /* 0x000fc40000004100 */
[----:B------:R-:W-:Y:S01]  /*ac00*/  FFMA R171, R28, R2, R171 ;  /* 0x000000021cab7223 */ /* 0x000fe200000000ab */
[----:B------:R-:W-:Y:S02]  /*ac10*/  HADD2.F32 R32, -RZ, R3.H1_H1 ;  /* 0x30000003ff207230 */ /* 0x000fe40000004100 */
[C-C-:B------:R-:W-:Y:S01]  /*ac20*/  FFMA R25, R16.reuse, R168, R9.reuse ;  /* 0x000000a810197223 */ /* 0x140fe20000000009 */
[C-C-:B------:R-:W-:Y:S01]  /*ac30*/  FFMA R165, R16.reuse, R165, R9.reuse ;  /* 0x000000a510a57223 */ /* 0x140fe20000000009 */
[----:B------:R-:W-:Y:S02]  /*ac40*/  HADD2.F32 R28, -RZ, R17.H1_H1 ;  /* 0x30000011ff1c7230 */ /* 0x000fe40000004100 */
[----:B------:R-:W-:Y:S01]  /*ac50*/  FFMA R9, R16, R164, R9 ;  /* 0x000000a410097223 */ /* 0x000fe20000000009 */
[--C-:B------:R-:W-:Y:S02]  /*ac60*/  HADD2.F32 R34, -RZ, R19.reuse.H0_H0 ;  /* 0x20000013ff227230 */ /* 0x100fe40000004100 */
[----:B------:R-:W-:Y:S01]  /*ac70*/  FFMA R167, R30, R2, R167 ;  /* 0x000000021ea77223 */ /* 0x000fe200000000a7 */
[----:B------:R-:W-:-:S02]  /*ac80*/  HADD2.F32 R36, -RZ, R19.H1_H1 ;  /* 0x30000013ff247230 */ /* 0x000fc40000004100 */
[-C--:B------:R-:W-:Y:S01]  /*ac90*/  FFMA R30, R32, R2.reuse, R27 ;  /* 0x00000002201e7223 */ /* 0x080fe2000000001b */
[-C--:B------:R-:W-:Y:S01]  /*aca0*/  FFMA R28, R28, R2.reuse, R25 ;  /* 0x000000021c1c7223 */ /* 0x080fe20000000019 */
[-C--:B------:R-:W-:Y:S01]  /*acb0*/  FFMA R165, R34, R2.reuse, R165 ;  /* 0x0000000222a57223 */ /* 0x080fe200000000a5 */
[----:B------:R-:W-:Y:S01]  /*acc0*/  F2FP.SATFINITE.RELU.E4M3.F32.PACK_AB_MERGE_C R18, R18, R179, RZ ;  /* 0x000000b31212723e */ /* 0x000fe200048078ff */
[----:B------:R-:W-:Y:S01]  /*acd0*/  FFMA R32, R36, R2, R9 ;  /* 0x0000000224207223 */ /* 0x000fe20000000009 */
[----:B------:R-:W-:Y:S02]  /*ace0*/  F2FP.SATFINITE.RELU.E4M3.F32.PACK_AB_MERGE_C R20, R20, R177, RZ ;  /* 0x000000b11414723e */ /* 0x000fe400048078ff */
[----:B------:R-:W-:Y:S02]  /*acf0*/  F2FP.SATFINITE.RELU.E4M3.F32.PACK_AB_MERGE_C R22, R22, R175, RZ ;  /* 0x000000af1616723e */ /* 0x000fe400048078ff */
[----:B------:R-:W-:Y:S02]  /*ad00*/  F2FP.SATFINITE.RELU.E4M3.F32.PACK_AB_MERGE_C R24, R24, R173, RZ ;  /* 0x000000ad1818723e */ /* 0x000fe400048078ff */
[----:B------:R-:W-:-:S02]  /*ad10*/  F2FP.SATFINITE.RELU.E4M3.F32.PACK_AB_MERGE_C R26, R26, R171, RZ ;  /* 0x000000ab1a1a723e */ /* 0x000fc400048078ff */
[----:B------:R-:W-:Y:S02]  /*ad20*/  F2FP.SATFINITE.RELU.E4M3.F32.PACK_AB_MERGE_C R28, R28, R169, RZ ;  /* 0x000000a91c1c723e */ /* 0x000fe400048078ff */
[----:B------:R-:W-:Y:S02]  /*ad30*/  F2FP.SATFINITE.RELU.E4M3.F32.PACK_AB_MERGE_C R30, R30, R167, RZ ;  /* 0x000000a71e1e723e */ /* 0x000fe400048078ff */
[----:B------:R-:W-:Y:S01]  /*ad40*/  F2FP.SATFINITE.RELU.E4M3.F32.PACK_AB_MERGE_C R32, R32, R165, RZ ;  /* 0x000000a52020723e */ /* 0x000fe200048078ff */
[----:B------:R-:W-:Y:S06]  /*ad50*/  @P0 BRA `(.L_x_126) ;  /* 0x0000000000040947 */ /* 0x000fec0003800000 */
[----:B------:R-:W-:-:S04]  /*ad60*/  DEPBAR.LE SB0, 0x1 ;  /* 0x000080400000791a */ /* 0x000fc80000000000 */
.L_x_126:
        /* <DEDUP_REMOVED lines=27> */
.L_x_128:
[----:B------:R-:W-:Y:S05]  /*af20*/  BSYNC B0 ;  /* 0x0000000000007941 */ /* 0x000fea0003800000 */
.L_x_127:
[----:B------:R-:W-:Y:S04]  /*af30*/  BSSY B0, `(.L_x_129) ;  /* 0x0000033000007945 */ /* 0x000fe80003800000 */
[----:B------:R-:W-:Y:S05]  /*af40*/  @P1 BRA `(.L_x_130) ;  /* 0x0000000000c41947 */ /* 0x000fea0003800000 */
[----:B------:R-:W-:-:S05]  /*af50*/  IMAD.U32 R3, RZ, RZ, UR50 ;  /* 0x00000032ff037e24 */ /* 0x000fca000f8e00ff */
[----:B------:R-:W-:-:S13]  /*af60*/  ISETP.NE.AND P2, PT, R3, 0x3, PT ;  /* 0x000000030300780c */ /* 0x000fda0003f45270 */
[----:B------:R-:W-:Y:S05]  /*af70*/  @!P2 BRA `(.L_x_131) ;  /* 0x000000000004a947 */ /* 0x000fea0003800000 */
[----:B------:R-:W-:Y:S01]  /*af80*/  BPT.TRAP 0x1 ;  /* 0x000000040000795c */ /* 0x000fe20000300000 */
.L_x_131:
[----:B------:R-:W2:Y:S04]  /*af90*/  LDL R9, [R1+0xb4] ;  /* 0x0000b40001097983 */ /* 0x000ea80000100800 */
[----:B------:R-:W3:Y:S01]  /*afa0*/  LDL.LU R3, [R1+0xb8] ;  /* 0x0000b80001037983 */ /* 0x000ee20000300800 */
[----:B------:R-:W-:Y:S01]  /*afb0*/  BSSY B1, `(.L_x_132) ;  /* 0x0000005000017945 */ /* 0x000fe20003800000 */
[----:B--2---:R-:W-:Y:S02]  /*afc0*/  LEA R18, R9, UR51, 0x3 ;  /* 0x0000003309127c11 */ /* 0x004fe4000f8e18ff */
[----:B---3--:R-:W-:-:S04]  /*afd0*/  SHF.L.U32 R3, R3, 0x1f, RZ ;  /* 0x0000001f03037819 */ /* 0x008fc800000006ff */
[----:B------:R-:W2:Y:S02]  /*afe0*/  SYNCS.PHASECHK.TRANS64.TRYWAIT P1, [R18+URZ+0x80], R3 ;  /* 0x00008003120075a7 */ /* 0x000ea4000802017f */
[----:B--2---:R-:W-:Y:S05]  /*aff0*/  @!P1 BRA `(.L_x_133) ;  /* 0x00000044008c9947 */ /* 0x004fea0003800000 */
.L_x_250:
[----:B------:R-:W-:Y:S05]  /*b000*/  BSYNC B1 ;  /* 0x0000000000017941 */ /* 0x000fea0003800000 */
.L_x_132:
[----:B------:R-:W-:Y:S04]  /*b010*/  BSSY B1, `(.L_x_134) ;  /* 0x0000012000017945 */ /* 0x000fe80003800000 */
[----:B------:R-:W-:Y:S05]  /*b020*/  @P4 BRA `(.L_x_135) ;  /* 0x0000000000404947 */ /* 0x000fea0003800000 */
[----:B------:R-:W2:Y:S02]  /*b030*/  LDL.LU R9, [R1+0xb4] ;  /* 0x0000b40001097983 */ /* 0x000ea40000300800 */
        /* <DEDUP_REMOVED lines=15> */
.L_x_135:
[----:B------:R-:W-:Y:S05]  /*b130*/  BSYNC B1 ;  /* 0x0000000000017941 */ /* 0x000fea0003800000 */
.L_x_134:
        /* <DEDUP_REMOVED lines=8> */
.L_x_136:
[----:B------:R-:W4:Y:S01]  /*b1c0*/  S2R R8, SR_CgaCtaId ;  /* 0x0000000000087919 */ /* 0x000f220000008800 */
[C---:B--2---:R-:W-:Y:S02]  /*b1d0*/  LEA R3, R15.reuse, UR51, 0x3 ;  /* 0x000000330f037c11 */ /* 0x044fe4000f8e18ff */
[----:B-1----:R-:W-:-:S03]  /*b1e0*/  IADD3 R15, R15, 0x1, RZ ;  /* 0x000000010f0f7810 */ /* 0x002fc60007ffe0ff */
[----:B------:R-:W-:Y:S01]  /*b1f0*/  VIADD R3, R3, 0xa0 ;  /* 0x000000a003037836 */ /* 0x000fe20000000000 */
[----:B------:R-:W-:-:S04]  /*b200*/  ISETP.NE.AND P1, PT, R15, 0x4, PT ;  /* 0x000000040f00780c */ /* 0x000fc80003f25270 */
[----:B------:R-:W-:Y:S02]  /*b210*/  SEL R15, R15, RZ, P1 ;  /* 0x000000ff0f0f7207 */ /* 0x000fe40000800000 */
[----:B----4-:R-:W-:-:S04]  /*b220*/  PRMT R3, R8, 0x654, R3 ;  /* 0x0000065408037816 */ /* 0x010fc80000000003 */
[----:B---3--:R1:W-:Y:S02]  /*b230*/  SYNCS.ARRIVE.TRANS64.RED.A1T0 RZ, [R3+URZ], RZ ;  /* 0x000000ff03ff79a7 */ /* 0x0083e4000810043f */
[----:B-1----:R-:W-:-:S04]  /*b240*/  SEL R3, RZ, 0x1, P1 ;  /* 0x00000001ff037807 */ /* 0x002fc80000800000 */
[----:B------:R-:W-:-:S07]  /*b250*/  LOP3.LUT R14, R14, R3, RZ, 0x3c, !PT ;  /* 0x000000030e0e7212 */ /* 0x000fce00078e3cff */
.L_x_130:
[----:B------:R-:W-:Y:S05]  /*b260*/  BSYNC B0 ;  /* 0x0000000000007941 */ /* 0x000fea0003800000 */
.L_x_129:
[----:B------:R-:W2:Y:S04]  /*b270*/  LDL.LU R3, [R1+0x74] ;  /* 0x0000740001037983 */ /* 0x000ea80000300800 */
[----:B------:R-:W3:Y:S04]  /*b280*/  LDL.LU R9, [R1+0x78] ;  /* 0x0000780001097983 */ /* 0x000ee80000300800 */
[----:B------:R-:W4:Y:S04]  /*b290*/  LDL.LU R19, [R1+0x84] ;  /* 0x0000840001137983 */ /* 0x000f280000300800 */
[----:B------:R-:W5:Y:S04]  /*b2a0*/  LDL.LU R21, [R1+0x88] ;  /* 0x0000880001157983 */ /* 0x000f680000300800 */
        /* <DEDUP_REMOVED lines=11> */
[----:B------:R-:W5:Y:S01]  /*b360*/  LDL.LU R24, [R1+0xac] ;  /* 0x0000ac0001187983 */ /* 0x000f620000300800 */
[----:B------:R-:W-:-:S02]  /*b370*/  F2FP.F16.E4M3.UNPACK_B R20, R12.H1 ;  /* 0x0000000cff14723e */ /* 0x000fc400030006ff */
[-C--:B------:R-:W-:Y:S02]  /*b380*/  F2FP.F16.E4M3.UNPACK_B R8, R4.reuse ;  /* 0x00000004ff08723e */ /* 0x080fe400020006ff */
[----:B------:R-:W-:Y:S02]  /*b390*/  F2FP.F16.E4M3.UNPACK_B R4, R4.H1 ;  /* 0x00000004ff04723e */ /* 0x000fe400030006ff */
[----:B------:R-:W-:Y:S01]  /*b3a0*/  F2FP.F16.E4M3.UNPACK_B R12, R12 ;  /* 0x0000000cff0c723e */ /* 0x000fe200020006ff */
[C-C-:B--2---:R-:W-:Y:S01]  /*b3b0*/  FFMA R3, R16.reuse, R3, R5.reuse ;  /* 0x0000000310037223 */ /* 0x144fe20000000005 */
[C-C-:B---3--:R-:W-:Y:S01]  /*b3c0*/  FFMA R9, R16.reuse, R9, R5.reuse ;  /* 0x0000000910097223 */ /* 0x148fe20000000005 */
[C-C-:B----4-:R-:W-:Y:S01]  /*b3d0*/  FFMA R19, R16.reuse, R19, R5.reuse ;  /* 0x0000001310137223 */ /* 0x150fe20000000005 */
[C-C-:B-----5:R-:W-:Y:S01]  /*b3e0*/  FFMA R21, R16.reuse, R21, R5.reuse ;  /* 0x0000001510157223 */ /* 0x160fe20000000005 */
[C-C-:B------:R-:W-:Y:S01]  /*b3f0*/  FFMA R27, R16.reuse, R27, R5.reuse ;  /* 0x0000001b101b7223 */ /* 0x140fe20000000005 */
[C-C-:B------:R-:W-:Y:S01]  /*b400*/  FFMA R29, R16.reuse, R29, R5.reuse ;  /* 0x0000001d101d7223 */ /* 0x140fe20000000005 */
[C-C-:B------:R-:W-:Y:S01]  /*b410*/  FFMA R35, R16.reuse, R31, R5.reuse ;  /* 0x0000001f10237223 */ /* 0x140fe20000000005 */
[C---:B------:R-:W-:Y:S01]  /*b420*/  FFMA R37, R16.reuse, R30, R5 ;  /* 0x0000001e10257223 */ /* 0x040fe20000000005 */
[C-C-:B------:R-:W-:Y:S01]  /*b430*/  FFMA R5, R16.reuse, R28, R11.reuse ;  /* 0x0000001c10057223 */ /* 0x140fe2000000000b */
[C-C-:B------:R-:W-:Y:S01]  /*b440*/  FFMA R17, R16.reuse, R17, R11.reuse ;  /* 0x0000001110117223 */ /* 0x140fe2000000000b */
[C-C-:B------:R-:W-:Y:S01]  /*b450*/  FFMA R23, R16.reuse, R23, R11.reuse ;  /* 0x0000001710177223 */ /* 0x140fe2000000000b */
[C-C-:B------:R-:W-:Y:S01]  /*b460*/  FFMA R25, R16.reuse, R25, R11.reuse ;  /* 0x0000001910197223 */ /* 0x140fe2000000000b */
[C-C-:B------:R-:W-:Y:S01]  /*b470*/  FFMA R31, R16.reuse, R26, R11.reuse ;  /* 0x0000001a101f7223 */ /* 0x140fe2000000000b */
[----:B------:R-:W-:Y:S01]  /*b480*/  FFMA R33, R16, R22, R11 ;  /* 0x0000001610217223 */ /* 0x000fe2000000000b */
[----:B------:R-:W-:-:S02]  /*b490*/  HADD2.F32 R22, -RZ, R20.H1_H1 ;  /* 0x30000014ff167230 */ /* 0x000fc40000004100 */
[----:B------:R-:W-:Y:S02]  /*b4a0*/  HADD2.F32 R20, -RZ, R20.H0_H0 ;  /* 0x20000014ff147230 */ /* 0x000fe40000004100 */
[----:B------:R-:W-:Y:S01]  /*b4b0*/  FFMA R39, R16, R18, R11 ;  /* 0x0000001210277223 */ /* 0x000fe2000000000b */
[--C-:B------:R-:W-:Y:S02]  /*b4c0*/  HADD2.F32 R18, -RZ, R8.reuse.H0_H0 ;  /* 0x20000008ff127230 */ /* 0x100fe40000004100 */
[----:B------:R-:W-:Y:S02]  /*b4d0*/  HADD2.F32 R8, -RZ, R8.H1_H1 ;  /* 0x30000008ff087230 */ /* 0x000fe40000004100 */
[----:B------:R-:W-:Y:S01]  /*b4e0*/  FFMA R28, R22, R2, R39 ;  /* 0x00000002161c7223 */ /* 0x000fe20000000027 */
[----:B------:R-:W-:Y:S01]  /*b4f0*/  FFMA R11, R16, R24, R11 ;  /* 0x00000018100b7223 */ /* 0x000fe2000000000b */
[----:B------:R-:W-:Y:S01]  /*b500*/  FFMA R22, R18, R2, R3 ;  /* 0x0000000212167223 */ /* 0x000fe20000000003 */
[--C-:B------:R-:W-:Y:S01]  /*b510*/  HADD2.F32 R18, -RZ, R4.reuse.H0_H0 ;  /* 0x20000004ff127230 */ /* 0x100fe20000004100 */
[-C--:B------:R-:W-:Y:S01]  /*b520*/  F2FP.F16.E4M3.UNPACK_B R3, R6.reuse ;  /* 0x00000006ff03723e */ /* 0x080fe200020006ff */
[----:B------:R-:W-:Y:S01]  /*b530*/  HADD2.F32 R4, -RZ, R4.H1_H1 ;  /* 0x30000004ff047230 */ /* 0x000fe20000004100 */
[----:B------:R-:W-:Y:S01]  /*b540*/  F2FP.F16.E4M3.UNPACK_B R6, R6.H1 ;  /* 0x00000006ff06723e */ /* 0x000fe200030006ff */
[-C--:B------:R-:W-:Y:S01]  /*b550*/  FFMA R9, R8, R2.reuse, R9 ;  /* 0x0000000208097223 */ /* 0x080fe20000000009 */
[----:B------:R-:W-:Y:S01]  /*b560*/  FFMA R5, R18, R2, R5 ;  /* 0x0000000212057223 */ /* 0x000fe20000000005 */
[----:B------:R-:W-:-:S02]  /*b570*/  HADD2.F32 R8, -RZ, R3.H0_H0 ;  /* 0x20000003ff087230 */ /* 0x000fc40000004100 */
[----:B------:R-:W-:Y:S01]  /*b580*/  FFMA R24, R4, R2, R17 ;  /* 0x0000000204187223 */ /* 0x000fe20000000011 */
[----:B------:R-:W-:Y:S01]  /*b590*/  HADD2.F32 R18, -RZ, R3.H1_H1 ;  /* 0x30000003ff127230 */ /* 0x000fe20000004100 */
[-C--:B------:R-:W-:Y:S01]  /*b5a0*/  F2FP.F16.E4M3.UNPACK_B R3, R10.reuse ;  /* 0x0000000aff03723e */ /* 0x080fe200020006ff */
[--C-:B------:R-:W-:Y:S01]  /*b5b0*/  HADD2.F32 R4, -RZ, R6.reuse.H0_H0 ;  /* 0x20000006ff047230 */ /* 0x100fe20000004100 */
[----:B------:R-:W-:Y:S01]  /*b5c0*/  F2FP.F16.E4M3.UNPACK_B R10, R10.H1 ;  /* 0x0000000aff0a723e */ /* 0x000fe200030006ff */
[----:B------:R-:W-:Y:S02]  /*b5d0*/  HADD2.F32 R6, -RZ, R6.H1_H1 ;  /* 0x30000006ff067230 */ /* 0x000fe40000004100 */
[-C--:B------:R-:W-:Y:S01]  /*b5e0*/  FFMA R19, R8, R2.reuse, R19 ;  /* 0x0000000208137223 */ /* 0x080fe20000000013 */
[--C-:B------:R-:W-:Y:S02]  /*b5f0*/  HADD2.F32 R8, -RZ, R3.reuse.H1_H1 ;  /* 0x30000003ff087230 */ /* 0x100fe40000004100 */
[----:B------:R-:W-:Y:S01]  /*b600*/  FFMA R23, R4, R2, R23 ;  /* 0x0000000204177223 */ /* 0x000fe20000000017 */
[----:B------:R-:W-:-:S02]  /*b610*/  HADD2.F32 R4, -RZ, R3.H0_H0 ;  /* 0x20000003ff047230 */ /* 0x000fc40000004100 */
[-C--:B------:R-:W-:Y:S01]  /*b620*/  FFMA R26, R6, R2.reuse, R25 ;  /* 0x00000002061a7223 */ /* 0x080fe20000000019 */
[--C-:B------:R-:W-:Y:S02]  /*b630*/  HADD2.F32 R6, -RZ, R12.reuse.H0_H0 ;  /* 0x2000000cff067230 */ /* 0x100fe40000004100 */
[-C--:B------:R-:W-:Y:S01]  /*b640*/  FFMA R18, R18, R2.reuse, R21 ;  /* 0x0000000212127223 */ /* 0x080fe20000000015 */
[----:B------:R-:W-:Y:S02]  /*b650*/  HADD2.F32 R12, -RZ, R12.H1_H1 ;  /* 0x3000000cff0c7230 */ /* 0x000fe40000004100 */
[-C--:B------:R-:W-:Y:S01]  /*b660*/  FFMA R27, R4, R2.reuse, R27 ;  /* 0x00000002041b7223 */ /* 0x080fe2000000001b */
[--C-:B------:R-:W-:Y:S02]  /*b670*/  HADD2.F32 R4, -RZ, R10.reuse.H0_H0 ;  /* 0x2000000aff047230 */ /* 0x100fe40000004100 */
[----:B------:R-:W-:Y:S01]  /*b680*/  FFMA R8, R8, R2, R29 ;  /* 0x0000000208087223 */ /* 0x000fe2000000001d */
[----:B------:R-:W-:-:S02]  /*b690*/  HADD2.F32 R10, -RZ, R10.H1_H1 ;  /* 0x3000000aff0a7230 */ /* 0x000fc40000004100 */
[-C--:B------:R-:W-:Y:S01]  /*b6a0*/  FFMA R6, R6, R2.reuse, R35 ;  /* 0x0000000206067223 */ /* 0x080fe20000000023 */
[-C--:B------:R-:W-:Y:S01]  /*b6b0*/  FFMA R37, R12, R2.reuse, R37 ;  /* 0x000000020c257223 */ /* 0x080fe20000000025 */
[-C--:B------:R-:W-:Y:S01]  /*b6c0*/  FFMA R4, R4, R2.reuse, R31 ;  /* 0x0000000204047223 */ /* 0x080fe2000000001f */
[-C--:B------:R-:W-:Y:S01]  /*b6d0*/  FFMA R11, R20, R2.reuse, R11 ;  /* 0x00000002140b7223 */ /* 0x080fe2000000000b */
[----:B------:R-:W-:Y:S01]  /*b6e0*/  FFMA R33, R10, R2, R33 ;  /* 0x000000020a217223 */ /* 0x000fe20000000021 */
[----:B------:R-:W-:Y:S02]  /*b6f0*/  F2FP.SATFINITE.RELU.E4M3.F32.PACK_AB_MERGE_C R22, R9, R22, RZ ;  /* 0x000000160916723e */ /* 0x000fe400048078ff */
[----:B------:R-:W-:Y:S02]  /*b700*/  F2FP.SATFINITE.RELU.E4M3.F32.PACK_AB_MERGE_C R24, R24, R5, RZ ;  /* 0x000000051818723e */ /* 0x000fe400048078ff */
[----:B------:R-:W-:Y:S02]  /*b710*/  F2FP.SATFINITE.RELU.E4M3.F32.PACK_AB_MERGE_C R18, R18, R19, RZ ;  /* 0x000000131212723e */ /* 0x000fe400048078ff */
[----:B------:R-:W-:-:S02]  /*b720*/  F2FP.SATFINITE.RELU.E4M3.F32.PACK_AB_MERGE_C R26, R26, R23, RZ ;  /* 0x000000171a1a723e */ /* 0x000fc400048078ff */
[----:B------:R-:W-:Y:S02]  /*b730*/  F2FP.SATFINITE.RELU.E4M3.F32.PACK_AB_MERGE_C R8, R8, R27, RZ ;  /* 0x0000001b0808723e */ /* 0x000fe400048078ff */
[----:B------:R-:W-:Y:S02]  /*b740*/  F2FP.SATFINITE.RELU.E4M3.F32.PACK_AB_MERGE_C R4, R33, R4, RZ ;  /* 0x000000042104723e */ /* 0x000fe400048078ff */
[----:B------:R-:W-:Y:S02]  /*b750*/  F2FP.SATFINITE.RELU.E4M3.F32.PACK_AB_MERGE_C R6, R37, R6, RZ ;  /* 0x000000062506723e */ /* 0x000fe400048078ff */
[----:B------:R-:W-:Y:S01]  /*b760*/  F2FP.SATFINITE.RELU.E4M3.F32.PACK_AB_MERGE_C R28, R28, R11, RZ ;  /* 0x0000000b1c1c723e */ /* 0x000fe200048078ff */
[----:B------:R-:W-:Y:S06]  /*b770*/  @P0 BRA `(.L_x_137) ;  /* 0x0000000000040947 */ /* 0x000fec0003800000 */
[----:B------:R-:W-:-:S04]  /*b780*/  DEPBAR.LE SB0, 0x1 ;  /* 0x000080400000791a */ /* 0x000fc80000000000 */
.L_x_137:
[----:B------:R-:W2:Y:S01]  /*b790*/  LDL.LU R23, [R1+0xc8] ;  /* 0x0000c80001177983 */ /* 0x000ea20000300800 */
        /* <DEDUP_REMOVED lines=17> */
[----:B----4-:R-:W-:Y:S01]  /*b8b0*/  BAR.SYNC.DEFER_BLOCKING 0x1, 0x100 ;  /* 0x0044000000007b1d */ /* 0x010fe20000010000 */
[----:B--2---:R-:W-:-:S05]  /*b8c0*/  IADD3 R23, P1, R23, UR56, RZ ;  /* 0x0000003817177c10 */ /* 0x004fca000ff3e0ff */
[----:B------:R3:W-:Y:S01]  /*b8d0*/  STL [R1+0xc8], R23 ;  /* 0x0000c81701007387 */ /* 0x0007e20000100800 */
[----:B------:R-:W-:Y:S07]  /*b8e0*/  @P0 BRA `(.L_x_139) ;  /* 0x0000000000200947 */ /* 0x000fee0003800000 */
        /* <DEDUP_REMOVED lines=8> */
.L_x_139:
[----:B------:R-:W-:Y:S05]  /*b970*/  BSYNC B0 ;  /* 0x0000000000007941 */ /* 0x000fea0003800000 */
.L_x_138:
[----:B------:R-:W2:Y:S01]  /*b980*/  LDL.LU R25, [R1+0xcc] ;  /* 0x0000cc0001197983 */ /* 0x000ea20000300800 */
[----:B------:R-:W-:Y:S01]  /*b990*/  IMAD.MOV.U32 R3, RZ, RZ, -0x1 ;  /* 0xffffffffff037424 */ /* 0x000fe200078e00ff */
[----:B------:R-:W-:Y:S01]  /*b9a0*/  ULDC.64 UR4, c[0x0][0x8f8] ;  /* 0x00023e0000047ab9 */ /* 0x000fe20000000a00 */
[----:B------:R-:W-:Y:S01]  /*b9b0*/  UMOV UR53, 0xffffffff ;  /* 0xffffffff00357882 */ /* 0x000fe20000000000 */
[----:B------:R-:W-:Y:S01]  /*b9c0*/  ISETP.GE.U32.AND P0, PT, R23, UR4, PT ;  /* 0x0000000417007c0c */ /* 0x000fe2000bf06070 */
[----:B------:R-:W-:Y:S01]  /*b9d0*/  UMOV UR47, 0xffffffff ;  /* 0xffffffff002f7882 */ /* 0x000fe20000000000 */
[----:B------:R-:W-:Y:S02]  /*b9e0*/  PRMT R2, RZ, 0x7610, R2 ;  /* 0x00007610ff027816 */ /* 0x000fe40000000002 */
[----:B--2---:R-:W-:-:S04]  /*b9f0*/  IADD3.X R25, R25, UR38, RZ, P1, !PT ;  /* 0x0000002619197c10 */ /* 0x004fc80008ffe4ff */
[----:B------:R-:W-:Y:S01]  /*ba00*/  ISETP.GE.U32.AND.EX P0, PT, R25, UR5, PT, P0 ;  /* 0x0000000519007c0c */ /* 0x000fe2000bf06100 */
[----:B------:R2:W-:Y:S04]  /*ba10*/  STL [R1+0xcc], R25 ;  /* 0x0000cc1901007387 */ /* 0x0005e80000100800 */
[----:B------:R2:W-:Y:S08]  /*ba20*/  STL [R1+0xe0], R3 ;  /* 0x0000e00301007387 */ /* 0x0005f00000100800 */
[----:B------:R-:W-:Y:S05]  /*ba30*/  @P0 BRA `(.L_x_140) ;  /* 0x00000004007c0947 */ /* 0x000fea0003800000 */
[----:B------:R-:W4:Y:S01]  /*ba40*/  S2R R17, SR_CTAID.X ;  /* 0x0000000000117919 */ /* 0x000f220000002500 */
[----:B---3--:R-:W3:Y:S01]  /*ba50*/  LDC.64 R8, c[0x0][0x8d0] ;  /* 0x00023400ff087b82 */ /* 0x008ee20000000a00 */
[----:B------:R-:W-:Y:S01]  /*ba60*/  ULDC UR4, c[0x0][0x150] ;  /* 0x0000540000047ab9 */ /* 0x000fe20000000800 */
[----:B------:R-:W-:Y:S01]  /*ba70*/  MOV R6, R23 ;  /* 0x0000001700067202 */ /* 0x000fe20000000f00 */
[----:B------:R-:W1:Y:S01]  /*ba80*/  S2R R21, SR_CTAID.Y ;  /* 0x0000000000157919 */ /* 0x000e620000002600 */
[----:B------:R-:W-:-:S04]  /*ba90*/  IMAD.MOV.U32 R7, RZ, RZ, R25 ;  /* 0x000000ffff077224 */ /* 0x000fc800078e0019 */
[----:B------:R-:W1:Y:S08]  /*baa0*/  LDC R22, c[0x0][0x144] ;  /* 0x00005100ff167b82 */ /* 0x000e700000000800 */
[----:B------:R-:W1:Y:S08]  /*bab0*/  LDC R10, c[0x0][0x8d8] ;  /* 0x00023600ff0a7b82 */ /* 0x000e700000000800 */
[----:B------:R-:W1:Y:S01]  /*bac0*/  LDC.64 R12, c[0x0][0x8c8] ;  /* 0x00023200ff0c7b82 */ /* 0x000e620000000a00 */
[----:B---3--:R-:W-:-:S04]  /*bad0*/  ISETP.NE.U32.AND P0, PT, R8, RZ, PT ;  /* 0x000000ff0800720c */ /* 0x008fc80003f05070 */
[----:B------:R-:W-:Y:S02]  /*bae0*/  ISETP.NE.AND.EX P0, PT, R9, RZ, PT, P0 ;  /* 0x000000ff0900720c */ /* 0x000fe40003f05300 */
[----:B----4-:R-:W-:-:S05]  /*baf0*/  I2FP.F32.U32 R2, R17 ;  /* 0x0000001100027245 */ /* 0x010fca0000201000 */
[----:B------:R-:W-:-:S04]  /*bb00*/  FMUL R2, R2, UR4 ;  /* 0x0000000402027c20 */ /* 0x000fc80008400000 */
[----:B------:R3:W4:Y:S02]  /*bb10*/  F2I.U32.TRUNC.NTZ R20, R2 ;  /* 0x0000000200147305 */ /* 0x000724000020f000 */
[----:B------:R-:W-:Y:S05]  /*bb20*/  @!P0 BRA `(.L_x_141) ;  /* 0x0000000000288947 */ /* 0x000fea0003800000 */
[----:B---3--:R-:W3:Y:S02]  /*bb30*/  LDC R2, c[0x0][0x8dc] ;  /* 0x00023700ff027b82 */ /* 0x008ee40000000800 */
[----:B---3--:R-:W-:-:S04]  /*bb40*/  IADD3 R7, P0, R23, R2, RZ ;  /* 0x0000000217077210 */ /* 0x008fc80007f1e0ff */
[----:B------:R-:W-:-:S05]  /*bb50*/  IADD3.X R11, RZ, R25, RZ, P0, !PT ;  /* 0x00000019ff0b7210 */ /* 0x000fca00007fe4ff */
[----:B--2---:R-:W-:-:S04]  /*bb60*/  IMAD.WIDE.U32 R2, R11, R8, RZ ;  /* 0x000000080b027225 */ /* 0x004fc800078e00ff */
[----:B------:R-:W-:-:S04]  /*bb70*/  IMAD.WIDE.U32 R4, P0, R7, R9, R2 ;  /* 0x0000000907047225 */ /* 0x000fc80007800002 */
[----:B------:R-:W-:Y:S01]  /*bb80*/  IMAD.WIDE.U32 R2, R7, R8, RZ ;  /* 0x0000000807027225 */ /* 0x000fe200078e00ff */
[----:B------:R-:W-:-:S03]  /*bb90*/  MOV R6, R5 ;  /* 0x0000000500067202 */ /* 0x000fc60000000f00 */
[----:B------:R-:W-:Y:S01]  /*bba0*/  IMAD.X R7, RZ, RZ, RZ, P0 ;  /* 0x000000ffff077224 */ /* 0x000fe200000e06ff */
[----:B------:R-:W-:-:S05]  /*bbb0*/  IADD3 RZ, P0, R3, R4, RZ ;  /* 0x0000000403ff7210 */ /* 0x000fca0007f1e0ff */
[----:B------:R-:W-:-:S08]  /*bbc0*/  IMAD.WIDE.U32.X R6, R11, R9, R6, P0 ;  /* 0x000000090b067225 */ /* 0x000fd000000e0406 */
.L_x_141:
[-CC-:B-1----:R-:W-:Y:S01]  /*bbd0*/  SHF.R.U64 R28, R6, R10.reuse, R7.reuse ;  /* 0x0000000a061c7219 */ /* 0x182fe20000001207 */
[----:B------:R-:W1:Y:S01]  /*bbe0*/  LDC.64 R18, c[0x0][0x8e8] ;  /* 0x00023a00ff127b82 */ /* 0x000e620000000a00 */
[----:B---3--:R-:W-:Y:S01]  /*bbf0*/  SHF.R.U32.HI R2, RZ, R10, R7 ;  /* 0x0000000aff027219 */ /* 0x008fe20000011607 */
[----:B------:R-:W-:Y:S01]  /*bc00*/  ULDC UR4, c[0x0][0x154] ;  /* 0x0000550000047ab9 */ /* 0x000fe20000000800 */
[----:B------:R-:W-:Y:S01]  /*bc10*/  IADD3 R5, P0, RZ, -R28, RZ ;  /* 0x8000001cff057210 */ /* 0x000fe20007f1e0ff */
[----:B------:R-:W-:Y:S01]  /*bc20*/  IMAD.MOV.U32 R7, RZ, RZ, 0x1 ;  /* 0x00000001ff077424 */ /* 0x000fe200078e00ff */
[----:B----4-:R-:W-:-:S03]  /*bc30*/  IADD3 R20, -R20, RZ, RZ ;  /* 0x000000ff14147210 */ /* 0x010fc60007ffe1ff */
[----:B------:R-:W3:Y:S01]  /*bc40*/  LDC R6, c[0x0][0x8c0] ;  /* 0x00023000ff067b82 */ /* 0x000ee20000000800 */
[----:B--2---:R-:W-:Y:S02]  /*bc50*/  IMAD.X R3, RZ, RZ, ~R2, P0 ;  /* 0x000000ffff037224 */ /* 0x004fe400000e0e02 */
[----:B------:R-:W-:Y:S02]  /*bc60*/  IMAD.MOV.U32 R2, RZ, RZ, R23 ;  /* 0x000000ffff027224 */ /* 0x000fe400078e0017 */
[----:B------:R-:W-:Y:S01]  /*bc70*/  IMAD R4, R3, R12, RZ ;  /* 0x0000000c03047224 */ /* 0x000fe200078e02ff */
[----:B------:R-:W-:Y:S01]  /*bc80*/  MOV R3, R25 ;  /* 0x0000001900037202 */ /* 0x000fe20000000f00 */
[----:B------:R-:W-:Y:S01]  /*bc90*/  IMAD R17, R22, R20, R17 ;  /* 0x0000001416117224 */ /* 0x000fe200078e0211 */
[----:B------:R-:W2:Y:S01]  /*bca0*/  LDC R24, c[0x0][0x8b0] ;  /* 0x00022c00ff187b82 */ /* 0x000ea20000000800 */
[----:B------:R-:W-:-:S04]  /*bcb0*/  IMAD.WIDE.U32 R2, R5, R12, R2 ;  /* 0x0000000c05027225 */ /* 0x000fc800078e0002 */
[----:B------:R-:W-:-:S03]  /*bcc0*/  IMAD R5, R5, R13, R4 ;  /* 0x0000000d05057224 */ /* 0x000fc600078e0204 */
[----:B------:R-:W4:Y:S01]  /*bcd0*/  LDC R26, c[0x0][0x900] ;  /* 0x00024000ff1a7b82 */ /* 0x000f220000000800 */
[----:B------:R-:W-:Y:S01]  /*bce0*/  I2FP.F32.U32 R4, R21 ;  /* 0x0000001500047245 */ /* 0x000fe20000201000 */
[----:B------:R-:W-:Y:S01]  /*bcf0*/  IMAD.IADD R3, R3, 0x1, R5 ;  /* 0x0000000103037824 */ /* 0x000fe200078e0205 */
[----:B-1----:R-:W-:-:S03]  /*bd00*/  ISETP.NE.U32.AND P0, PT, R18, RZ, PT ;  /* 0x000000ff1200720c */ /* 0x002fc60003f05070 */
[----:B------:R-:W-:Y:S01]  /*bd10*/  FMUL R4, R4, UR4 ;  /* 0x0000000404047c20 */ /* 0x000fe20008400000 */
[----:B------:R-:W-:Y:S01]  /*bd20*/  MOV R5, 0xffffffff ;  /* 0xffffffff00057802 */ /* 0x000fe20000000f00 */
[----:B------:R-:W1:Y:S01]  /*bd30*/  LDC R20, c[0x0][0x148] ;  /* 0x00005200ff147b82 */ /* 0x000e620000000800 */
[----:B------:R-:W-:Y:S01]  /*bd40*/  ISETP.NE.AND.EX P0, PT, R19, RZ, PT, P0 ;  /* 0x000000ff1300720c */ /* 0x000fe20003f05300 */
[----:B------:R1:W1:Y:S01]  /*bd50*/  F2I.U32.TRUNC.NTZ R11, R4 ;  /* 0x00000004000b7305 */ /* 0x000262000020f000 */
[-CC-:B---3--:R-:W-:Y:S02]  /*bd60*/  SHF.R.U64 R10, R2, R6.reuse, R3.reuse ;  /* 0x00000006020a7219 */ /* 0x188fe40000001203 */
[----:B------:R-:W-:-:S03]  /*bd70*/  SHF.R.U32.HI R3, RZ, R6, R3 ;  /* 0x00000006ff037219 */ /* 0x000fc60000011603 */
[----:B------:R-:W3:Y:S01]  /*bd80*/  LDC R13, c[0x0][0x8a8] ;  /* 0x00022a00ff0d7b82 */ /* 0x000ee20000000800 */
[-CC-:B--2---:R-:W-:Y:S02]  /*bd90*/  SHF.R.U64 R8, R10, R24.reuse, R3.reuse ;  /* 0x000000180a087219 */ /* 0x184fe40000001203 */
[----:B------:R-:W-:-:S05]  /*bda0*/  SHF.R.U32.HI R3, RZ, R24, R3 ;  /* 0x00000018ff037219 */ /* 0x000fca0000011603 */
[----:B------:R-:W2:Y:S01]  /*bdb0*/  LDC R22, c[0x0][0x8f0] ;  /* 0x00023c00ff167b82 */ /* 0x000ea20000000800 */
[-C--:B----4-:R-:W-:Y:S02]  /*bdc0*/  SHF.L.U32 R5, R5, R26.reuse, RZ ;  /* 0x0000001a05057219 */ /* 0x090fe400000006ff */
[-CC-:B------:R-:W-:Y:S02]  /*bdd0*/  SHF.R.U64 R12, R8, R26.reuse, R3.reuse ;  /* 0x0000001a080c7219 */ /* 0x180fe40000001203 */
[-C--:B------:R-:W-:Y:S02]  /*bde0*/  SHF.R.U32.HI R3, RZ, R26.reuse, R3 ;  /* 0x0000001aff037219 */ /* 0x080fe40000011603 */
[----:B------:R-:W-:Y:S01]  /*bdf0*/  SHF.L.U32 R26, R7, R26, RZ ;  /* 0x0000001a071a7219 */ /* 0x000fe200000006ff */
[----:B------:R-:W4:Y:S01]  /*be00*/  LDC R25, c[0x0][0x8e0] ;  /* 0x00023800ff197b82 */ /* 0x000f220000000800 */
[----:B------:R-:W-:Y:S02]  /*be10*/  LOP3.LUT R23, RZ, R5, RZ, 0x33, !PT ;  /* 0x00000005ff177212 */ /* 0x000fe400078e33ff */
[----:B------:R-:W-:-:S05]  /*be20*/  MOV R2, R12 ;  /* 0x0000000c00027202 */ /* 0x000fca0000000f00 */
[----:B------:R-:W1:Y:S01]  /*be30*/  LDC R27, c[0x0][0x8b8] ;  /* 0x00022e00ff1b7b82 */ /* 0x000e620000000800 */
[----:B------:R-:W-:Y:S05]  /*be40*/  @!P0 BRA `(.L_x_142) ;  /* 0x0000000000288947 */ /* 0x000fea0003800000 */
[----:B------:R-:W5:Y:S02]  /*be50*/  LDC R7, c[0x0][0x8f4] ;  /* 0x00023d00ff077b82 */ /* 0x000f640000000800 */
[----:B-----5:R-:W-:-:S05]  /*be60*/  IADD3 R7, P0, R12, R7, RZ ;  /* 0x000000070c077210 */ /* 0x020fca0007f1e0ff */
[----:B------:R-:W-:-:S04]  /*be70*/  IMAD.X R9, RZ, RZ, R3, P0 ;  /* 0x000000ffff097224 */ /* 0x000fc800000e0603 */
[----:B------:R-:W-:-:S04]  /*be80*/  IMAD.WIDE.U32 R2, R9, R18, RZ ;  /* 0x0000001209027225 */ /* 0x000fc800078e00ff */
[----:B-1----:R-:W-:-:S04]  /*be90*/  IMAD.WIDE.U32 R4, P0, R7, R19, R2 ;  /* 0x0000001307047225 */ /* 0x002fc80007800002 */
[----:B------:R-:W-:Y:S01]  /*bea0*/  IMAD.WIDE.U32 R2, R7, R18, RZ ;  /* 0x0000001207027225 */ /* 0x000fe200078e00ff */
[----:B------:R-:W-:-:S03]  /*beb0*/  IADD3.X R7, RZ, RZ, RZ, P0, !PT ;  /* 0x000000ffff077210 */ /* 0x000fc600007fe4ff */
[----:B------:R-:W-:Y:S01]  /*bec0*/  IMAD.MOV.U32 R6, RZ, RZ, R5 ;  /* 0x000000ffff067224 */ /* 0x000fe200078e0005 */
[----:B------:R-:W-:-:S05]  /*bed0*/  IADD3 RZ, P0, R3, R4, RZ ;  /* 0x0000000403ff7210 */ /* 0x000fca0007f1e0ff */
[----:B------:R-:W-:-:S08]  /*bee0*/  IMAD.WIDE.U32.X R2, R9, R19, R6, P0 ;  /* 0x0000001309027225 */ /* 0x000fd000000e0406 */
.L_x_142:
[----:B-1----:R-:W1:Y:S01]  /*bef0*/  LDC R4, c[0x0][0x904] ;  /* 0x00024100ff047b82 */ /* 0x002e620000000800 */
[----:B--2---:R-:W-:Y:S01]  /*bf00*/  SHF.R.U64 R2, R2, R22, R3 ;  /* 0x0000001602027219 */ /* 0x004fe20000001203 */
[----:B---3--:R-:W-:Y:S01]  /*bf10*/  VIADD R7, R13, 0xffffffff ;  /* 0xffffffff0d077836 */ /* 0x008fe20000000000 */
[----:B------:R-:W-:Y:S02]  /*bf20*/  IADD3 R11, -R11, RZ, RZ ;  /* 0x000000ff0b0b7210 */ /* 0x000fe40007ffe1ff */
[----:B------:R-:W-:Y:S02]  /*bf30*/  LOP3.LUT R5, R8, R23, RZ, 0xc0, !PT ;  /* 0x0000001708057212 */ /* 0x000fe400078ec0ff */
[----:B------:R-:W-:Y:S02]  /*bf40*/  IADD3 R3, -R2, RZ, RZ ;  /* 0x000000ff02037210 */ /* 0x000fe40007ffe1ff */
[----:B------:R-:W-:Y:S01]  /*bf50*/  LOP3.LUT R10, R10, R7, RZ, 0xc0, !PT ;  /* 0x000000070a0a7212 */ /* 0x000fe200078ec0ff */
[----:B------:R-:W-:Y:S01]  /*bf60*/  IMAD R2, R26, R2, R5 ;  /* 0x000000021a027224 */ /* 0x000fe200078e0205 */
[----:B------:R-:W-:Y:S01]  /*bf70*/  R2UR UR47, R28 ;  /* 0x000000001c2f72ca */ /* 0x000fe200000e0000 */
[----:B----4-:R-:W-:-:S04]  /*bf80*/  IMAD R3, R3, R25, R12 ;  /* 0x0000001903037224 */ /* 0x010fc800078e020c */
[----:B------:R-:W-:Y:S01]  /*bf90*/  IMAD R3, R3, R13, R10 ;  /* 0x0000000d03037224 */ /* 0x000fe200078e020a */
[----:B-1----:R-:W-:-:S13]  /*bfa0*/  ISETP.NE.AND P0, PT, R4, 0x1, PT ;  /* 0x000000010400780c */ /* 0x002fda0003f05270 */
[----:B------:R-:W-:-:S04]  /*bfb0*/  @P0 IMAD R17, R20, R11, R21 ;  /* 0x0000000b14110224 */ /* 0x000fc800078e0215 */
[----:B------:R-:W-:-:S05]  /*bfc0*/  IMAD R2, R2, R27, R17 ;  /* 0x0000001b02027224 */ /* 0x000fca00078e0211 */
[----:B------:R-:W-:Y:S02]  /*bfd0*/  SEL R4, R3, R2, !P0 ;  /* 0x0000000203047207 */ /* 0x000fe40004000000 */
[----:B------:R-:W-:Y:S02]  /*bfe0*/  SEL R3, R2, R3, !P0 ;  /* 0x0000000302037207 */ /* 0x000fe40004000000 */
[----:B------:R-:W-:Y:S01]  /*bff0*/  R2UR UR53, R4 ;  /* 0x00000000043572ca */ /* 0x000fe200000e0000 */
[----:B------:R-:W-:Y:S02]  /*c000*/  IMAD.MOV.U32 R4, RZ, RZ, 0x1 ;  /* 0x00000001ff047424 */ /* 0x000fe400078e00ff */
[----:B------:R4:W-:Y:S03]  /*c010*/  STL [R1+0xe0], R3 ;  /* 0x0000e00301007387 */ /* 0x0009e60000100800 */
[----:B------:R-:W-:-:S09]  /*c020*/  PRMT R2, R4, 0x7610, R2 ;  /* 0x0000761004027816 */ /* 0x000fd20000000002 */
.L_x_140:
[----:B------:R-:W-:Y:S01]  /*c030*/  UIADD3 UR48, UR52, UR48, URZ ;  /* 0x0000003034307290 */ /* 0x000fe2000fffe03f */
[----:B------:R1:W-:Y:S01]  /*c040*/  STL [R1+0xb8], R14 ;  /* 0x0000b80e01007387 */ /* 0x0003e20000100800 */
[----:B------:R-:W-:Y:S02]  /*c050*/  LOP3.LUT P0, RZ, R2, 0xff, RZ, 0xc0, !PT ;  /* 0x000000ff02ff7812 */ /* 0x000fe4000780c0ff */
[----:B------:R-:W-:Y:S01]  /*c060*/  USHF.R.U32.HI UR4, URZ, 0x3, UR48 ;  /* 0x000000033f047899 */ /* 0x000fe20008011630 */
[----:B------:R1:W-:Y:S01]  /*c070*/  STL [R1+0xb4], R15 ;  /* 0x0000b40f01007387 */ /* 0x0003e20000100800 */
[----:B------:R-:W-:Y:S01]  /*c080*/  UISETP.GT.U32.AND UP0, UPT, UR48, 0x7, UPT ;  /* 0x000000073000788c */ /* 0x000fe2000bf04070 */
[----:B------:R-:W-:Y:S01]  /*c090*/  MOV R2, R0 ;  /* 0x0000000000027202 */ /* 0x000fe20000000f00 */
[----:B------:R-:W-:Y:S02]  /*c0a0*/  ULOP3.LUT UR4, UR4, 0x1, URZ, 0xc0, !UPT ;  /* 0x0000000104047892 */ /* 0x000fe4000f8ec03f */
[----:B------:R-:W-:-:S02]  /*c0b0*/  UISETP.LT.U32.AND UP0, UPT, UR52, 0x8, UP0 ;  /* 0x000000083400788c */ /* 0x000fc40008701070 */
[----:B------:R-:W-:Y:S02]  /*c0c0*/  UISETP.NE.U32.AND UP1, UPT, UR4, 0x1, UPT ;  /* 0x000000010400788c */ /* 0x000fe4000bf25070 */
[----:B------:R-:W-:Y:S02]  /*c0d0*/  USEL UR5, URZ, 0x1, !UP0 ;  /* 0x000000013f057887 */ /* 0x000fe4000c000000 */
[----:B------:R-:W-:Y:S02]  /*c0e0*/  UISETP.GT.U32.AND UP1, UPT, UR52, 0x7, !UP1 ;  /* 0x000000073400788c */ /* 0x000fe4000cf24070 */
[----:B------:R-:W-:Y:S02]  /*c0f0*/  ULOP3.LUT UR48, UR48, 0x7, URZ, 0xc0, !UPT ;  /* 0x0000000730307892 */ /* 0x000fe4000f8ec03f */
[----:B------:R-:W-:-:S04]  /*c100*/  USEL UR4, URZ, 0x1, !UP1 ;  /* 0x000000013f047887 */ /* 0x000fc8000c800000 */
[----:B------:R-:W-:Y:S01]  /*c110*/  ULOP3.LUT UR36, UR4, UR36, UR5, 0x96, !UPT ;  /* 0x0000002404247292 */ /* 0x000fe2000f8e9605 */
[----:B-1----:R-:W-:Y:S11]  /*c120*/  @P0 BRA `(.L_x_143) ;  /* 0xffffff5800180947 */ /* 0x002ff6000383ffff */
[----:B------:R-:W-:-:S04]  /*c130*/  DEPBAR.LE SB0, 0x0 ;  /* 0x000080000000791a */ /* 0x000fc80000000000 */
[----:B------:R-:W-:Y:S05]  /*c140*/  EXIT ;  /* 0x000000000000794d */ /* 0x000fea0003800000 */
.L_x_13:
[----:B------:R-:W3:Y:S01]  /*c150*/  LDL R22, [R1+0xc8] ;  /* 0x0000c80001167983 */ /* 0x000ee20000100800 */
[----:B------:R-:W-:-:S03]  /*c160*/  ULDC.64 UR4, c[0x0][0x8f8] ;  /* 0x00023e0000047ab9 */ /* 0x000fc60000000a00 */
[----:B-1----:R-:W4:Y:S01]  /*c170*/  LDL R23, [R1+0xcc] ;  /* 0x0000cc0001177983 */ /* 0x002f220000100800 */
[----:B------:R-:W-:Y:S01]  /*c180*/  PRMT R6, RZ, 0x7610, R6 ;  /* 0x00007610ff067816 */ /* 0x000fe20000000006 */
[----:B------:R-:W-:Y:S01]  /*c190*/  IMAD.MOV.U32 R7, RZ, RZ, -0x1 ;  /* 0xffffffffff077424 */ /* 0x000fe200078e00ff */
[----:B------:R-:W-:Y:S01]  /*c1a0*/  MOV R5, 0xffffffff ;  /* 0xffffffff00057802 */ /* 0x000fe20000000f00 */
[----:B------:R-:W-:Y:S01]  /*c1b0*/  IMAD.MOV.U32 R4, RZ, RZ, -0x1 ;  /* 0xffffffffff047424 */ /* 0x000fe200078e00ff */
[----:B---3--:R-:W-:-:S04]  /*c1c0*/  ISETP.GE.U32.AND P0, PT, R22, UR4, PT ;  /* 0x0000000416007c0c */ /* 0x008fc8000bf06070 */
[----:B----4-:R-:W-:-:S13]  /*c1d0*/  ISETP.GE.U32.AND.EX P0, PT, R23, UR5, PT, P0 ;  /* 0x0000000517007c0c */ /* 0x010fda000bf06100 */
[----:B------:R-:W-:Y:S05]  /*c1e0*/  @P0 BRA `(.L_x_144) ;  /* 0x0000000400340947 */ /* 0x000fea0003800000 */
[----:B------:R-:W1:Y:S01]  /*c1f0*/  LDC.64 R14, c[0x0][0x8d0] ;  /* 0x00023400ff0e7b82 */ /* 0x000e620000000a00 */
[----:B------:R-:W-:Y:S01]  /*c200*/  MOV R8, R22 ;  /* 0x0000001600087202 */ /* 0x000fe20000000f00 */
[----:B------:R-:W-:-:S06]  /*c210*/  IMAD.MOV.U32 R9, RZ, RZ, R23 ;  /* 0x000000ffff097224 */ /* 0x000fcc00078e0017 */
[----:B------:R-:W3:Y:S08]  /*c220*/  LDC R10, c[0x0][0x8d8] ;  /* 0x00023600ff0a7b82 */ /* 0x000ef00000000800 */
[----:B------:R-:W4:Y:S01]  /*c230*/  LDC.64 R16, c[0x0][0x8c8] ;  /* 0x00023200ff107b82 */ /* 0x000f220000000a00 */
[----:B-1----:R-:W-:-:S04]  /*c240*/  ISETP.NE.U32.AND P0, PT, R14, RZ, PT ;  /* 0x000000ff0e00720c */ /* 0x002fc80003f05070 */
[----:B------:R-:W-:-:S13]  /*c250*/  ISETP.NE.AND.EX P0, PT, R15, RZ, PT, P0 ;  /* 0x000000ff0f00720c */ /* 0x000fda0003f05300 */
[----:B---34-:R-:W-:Y:S05]  /*c260*/  @!P0 BRA `(.L_x_145) ;  /* 0x0000000000288947 */ /* 0x018fea0003800000 */
[----:B------:R-:W1:Y:S02]  /*c270*/  LDC R4, c[0x0][0x8dc] ;  /* 0x00023700ff047b82 */ /* 0x000e640000000800 */
[----:B-1----:R-:W-:-:S04]  /*c280*/  IADD3 R9, P0, R22, R4, RZ ;  /* 0x0000000416097210 */ /* 0x002fc80007f1e0ff */
[----:B------:R-:W-:-:S05]  /*c290*/  IADD3.X R13, RZ, R23, RZ, P0, !PT ;  /* 0x00000017ff0d7210 */ /* 0x000fca00007fe4ff */
[----:B------:R-:W-:-:S04]  /*c2a0*/  IMAD.WIDE.U32 R4, R13, R14, RZ ;  /* 0x0000000e0d047225 */ /* 0x000fc800078e00ff */
[----:B------:R-:W-:-:S04]  /*c2b0*/  IMAD.WIDE.U32 R6, P0, R9, R15, R4 ;  /* 0x0000000f09067225 */ /* 0x000fc80007800004 */
[----:B------:R-:W-:Y:S01]  /*c2c0*/  IMAD.WIDE.U32 R4, R9, R14, RZ ;  /* 0x0000000e09047225 */ /* 0x000fe200078e00ff */
[----:B------:R-:W-:-:S03]  /*c2d0*/  MOV R8, R7 ;  /* 0x0000000700087202 */ /* 0x000fc60000000f00 */
[----:B------:R-:W-:Y:S01]  /*c2e0*/  IMAD.X R9, RZ, RZ, RZ, P0 ;  /* 0x000000ffff097224 */ /* 0x000fe200000e06ff */
[----:B------:R-:W-:-:S05]  /*c2f0*/  IADD3 RZ, P0, R5, R6, RZ ;  /* 0x0000000605ff7210 */ /* 0x000fca0007f1e0ff */
[----:B------:R-:W-:-:S08]  /*c300*/  IMAD.WIDE.U32.X R8, R13, R15, R8, P0 ;  /* 0x0000000f0d087225 */ /* 0x000fd000000e0408 */
.L_x_145:
[----:B------:R-:W1:Y:S01]  /*c310*/  LDC.64 R20, c[0x0][0x8e8] ;  /* 0x00023a00ff147b82 */ /* 0x000e620000000a00 */
[-CC-:B------:R-:W-:Y:S02]  /*c320*/  SHF.R.U64 R14, R8, R10.reuse, R9.reuse ;  /* 0x0000000a080e7219 */ /* 0x180fe40000001209 */
[----:B------:R-:W-:Y:S02]  /*c330*/  SHF.R.U32.HI R4, RZ, R10, R9 ;  /* 0x0000000aff047219 */ /* 0x000fe40000011609 */
[----:B------:R-:W-:-:S03]  /*c340*/  IADD3 R7, P0, RZ, -R14, RZ ;  /* 0x8000000eff077210 */ /* 0x000fc60007f1e0ff */
[----:B------:R-:W3:Y:S02]  /*c350*/  LDC R8, c[0x0][0x8c0] ;  /* 0x00023000ff087b82 */ /* 0x000ee40000000800 */
[----:B------:R-:W-:Y:S01]  /*c360*/  IMAD.X R5, RZ, RZ, ~R4, P0 ;  /* 0x000000ffff057224 */ /* 0x000fe200000e0e04 */
[----:B------:R-:W-:-:S03]  /*c370*/  MOV R4, R22 ;  /* 0x0000001600047202 */ /* 0x000fc60000000f00 */
[-C--:B------:R-:W-:Y:S02]  /*c380*/  IMAD R6, R5, R16.reuse, RZ ;  /* 0x0000001005067224 */ /* 0x080fe400078e02ff */
[----:B------:R-:W4:Y:S01]  /*c390*/  LDC R18, c[0x0][0x8b0] ;  /* 0x00022c00ff127b82 */ /* 0x000f220000000800 */
[----:B------:R-:W-:Y:S02]  /*c3a0*/  IMAD.MOV.U32 R5, RZ, RZ, R23 ;  /* 0x000000ffff057224 */ /* 0x000fe400078e0017 */
[----:B------:R-:W-:-:S05]  /*c3b0*/  IMAD.WIDE.U32 R4, R7, R16, R4 ;  /* 0x0000001007047225 */ /* 0x000fca00078e0004 */
[----:B------:R-:W5:Y:S01]  /*c3c0*/  LDC R19, c[0x0][0x900] ;  /* 0x00024000ff137b82 */ /* 0x000f620000000800 */
[----:B------:R-:W-:Y:S01]  /*c3d0*/  IMAD R7, R7, R17, R6 ;  /* 0x0000001107077224 */ /* 0x000fe200078e0206 */
[----:B-1----:R-:W-:Y:S01]  /*c3e0*/  ISETP.NE.U32.AND P0, PT, R20, RZ, PT ;  /* 0x000000ff1400720c */ /* 0x002fe20003f05070 */
[----:B------:R-:W-:-:S03]  /*c3f0*/  IMAD.MOV.U32 R6, RZ, RZ, -0x1 ;  /* 0xffffffffff067424 */ /* 0x000fc600078e00ff */
[----:B------:R-:W-:Y:S02]  /*c400*/  IADD3 R5, R5, R7, RZ ;  /* 0x0000000705057210 */ /* 0x000fe40007ffe0ff */
[----:B------:R-:W1:Y:S01]  /*c410*/  LDC R17, c[0x0][0x8a8] ;  /* 0x00022a00ff117b82 */ /* 0x000e620000000800 */
[----:B------:R-:W-:Y:S02]  /*c420*/  ISETP.NE.AND.EX P0, PT, R21, RZ, PT, P0 ;  /* 0x000000ff1500720c */ /* 0x000fe40003f05300 */
[-CC-:B---3--:R-:W-:Y:S02]  /*c430*/  SHF.R.U64 R10, R4, R8.reuse, R5.reuse ;  /* 0x00000008040a7219 */ /* 0x188fe40000001205 */
[----:B------:R-:W-:-:S03]  /*c440*/  SHF.R.U32.HI R5, RZ, R8, R5 ;  /* 0x00000008ff057219 */ /* 0x000fc60000011605 */
[----:B------:R-:W3:Y:S01]  /*c450*/  LDC R22, c[0x0][0x8f0] ;  /* 0x00023c00ff167b82 */ /* 0x000ee20000000800 */
[-CC-:B----4-:R-:W-:Y:S02]  /*c460*/  SHF.R.U64 R15, R10, R18.reuse, R5.reuse ;  /* 0x000000120a0f7219 */ /* 0x190fe40000001205 */
[----:B------:R-:W-:Y:S02]  /*c470*/  SHF.R.U32.HI R4, RZ, R18, R5 ;  /* 0x00000012ff047219 */ /* 0x000fe40000011605 */
[----:B------:R-:W-:-:S03]  /*c480*/  MOV R18, 0x1 ;  /* 0x0000000100127802 */ /* 0x000fc60000000f00 */
[----:B------:R-:W4:Y:S01]  /*c490*/  LDC R23, c[0x0][0x8e0] ;  /* 0x00023800ff177b82 */ /* 0x000f220000000800 */
[-CC-:B-----5:R-:W-:Y:S02]  /*c4a0*/  SHF.R.U64 R16, R15, R19.reuse, R4.reuse ;  /* 0x000000130f107219 */ /* 0x1a0fe40000001204 */
[-C--:B------:R-:W-:Y:S02]  /*c4b0*/  SHF.L.U32 R6, R6, R19.reuse, RZ ;  /* 0x0000001306067219 */ /* 0x080fe400000006ff */
[----:B------:R-:W-:Y:S01]  /*c4c0*/  SHF.R.U32.HI R5, RZ, R19, R4 ;  /* 0x00000013ff057219 */ /* 0x000fe20000011604 */
[----:B------:R-:W-:Y:S01]  /*c4d0*/  IMAD.MOV.U32 R4, RZ, RZ, R16 ;  /* 0x000000ffff047224 */ /* 0x000fe200078e0010 */
[----:B------:R-:W-:Y:S01]  /*c4e0*/  LOP3.LUT R24, RZ, R6, RZ, 0x33, !PT ;  /* 0x00000006ff187212 */ /* 0x000fe200078e33ff */
[----:B------:R-:W1:Y:S01]  /*c4f0*/  LDC R25, c[0x0][0x8b8] ;  /* 0x00022e00ff197b82 */ /* 0x000e620000000800 */
[----:B------:R-:W-:Y:S05]  /*c500*/  @!P0 BRA `(.L_x_146) ;  /* 0x0000000000288947 */ /* 0x000fea0003800000 */
[----:B------:R-:W5:Y:S02]  /*c510*/  LDC R9, c[0x0][0x8f4] ;  /* 0x00023d00ff097b82 */ /* 0x000f640000000800 */
[----:B-----5:R-:W-:-:S04]  /*c520*/  IADD3 R9, P0, R16, R9, RZ ;  /* 0x0000000910097210 */ /* 0x020fc80007f1e0ff */
        /* <DEDUP_REMOVED lines=8> */
.L_x_146:
[----:B------:R-:W5:Y:S01]  /*c5b0*/  LDC R6, c[0x0][0x904] ;  /* 0x00024100ff067b82 */ /* 0x000f620000000800 */
[----:B---3--:R-:W-:Y:S01]  /*c5c0*/  SHF.R.U64 R4, R4, R22, R5 ;  /* 0x0000001604047219 */ /* 0x008fe20000001205 */
[----:B-1----:R-:W-:Y:S01]  /*c5d0*/  VIADD R7, R17, 0xffffffff ;  /* 0xffffffff11077836 */ /* 0x002fe20000000000 */
[----:B------:R-:W-:Y:S02]  /*c5e0*/  SHF.L.U32 R18, R18, R19, RZ ;  /* 0x0000001312127219 */ /* 0x000fe400000006ff */
[----:B------:R-:W-:Y:S02]  /*c5f0*/  LOP3.LUT R3, R15, R24, RZ, 0xc0, !PT ;  /* 0x000000180f037212 */ /* 0x000fe400078ec0ff */
[----:B------:R-:W-:Y:S02]  /*c600*/  IADD3 R5, -R4, RZ, RZ ;  /* 0x000000ff04057210 */ /* 0x000fe40007ffe1ff */
[----:B------:R-:W-:Y:S01]  /*c610*/  LOP3.LUT R7, R10, R7, RZ, 0xc0, !PT ;  /* 0x000000070a077212 */ /* 0x000fe200078ec0ff */
[----:B------:R-:W-:Y:S01]  /*c620*/  IMAD R3, R18, R4, R3 ;  /* 0x0000000412037224 */ /* 0x000fe200078e0203 */
[----:B------:R-:W-:-:S02]  /*c630*/  MOV R4, R14 ;  /* 0x0000000e00047202 */ /* 0x000fc40000000f00 */
[----:B-----5:R-:W-:Y:S01]  /*c640*/  ISETP.NE.AND P0, PT, R6, 0x1, PT ;  /* 0x000000010600780c */ /* 0x020fe20003f05270 */
[----:B------:R-:W-:-:S12]  /*c650*/  IMAD.MOV.U32 R6, RZ, RZ, 0x1 ;  /* 0x00000001ff067424 */ /* 0x000fd800078e00ff */
[----:B------:R-:W-:Y:S02]  /*c660*/  @P0 IMAD R0, R11, R12, R2 ;  /* 0x0000000c0b000224 */ /* 0x000fe400078e0202 */
[----:B----4-:R-:W-:Y:S02]  /*c670*/  IMAD R2, R5, R23, R16 ;  /* 0x0000001705027224 */ /* 0x010fe400078e0210 */
[----:B------:R-:W-:Y:S02]  /*c680*/  IMAD R0, R3, R25, R0 ;  /* 0x0000001903007224 */ /* 0x000fe400078e0200 */
[----:B------:R-:W-:-:S05]  /*c690*/  IMAD R7, R2, R17, R7 ;  /* 0x0000001102077224 */ /* 0x000fca00078e0207 */
[----:B------:R-:W-:Y:S02]  /*c6a0*/  SEL R5, R7, R0, !P0 ;  /* 0x0000000007057207 */ /* 0x000fe40004000000 */
[----:B------:R-:W-:-:S07]  /*c6b0*/  SEL R7, R0, R7, !P0 ;  /* 0x0000000700077207 */ /* 0x000fce0004000000 */
.L_x_144:
[----:B------:R-:W-:-:S08]  /*c6c0*/  NOP ;  /* 0x0000000000007918 */ /* 0x000fd00000000000 */
[----:B------:R-:W1:-:S00]  /*c6d0*/  USETMAXREG.DEALLOC.CTAPOOL 0x28 ;  /* 0x00000028000079c8 */ /* 0x000e4000080e0500 */
[----:B------:R-:W-:-:S06]  /*c6e0*/  UISETP.NE.AND UP0, UPT, UR41, 0x1, UPT ;  /* 0x000000012900788c */ /* 0x000fcc000bf05270 */
[----:B------:R-:W-:-:S13]  /*c6f0*/  PLOP3.LUT P0, PT, PT, PT, UP0, 0x80, 0x0 ;  /* 0x000000000000781c */ /* 0x000fda0003f0f008 */
[----:B--2---:R-:W-:Y:S05]  /*c700*/  @!P0 EXIT ;  /* 0x000000000000894d */ /* 0x004fea0003800000 */
[----:B------:R-:W-:-:S06]  /*c710*/  UISETP.NE.AND UP0, UPT, UR41, URZ, UPT ;  /* 0x0000003f2900728c */ /* 0x000fcc000bf05270 */
[----:B------:R-:W-:-:S13]  /*c720*/  PLOP3.LUT P0, PT, PT, PT, UP0, 0x80, 0x0 ;  /* 0x000000000000781c */ /* 0x000fda0003f0f008 */
[----:B-1----:R-:W-:Y:S05]  /*c730*/  @!P0 BRA `(.L_x_147) ;  /* 0x00000018004c8947 */ /* 0x002fea0003800000 */
[----:B------:R-:W-:-:S04]  /*c740*/  UISETP.NE.AND UP0, UPT, UR43, URZ, UPT ;  /* 0x0000003f2b00728c */ /* 0x000fc8000bf05270 */
[----:B------:R-:W-:-:S06]  /*c750*/  UISETP.NE.OR UP0, UPT, UR41, 0x2, UP0 ;  /* 0x000000022900788c */ /* 0x000fcc0008705670 */
[----:B------:R-:W-:-:S13]  /*c760*/  PLOP3.LUT P0, PT, PT, PT, UP0, 0x80, 0x0 ;  /* 0x000000000000781c */ /* 0x000fda0003f0f008 */
[----:B------:R-:W-:Y:S05]  /*c770*/  @P0 EXIT ;  /* 0x000000000000094d */ /* 0x000fea0003800000 */
[----:B------:R-:W-:-:S13]  /*c780*/  LOP3.LUT P2, RZ, R6, 0xff, RZ, 0xc0, !PT ;  /* 0x000000ff06ff7812 */ /* 0x000fda000784c0ff */
[----:B------:R-:W-:Y:S05]  /*c790*/  @!P2 BRA `(.L_x_148) ;  /* 0x000000000018a947 */ /* 0x000fea0003800000 */
[----:B------:R-:W-:Y:S01]  /*c7a0*/  UMOV UR4, 0x400 ;  /* 0x0000040000047882 */ /* 0x000fe20000000000 */
[----:B------:R-:W-:Y:S01]  /*c7b0*/  IMAD.MOV.U32 R0, RZ, RZ, RZ ;  /* 0x000000ffff007224 */ /* 0x000fe200078e00ff */
[----:B------:R-:W-:-:S04]  /*c7c0*/  ULEA UR4, UR37, UR4, 0x18 ;  /* 0x0000000425047291 */ /* 0x000fc8000f8ec03f */
[----:B------:R-:W-:-:S05]  /*c7d0*/  SHF.L.U32 R0, R0, 0x1f, RZ ;  /* 0x0000001f00007819 */ /* 0x000fca00000006ff */
[----:B------:R-:W1:Y:S02]  /*c7e0*/  SYNCS.PHASECHK.TRANS64.TRYWAIT P0, [UR4+0xc8], R0 ;  /* 0x0000c800ff0075a7 */ /* 0x000e640008000144 */
[----:B-1----:R-:W-:Y:S05]  /*c7f0*/  @!P0 BRA `(.L_x_149) ;  /* 0x0000002c00a08947 */ /* 0x002fea0003800000 */
.L_x_148:
[----:B------:R-:W-:Y:S01]  /*c800*/  PRMT R11, RZ, 0x7610, R11 ;  /* 0x00007610ff0b7816 */ /* 0x000fe2000000000b */
[----:B------:R-:W-:Y:S06]  /*c810*/  @P1 BRA `(.L_x_150) ;  /* 0x00000000002c1947 */ /* 0x000fec0003800000 */
[----:B------:R-:W-:Y:S02]  /*c820*/  ULDC.64 UR4, c[0x0][0x588] ;  /* 0x0001620000047ab9 */ /* 0x000fe40000000a00 */
[----:B------:R-:W-:-:S04]  /*c830*/  ISETP.NE.U32.AND P0, PT, RZ, UR4, PT ;  /* 0x00000004ff007c0c */ /* 0x000fc8000bf05070 */
[----:B------:R-:W-:-:S13]  /*c840*/  ISETP.NE.AND.EX P0, PT, RZ, UR5, PT, P0 ;  /* 0x00000005ff007c0c */ /* 0x000fda000bf05300 */
[----:B------:R-:W-:Y:S05]  /*c850*/  @!P0 BRA `(.L_x_151) ;  /* 0x0000000000148947 */ /* 0x000fea0003800000 */
[----:B------:R-:W-:Y:S01]  /*c860*/  MOV R2, UR54 ;  /* 0x0000003600027c02 */ /* 0x000fe20008000f00 */
[----:B-1----:R-:W-:-:S05]  /*c870*/  IMAD.U32 R3, RZ, RZ, UR55 ;  /* 0x00000037ff037e24 */ /* 0x002fca000f8e00ff */
[----:B------:R2:W5:Y:S01]  /*c880*/  LDG.E R10, desc[UR58][R2.64] ;  /* 0x0000003a020a7981 */ /* 0x000562000c1e1900 */
[----:B------:R-:W-:Y:S01]  /*c890*/  MOV R11, 0x1 ;  /* 0x00000001000b7802 */ /* 0x000fe20000000f00 */
[----:B------:R-:W-:Y:S06]  /*c8a0*/  BRA `(.L_x_150) ;  /* 0x0000000000087947 */ /* 0x000fec0003800000 */
.L_x_151:
[----:B------:R-:W3:Y:S01]  /*c8b0*/  LDC R10, c[0x0][0x580] ;  /* 0x00016000ff0a7b82 */ /* 0x000ee20000000800 */
[----:B------:R-:W-:-:S07]  /*c8c0*/  IMAD.MOV.U32 R11, RZ, RZ, 0x1 ;  /* 0x00000001ff0b7424 */ /* 0x000fce00078e00ff */
.L_x_150:
[----:B------:R-:W-:Y:S05]  /*c8d0*/  @!P2 BRA `(.L_x_152) ;  /* 0x000000140060a947 */ /* 0x000fea0003800000 */
[----:B------:R-:W4:Y:S01]  /*c8e0*/  LDC R9, c[0x0][0x900] ;  /* 0x00024000ff097b82 */ /* 0x000f220000000800 */
[----:B-1----:R-:W-:Y:S01]  /*c8f0*/  MOV R0, 0xffffffff ;  /* 0xffffffff00007802 */ /* 0x002fe20000000f00 */
[----:B--2---:R-:W-:Y:S01]  /*c900*/  IMAD.MOV.U32 R2, RZ, RZ, 0x1 ;  /* 0x00000001ff027424 */ /* 0x004fe200078e00ff */
[----:B------:R-:W-:Y:S01]  /*c910*/  ULOP3.LUT UR21, UR39, 0x2, URZ, 0xfc, !UPT ;  /* 0x0000000227157892 */ /* 0x000fe2000f8efc3f */
[----:B------:R-:W-:Y:S01]  /*c920*/  ULDC.64 UR22, c[0x0][0x198] ;  /* 0x0000660000167ab9 */ /* 0x000fe20000000a00 */
[----:B------:R-:W-:Y:S01]  /*c930*/  ULDC.64 UR4, c[0x0][0x588] ;  /* 0x0001620000047ab9 */ /* 0x000fe20000000a00 */
[----:B------:R-:W-:Y:S02]  /*c940*/  ULDC.64 UR6, c[0x0][0x8f8] ;  /* 0x00023e0000067ab9 */ /* 0x000fe40000000a00 */
[----:B------:R-:W1:Y:S01]  /*c950*/  LDC R8, c[0x0][0x8a8] ;  /* 0x00022a00ff087b82 */ /* 0x000e620000000800 */
[----:B------:R-:W-:Y:S01]  /*c960*/  ULDC.64 UR14, c[0x0][0x590] ;  /* 0x00016400000e7ab9 */ /* 0x000fe20000000a00 */
[----:B----4-:R-:W-:-:S02]  /*c970*/  SHF.L.U32 R0, R0, R9, RZ ;  /* 0x0000000900007219 */ /* 0x010fc400000006ff */
[----:B------:R-:W-:Y:S02]  /*c980*/  SHF.L.U32 R9, R2, R9, RZ ;  /* 0x0000000902097219 */ /* 0x000fe400000006ff */
[----:B------:R-:W-:Y:S02]  /*c990*/  LOP3.LUT R0, RZ, R0, RZ, 0x33, !PT ;  /* 0x00000000ff007212 */ /* 0x000fe400078e33ff */
[----:B-1----:R-:W-:-:S07]  /*c9a0*/  IADD3 R8, R8, -0x1, RZ ;  /* 0xffffffff08087810 */ /* 0x002fce0007ffe0ff */
.L_x_208:
[----:B------:R-:W-:Y:S02]  /*c9b0*/  ISETP.NE.U32.AND P0, PT, RZ, UR14, PT ;  /* 0x0000000eff007c0c */ /* 0x000fe4000bf05070 */
[----:B------:R-:W-:Y:S02]  /*c9c0*/  R2UR UR19, R7 ;  /* 0x00000000071372ca */ /* 0x000fe400000e0000 */
[----:B------:R-:W-:Y:S02]  /*c9d0*/  R2UR UR18, R5 ;  /* 0x00000000051272ca */ /* 0x000fe400000e0000 */
[----:B------:R-:W-:-:S09]  /*c9e0*/  ISETP.NE.AND.EX P0, PT, RZ, UR15, PT, P0 ;  /* 0x0000000fff007c0c */ /* 0x000fd2000bf05300 */
[----:B------:R-:W-:Y:S02]  /*c9f0*/  USHF.L.U32 UR19, UR19, 0x8, URZ ;  /* 0x0000000813137899 */ /* 0x000fe4000800063f */
[----:B------:R-:W-:Y:S02]  /*ca00*/  USHF.L.U32 UR18, UR18, 0x7, URZ ;  /* 0x0000000712127899 */ /* 0x000fe4000800063f */
[----:B---34-:R-:W-:Y:S10]  /*ca10*/  @!P0 BRA `(.L_x_153) ;  /* 0x00000000002c8947 */ /* 0x018ff40003800000 */
[----:B------:R-:W-:-:S04]  /*ca20*/  ISETP.NE.U32.AND P1, PT, RZ, UR4, PT ;  /* 0x00000004ff007c0c */ /* 0x000fc8000bf25070 */
[----:B------:R-:W-:-:S13]  /*ca30*/  ISETP.NE.AND.EX P1, PT, RZ, UR5, PT, P1 ;  /* 0x00000005ff007c0c */ /* 0x000fda000bf25310 */
[----:B------:R-:W-:Y:S05]  /*ca40*/  @!P1 BRA `(.L_x_154) ;  /* 0x0000000000189947 */ /* 0x000fea0003800000 */
[----:B------:R-:W1:Y:S01]  /*ca50*/  LDC.64 R2, c[0x0][0x588] ;  /* 0x00016200ff027b82 */ /* 0x000e620000000a00 */
[----:B------:R-:W-:-:S04]  /*ca60*/  IMAD R5, R4, UR14, RZ ;  /* 0x0000000e04057c24 */ /* 0x000fc8000f8e02ff */
[----:B-1----:R-:W-:-:S05]  /*ca70*/  IMAD.WIDE R2, R5, 0x4, R2 ;  /* 0x0000000405027825 */ /* 0x002fca00078e0202 */
[----:B---3-5:R1:W5:Y:S01]  /*ca80*/  LDG.E R10, desc[UR58][R2.64] ;  /* 0x0000003a020a7981 */ /* 0x028362000c1e1900 */
[----:B------:R-:W-:Y:S01]  /*ca90*/  IMAD.MOV.U32 R11, RZ, RZ, 0x1 ;  /* 0x00000001ff0b7424 */ /* 0x000fe200078e00ff */
[----:B------:R-:W-:Y:S06]  /*caa0*/  BRA `(.L_x_153) ;  /* 0x0000000000087947 */ /* 0x000fec0003800000 */
.L_x_154:
[----:B---3-5:R-:W2:Y:S01]  /*cab0*/  LDC R10, c[0x0][0x580] ;  /* 0x00016000ff0a7b82 */ /* 0x028ea20000000800 */
[----:B------:R-:W-:-:S07]  /*cac0*/  MOV R11, 0x1 ;  /* 0x00000001000b7802 */ /* 0x000fce0000000f00 */
.L_x_153:
[----:B------:R-:W-:Y:S05]  /*cad0*/  @!P0 BRA `(.L_x_155) ;  /* 0x00000000001c8947 */ /* 0x000fea0003800000 */
[----:B------:R-:W-:-:S13]  /*cae0*/  LOP3.LUT P2, RZ, R11, 0xff, RZ, 0xc0, !PT ;  /* 0x000000ff0bff7812 */ /* 0x000fda000784c0ff */
[----:B-1----:R-:W1:Y:S02]  /*caf0*/  @!P2 LDC.64 R2, c[0x0][0x588] ;  /* 0x00016200ff02ab82 */ /* 0x002e640000000a00 */
[----:B-1----:R-:W-:-:S04]  /*cb00*/  @!P2 ISETP.NE.U32.AND P0, PT, R2, RZ, PT ;  /* 0x000000ff0200a20c */ /* 0x002fc80003f05070 */
[----:B------:R-:W-:Y:S02]  /*cb10*/  @!P2 ISETP.NE.AND.EX P1, PT, R3, RZ, PT, P0 ;  /* 0x000000ff0300a20c */ /* 0x000fe40003f25300 */
[----:B--23-5:R-:W-:Y:S02]  /*cb20*/  @P2 FSETP.EQ.AND P0, PT, R10, RZ, PT ;  /* 0x000000ff0a00220b */ /* 0x02cfe40003f02000 */
[----:B------:R-:W-:Y:S01]  /*cb30*/  @!P2 PLOP3.LUT P0, PT, P1, PT, PT, 0x8, 0x0 ;  /* 0x000000000000a81c */ /* 0x000fe20000f0e170 */
[----:B------:R-:W-:-:S12]  /*cb40*/  BRA `(.L_x_156) ;  /* 0x0000000000047947 */ /* 0x000fd80003800000 */
.L_x_155:
[----:B--23-5:R-:W-:-:S13]  /*cb50*/  FSETP.EQ.AND P0, PT, R10, RZ, PT ;  /* 0x000000ff0a00720b */ /* 0x02cfda0003f02000 */
.L_x_156:
[----:B------:R-:W-:Y:S01]  /*cb60*/  UISETP.NE.AND UP0, UPT, UR21, 0x3, UPT ;  /* 0x000000031500788c */ /* 0x000fe2000bf05270 */
[----:B------:R-:W-:-:S04]  /*cb70*/  ELECT P1, URZ, PT ;  /* 0x00000000003f782f */ /* 0x000fc80003820000 */
[----:B------:R-:W-:Y:S02]  /*cb80*/  PLOP3.LUT P0, PT, P1, P0, PT, 0x20, 0x0 ;  /* 0x000000000000781c */ /* 0x000fe40000f00470 */
[----:B------:R-:W-:-:S13]  /*cb90*/  PLOP3.LUT P1, PT, PT, PT, UP0, 0x80, 0x0 ;  /* 0x000000000000781c */ /* 0x000fda0003f2f008 */
[----:B------:R-:W-:Y:S05]  /*cba0*/  @!P1 BRA `(.L_x_157) ;  /* 0x0000000000049947 */ /* 0x000fea0003800000 */
[----:B------:R-:W-:Y:S01]  /*cbb0*/  BPT.TRAP 0x1 ;  /* 0x000000040000795c */ /* 0x000fe20000300000 */
.L_x_157:
[----:B------:R-:W2:Y:S01]  /*cbc0*/  S2UR UR37, SR_CgaCtaId ;  /* 0x00000000002579c3 */ /* 0x000ea20000008800 */
[----:B------:R-:W-:Y:S01]  /*cbd0*/  UMOV UR13, 0x400 ;  /* 0x00000400000d7882 */ /* 0x000fe20000000000 */
[----:B-1----:R-:W-:-:S05]  /*cbe0*/  IMAD.MOV.U32 R2, RZ, RZ, 0x1 ;  /* 0x00000001ff027424 */ /* 0x002fca00078e00ff */
[----:B------:R-:W-:Y:S01]  /*cbf0*/  SHF.L.U32 R2, R2, 0x1f, RZ ;  /* 0x0000001f02027819 */ /* 0x000fe200000006ff */
[----:B--2---:R-:W-:-:S09]  /*cc00*/  ULEA UR13, UR37, UR13, 0x18 ;  /* 0x0000000d250d7291 */ /* 0x004fd2000f8ec03f */
[----:B------:R-:W1:Y:S02]  /*cc10*/  SYNCS.PHASECHK.TRANS64.TRYWAIT P2, [UR13+0xa0], R2 ;  /* 0x0000a002ff0075a7 */ /* 0x000e64000804014d */
[----:B-1----:R-:W-:Y:S05]  /*cc20*/  @!P2 BRA `(.L_x_158) ;  /* 0x0000002800aca947 */ /* 0x002fea0003800000 */
.L_x_251:
[----:B------:R-:W-:Y:S04]  /*cc30*/  BSSY B0, `(.L_x_159) ;  /* 0x000000e000007945 */ /* 0x000fe80003800000 */
[----:B------:R-:W-:Y:S05]  /*cc40*/  @!P0 BRA `(.L_x_160) ;  /* 0x0000000000308947 */ /* 0x000fea0003800000 */
[----:B------:R-:W-:Y:S01]  /*cc50*/  R2UR UR20, R4 ;  /* 0x00000000041472ca */ /* 0x000fe200000e0000 */
[----:B------:R-:W-:Y:S02]  /*cc60*/  UIADD3 UR8, UP0, UR22, 0x3f0, URZ ;  /* 0x000003f016087890 */ /* 0x000fe4000ff1e03f */
[----:B------:R-:W-:Y:S02]  /*cc70*/  UIADD3 UR16, UR13, 0x100, URZ ;  /* 0x000001000d107890 */ /* 0x000fe4000fffe03f */
[----:B------:R-:W-:Y:S02]  /*cc80*/  UIADD3 UR17, UR13, 0x80, URZ ;  /* 0x000000800d117890 */ /* 0x000fe4000fffe03f */
[----:B------:R-:W-:Y:S01]  /*cc90*/  UIADD3.X UR9, URZ, UR23, URZ, UP0, !UPT ;  /* 0x000000173f097290 */ /* 0x000fe200087fe43f */
[----:B------:R-:W-:Y:S01]  /*cca0*/  UMOV UR10, 0x0 ;  /* 0x00000000000a7882 */ /* 0x000fe20000000000 */
[----:B------:R-:W-:-:S07]  /*ccb0*/  UMOV UR11, 0x10000000 ;  /* 0x10000000000b7882 */ /* 0x000fce0000000000 */
[----:B------:R2:W-:Y:S02]  /*ccc0*/  UTMALDG.3D [UR16], [UR8], desc[UR10] ;  /* 0x00000a10080075b4 */ /* 0x0005e40008011000 */
[----:B--2---:R-:W-:Y:S05]  /*ccd0*/  @!P1 BRA `(.L_x_161) ;  /* 0x0000000000049947 */ /* 0x004fea0003800000 */
[----:B------:R-:W-:Y:S01]  /*cce0*/  BPT.TRAP 0x1 ;  /* 0x000000040000795c */ /* 0x000fe20000300000 */
.L_x_161:
[----:B-1----:R-:W1:Y:S02]  /*ccf0*/  LDC R3, c[0x0][0x800] ;  /* 0x00020000ff037b82 */ /* 0x002e640000000800 */
[----:B-1----:R2:W-:Y:S02]  /*cd00*/  SYNCS.ARRIVE.TRANS64.RED.A0TR RZ, [UR13+0x80], R3 ;  /* 0x00008003ffff79a7 */ /* 0x0025e4000830040d */
.L_x_160:
[----:B------:R-:W-:Y:S05]  /*cd10*/  BSYNC B0 ;  /* 0x0000000000007941 */ /* 0x000fea0003800000 */
.L_x_159:
[----:B------:R-:W-:Y:S05]  /*cd20*/  @!P1 BRA `(.L_x_162) ;  /* 0x0000000000049947 */ /* 0x000fea0003800000 */
[----:B------:R-:W-:Y:S01]  /*cd30*/  BPT.TRAP 0x1 ;  /* 0x000000040000795c */ /* 0x000fe20000300000 */
.L_x_162:
[----:B------:R-:W-:-:S04]  /*cd40*/  UIADD3 UR33, UR13, 0x80, URZ ;  /* 0x000000800d217890 */ /* 0x000fc8000fffe03f */
[----:B------:R-:W-:-:S09]  /*cd50*/  UPRMT UR16, UR37, 0x654, UR33 ;  /* 0x0000065425107896 */ /* 0x000fd20008000021 */
[----:B------:R-:W-:Y:S01]  /*cd60*/  SYNCS.ARRIVE.TRANS64.RED.A1T0 RZ, [UR16], RZ ;  /* 0x000000ffffff79a7 */ /* 0x000fe20008100410 */
[----:B------:R-:W-:Y:S05]  /*cd70*/  @!P1 BRA `(.L_x_163) ;  /* 0x0000000000049947 */ /* 0x000fea0003800000 */
[----:B------:R-:W-:Y:S01]  /*cd80*/  BPT.TRAP 0x1 ;  /* 0x000000040000795c */ /* 0x000fe20000300000 */
.L_x_163:
[----:B------:R-:W3:Y:S02]  /*cd90*/  SYNCS.PHASECHK.TRANS64.TRYWAIT P2, [UR13+0xa8], R2 ;  /* 0x0000a802ff0075a7 */ /* 0x000ee4000804014d */
[----:B---3--:R-:W-:Y:S05]  /*cda0*/  @!P2 BRA `(.L_x_164) ;  /* 0x000000280064a947 */ /* 0x008fea0003800000 */
.L_x_252:
[----:B------:R-:W-:Y:S04]  /*cdb0*/  BSSY B0, `(.L_x_165) ;  /* 0x0000010000007945 */ /* 0x000fe80003800000 */
[----:B------:R-:W-:Y:S05]  /*cdc0*/  @!P0 BRA `(.L_x_166) ;  /* 0x0000000000388947 */ /* 0x000fea0003800000 */
[----:B------:R-:W-:Y:S01]  /*cdd0*/  UIADD3 UR24, UP0, UR22, 0x3f0, URZ ;  /* 0x000003f016187890 */ /* 0x000fe2000ff1e03f */
[----:B------:R-:W-:Y:S01]  /*cde0*/  R2UR UR12, R4 ;  /* 0x00000000040c72ca */ /* 0x000fe200000e0000 */
[----:B------:R-:W-:Y:S02]  /*cdf0*/  UIADD3 UR11, UR19, 0x80, URZ ;  /* 0x00000080130b7890 */ /* 0x000fe4000fffe03f */
[----:B------:R-:W-:Y:S02]  /*ce00*/  UIADD3 UR8, UR13, 0x1100, URZ ;  /* 0x000011000d087890 */ /* 0x000fe4000fffe03f */
[----:B------:R-:W-:Y:S02]  /*ce10*/  UIADD3 UR9, UR13, 0x88, URZ ;  /* 0x000000880d097890 */ /* 0x000fe4000fffe03f */
[----:B------:R-:W-:Y:S01]  /*ce20*/  UIADD3.X UR25, URZ, UR23, URZ, UP0, !UPT ;  /* 0x000000173f197290 */ /* 0x000fe200087fe43f */
[----:B------:R-:W-:Y:S01]  /*ce30*/  UMOV UR26, 0x0 ;  /* 0x00000000001a7882 */ /* 0x000fe20000000000 */
[----:B------:R-:W-:Y:S01]  /*ce40*/  UMOV UR27, 0x10000000 ;  /* 0x10000000001b7882 */ /* 0x000fe20000000000 */
[----:B------:R-:W-:-:S06]  /*ce50*/  UMOV UR10, UR18 ;  /* 0x00000012000a7c82 */ /* 0x000fcc0008000000 */
[----:B------:R3:W-:Y:S02]  /*ce60*/  UTMALDG.3D [UR8], [UR24], desc[UR26] ;  /* 0x00001a08180075b4 */ /* 0x0007e40008011000 */
[----:B---3--:R-:W-:Y:S05]  /*ce70*/  @!P1 BRA `(.L_x_167) ;  /* 0x0000000000049947 */ /* 0x008fea0003800000 */
[----:B------:R-:W-:Y:S01]  /*ce80*/  BPT.TRAP 0x1 ;  /* 0x000000040000795c */ /* 0x000fe20000300000 */
.L_x_167:
[----:B-12---:R-:W1:Y:S02]  /*ce90*/  LDC R3, c[0x0][0x800] ;  /* 0x00020000ff037b82 */ /* 0x006e640000000800 */
[----:B-1----:R3:W-:Y:S02]  /*cea0*/  SYNCS.ARRIVE.TRANS64.RED.A0TR RZ, [UR13+0x88], R3 ;  /* 0x00008803ffff79a7 */ /* 0x0027e4000830040d */
.L_x_166:
[----:B------:R-:W-:Y:S05]  /*ceb0*/  BSYNC B0 ;  /* 0x0000000000007941 */ /* 0x000fea0003800000 */
.L_x_165:
[----:B------:R-:W-:Y:S05]  /*cec0*/  @!P1 BRA `(.L_x_168) ;  /* 0x0000000000049947 */ /* 0x000fea0003800000 */
[----:B------:R-:W-:Y:S01]  /*ced0*/  BPT.TRAP 0x1 ;  /* 0x000000040000795c */ /* 0x000fe20000300000 */
.L_x_168:
[----:B------:R-:W-:Y:S02]  /*cee0*/  UIADD3 UR25, UR13, 0x88, URZ ;  /* 0x000000880d197890 */ /* 0x000fe4000fffe03f */
[----:B------:R-:W-:Y:S02]  /*cef0*/  UIADD3 UR10, UR18, 0x20, URZ ;  /* 0x00000020120a7890 */ /* 0x000fe4000fffe03f */
[----:B------:R-:W-:-:S09]  /*cf00*/  UPRMT UR20, UR37, 0x654, UR25 ;  /* 0x0000065425147896 */ /* 0x000fd20008000019 */
[----:B------:R-:W-:Y:S01]  /*cf10*/  SYNCS.ARRIVE.TRANS64.RED.A1T0 RZ, [UR20], RZ ;  /* 0x000000ffffff79a7 */ /* 0x000fe20008100414 */
[----:B------:R-:W-:Y:S05]  /*cf20*/  @!P1 BRA `(.L_x_169) ;  /* 0x0000000000049947 */ /* 0x000fea0003800000 */
[----:B------:R-:W-:Y:S01]  /*cf30*/  BPT.TRAP 0x1 ;  /* 0x000000040000795c */ /* 0x000fe20000300000 */
.L_x_169:
[----:B------:R-:W4:Y:S02]  /*cf40*/  SYNCS.PHASECHK.TRANS64.TRYWAIT P2, [UR13+0xb0], R2 ;  /* 0x0000b002ff0075a7 */ /* 0x000f24000804014d */
[----:B----4-:R-:W-:Y:S05]  /*cf50*/  @!P2 BRA `(.L_x_170) ;  /* 0x000000280010a947 */ /* 0x010fea0003800000 */
.L_x_253:
        /* <DEDUP_REMOVED lines=8> */
[----:B------:R-:W-:Y:S01]  /*cfe0*/  UMOV UR29, 0x10000000 ;  /* 0x10000000001d7882 */ /* 0x000fe20000000000 */
[----:B------:R-:W-:-:S06]  /*cff0*/  UMOV UR11, UR19 ;  /* 0x00000013000b7c82 */ /* 0x000fcc0008000000 */
[----:B------:R4:W-:Y:S02]  /*d000*/  UTMALDG.3D [UR8], [UR26], desc[UR28] ;  /* 0x00001c081a0075b4 */ /* 0x0009e40008011000 */
[----:B----4-:R-:W-:Y:S05]  /*d010*/  @!P1 BRA `(.L_x_173) ;  /* 0x0000000000049947 */ /* 0x010fea0003800000 */
[----:B------:R-:W-:Y:S01]  /*d020*/  BPT.TRAP 0x1 ;  /* 0x000000040000795c */ /* 0x000fe20000300000 */
.L_x_173:
[----:B-123--:R-:W1:Y:S02]  /*d030*/  LDC R3, c[0x0][0x800] ;  /* 0x00020000ff037b82 */ /* 0x00ee640000000800 */
[----:B-1----:R4:W-:Y:S02]  /*d040*/  SYNCS.ARRIVE.TRANS64.RED.A0TR RZ, [UR13+0x90], R3 ;  /* 0x00009003ffff79a7 */ /* 0x0029e4000830040d */
.L_x_172:
[----:B------:R-:W-:Y:S05]  /*d050*/  BSYNC B0 ;  /* 0x0000000000007941 */ /* 0x000fea0003800000 */
.L_x_171:
[----:B------:R-:W-:Y:S05]  /*d060*/  @!P1 BRA `(.L_x_174) ;  /* 0x0000000000049947 */ /* 0x000fea0003800000 */
[----:B------:R-:W-:Y:S01]  /*d070*/  BPT.TRAP 0x1 ;  /* 0x000000040000795c */ /* 0x000fe20000300000 */
.L_x_174:
[----:B------:R-:W-:-:S04]  /*d080*/  UIADD3 UR17, UR13, 0x90, URZ ;  /* 0x000000900d117890 */ /* 0x000fc8000fffe03f */
[----:B------:R-:W-:-:S09]  /*d090*/  UPRMT UR29, UR37, 0x654, UR17 ;  /* 0x00000654251d7896 */ /* 0x000fd20008000011 */
[----:B------:R-:W-:Y:S01]  /*d0a0*/  SYNCS.ARRIVE.TRANS64.RED.A1T0 RZ, [UR29], RZ ;  /* 0x000000ffffff79a7 */ /* 0x000fe2000810041d */
[----:B------:R-:W-:Y:S05]  /*d0b0*/  @!P1 BRA `(.L_x_175) ;  /* 0x0000000000049947 */ /* 0x000fea0003800000 */
[----:B------:R-:W-:Y:S01]  /*d0c0*/  BPT.TRAP 0x1 ;  /* 0x000000040000795c */ /* 0x000fe20000300000 */
.L_x_175:
[----:B------:R-:W5:Y:S02]  /*d0d0*/  SYNCS.PHASECHK.TRANS64.TRYWAIT P2, [UR13+0xb8], R2 ;  /* 0x0000b802ff0075a7 */ /* 0x000f64000804014d */
[----:B-----5:R-:W-:Y:S05]  /*d0e0*/  @!P2 BRA `(.L_x_176) ;  /* 0x0000002400c4a947 */ /* 0x020fea0003800000 */
.L_x_254:
        /* <DEDUP_REMOVED lines=9> */
[----:B------:R-:W-:-:S07]  /*d180*/  UMOV UR31, 0x10000000 ;  /* 0x10000000001f7882 */ /* 0x000fce0000000000 */
[----:B------:R1:W-:Y:S02]  /*d190*/  UTMALDG.3D [UR8], [UR26], desc[UR30] ;  /* 0x00001e081a0075b4 */ /* 0x0003e40008011000 */
[----:B-1----:R-:W-:Y:S05]  /*d1a0*/  @!P1 BRA `(.L_x_179) ;  /* 0x0000000000049947 */ /* 0x002fea0003800000 */
[----:B------:R-:W-:Y:S01]  /*d1b0*/  BPT.TRAP 0x1 ;  /* 0x000000040000795c */ /* 0x000fe20000300000 */
.L_x_179:
[----:B------:R-:W1:Y:S02]  /*d1c0*/  LDC R2, c[0x0][0x800] ;  /* 0x00020000ff027b82 */ /* 0x000e640000000800 */
[----:B-1----:R1:W-:Y:S02]  /*d1d0*/  SYNCS.ARRIVE.TRANS64.RED.A0TR RZ, [UR13+0x98], R2 ;  /* 0x00009802ffff79a7 */ /* 0x0023e4000830040d */
.L_x_178:
[----:B------:R-:W-:Y:S05]  /*d1e0*/  BSYNC B0 ;  /* 0x0000000000007941 */ /* 0x000fea0003800000 */
.L_x_177:
[----:B------:R-:W-:Y:S05]  /*d1f0*/  @!P1 BRA `(.L_x_180) ;  /* 0x0000000000049947 */ /* 0x000fea0003800000 */
[----:B------:R-:W-:Y:S01]  /*d200*/  BPT.TRAP 0x1 ;  /* 0x000000040000795c */ /* 0x000fe20000300000 */
.L_x_180:
[----:B------:R-:W-:Y:S02]  /*d210*/  UIADD3 UR9, UR13, 0x98, URZ ;  /* 0x000000980d097890 */ /* 0x000fe4000fffe03f */
[----:B------:R-:W-:Y:S02]  /*d220*/  UIADD3 UR34, UR18, 0x40, URZ ;  /* 0x0000004012227890 */ /* 0x000fe4000fffe03f */
[----:B------:R-:W-:-:S09]  /*d230*/  UPRMT UR30, UR37, 0x654, UR9 ;  /* 0x00000654251e7896 */ /* 0x000fd20008000009 */
[----:B------:R-:W-:Y:S01]  /*d240*/  SYNCS.ARRIVE.TRANS64.RED.A1T0 RZ, [UR30], RZ ;  /* 0x000000ffffff79a7 */ /* 0x000fe2000810041e */
[----:B------:R-:W-:Y:S05]  /*d250*/  @!P1 BRA `(.L_x_181) ;  /* 0x0000000000049947 */ /* 0x000fea0003800000 */
[----:B------:R-:W-:Y:S01]  /*d260*/  BPT.TRAP 0x1 ;  /* 0x000000040000795c */ /* 0x000fe20000300000 */
.L_x_181:
[----:B-1----:R-:W-:-:S04]  /*d270*/  SHF.L.U32 R2, RZ, 0x1f, RZ ;  /* 0x0000001fff027819 */ /* 0x002fc800000006ff */
[----:B------:R-:W1:Y:S02]  /*d280*/  SYNCS.PHASECHK.TRANS64.TRYWAIT P2, [UR13+0xa0], R2 ;  /* 0x0000a002ff0075a7 */ /* 0x000e64000804014d */
[----:B-1----:R-:W-:Y:S05]  /*d290*/  @!P2 BRA `(.L_x_182) ;  /* 0x000000240070a947 */ /* 0x002fea0003800000 */
.L_x_255:
[----:B------:R-:W-:Y:S04]  /*d2a0*/  BSSY B0, `(.L_x_183) ;  /* 0x000000e000007945 */ /* 0x000fe80003800000 */
[----:B------:R-:W-:Y:S05]  /*d2b0*/  @!P0 BRA `(.L_x_184) ;  /* 0x0000000000308947 */ /* 0x000fea0003800000 */
[----:B------:R-:W-:Y:S01]  /*d2c0*/  R2UR UR36, R4 ;  /* 0x00000000042472ca */ /* 0x000fe200000e0000 */
[----:B------:R-:W-:Y:S02]  /*d2d0*/  UIADD3 UR10, UP0, UR22, 0x3f0, URZ ;  /* 0x000003f0160a7890 */ /* 0x000fe4000ff1e03f */
[----:B------:R-:W-:Y:S02]  /*d2e0*/  UIADD3 UR32, UR13, 0x100, URZ ;  /* 0x000001000d207890 */ /* 0x000fe4000fffe03f */
[----:B------:R-:W-:Y:S01]  /*d2f0*/  UIADD3.X UR11, URZ, UR23, URZ, UP0, !UPT ;  /* 0x000000173f0b7290 */ /* 0x000fe200087fe43f */
[----:B------:R-:W-:Y:S01]  /*d300*/  UMOV UR26, 0x0 ;  /* 0x00000000001a7882 */ /* 0x000fe20000000000 */
[----:B------:R-:W-:Y:S01]  /*d310*/  UMOV UR27, 0x10000000 ;  /* 0x10000000001b7882 */ /* 0x000fe20000000000 */
[----:B------:R-:W-:-:S06]  /*d320*/  UMOV UR35, UR19 ;  /* 0x0000001300237c82 */ /* 0x000fcc0008000000 */
[----:B------:R1:W-:Y:S02]  /*d330*/  UTMALDG.3D [UR32], [UR10], desc[UR26] ;  /* 0x00001a200a0075b4 */ /* 0x0003e40008011000 */
[----:B-1----:R-:W-:Y:S05]  /*d340*/  @!P1 BRA `(.L_x_185) ;  /* 0x0000000000049947 */ /* 0x002fea0003800000 */
[----:B------:R-:W-:Y:S01]  /*d350*/  BPT.TRAP 0x1 ;  /* 0x000000040000795c */ /* 0x000fe20000300000 */
.L_x_185:
[----:B--234-:R-:W1:Y:S02]  /*d360*/  LDC R3, c[0x0][0x800] ;  /* 0x00020000ff037b82 */ /* 0x01ce640000000800 */
[----:B-1----:R1:W-:Y:S02]  /*d370*/  SYNCS.ARRIVE.TRANS64.RED.A0TR RZ, [UR13+0x80], R3 ;  /* 0x00008003ffff79a7 */ /* 0x0023e4000830040d */
.L_x_184:
[----:B------:R-:W-:Y:S05]  /*d380*/  BSYNC B0 ;  /* 0x0000000000007941 */ /* 0x000fea0003800000 */
.L_x_183:
[----:B------:R-:W-:Y:S05]  /*d390*/  @!P1 BRA `(.L_x_186) ;  /* 0x0000000000049947 */ /* 0x000fea0003800000 */
[----:B------:R-:W-:Y:S01]  /*d3a0*/  BPT.TRAP 0x1 ;  /* 0x000000040000795c */ /* 0x000fe20000300000 */
.L_x_186:
[----:B------:R-:W-:Y:S01]  /*d3b0*/  SYNCS.ARRIVE.TRANS64.RED.A1T0 RZ, [UR16], RZ ;  /* 0x000000ffffff79a7 */ /* 0x000fe20008100410 */
[----:B------:R-:W-:Y:S05]  /*d3c0*/  @!P1 BRA `(.L_x_187) ;  /* 0x0000000000049947 */ /* 0x000fea0003800000 */
[----:B------:R-:W-:Y:S01]  /*d3d0*/  BPT.TRAP 0x1 ;  /* 0x000000040000795c */ /* 0x000fe20000300000 */
.L_x_187:
[----:B------:R-:W5:Y:S02]  /*d3e0*/  SYNCS.PHASECHK.TRANS64.TRYWAIT P2, [UR13+0xa8], R2 ;  /* 0x0000a802ff0075a7 */ /* 0x000f64000804014d */
[----:B-----5:R-:W-:Y:S05]  /*d3f0*/  @!P2 BRA `(.L_x_188) ;  /* 0x000000240030a947 */ /* 0x020fea0003800000 */
.L_x_256:
        /* <DEDUP_REMOVED lines=13> */
.L_x_191:
[----:B--234-:R-:W1:Y:S02]  /*d4d0*/  LDC R3, c[0x0][0x800] ;  /* 0x00020000ff037b82 */ /* 0x01ce640000000800 */
[----:B-1----:R1:W-:Y:S02]  /*d4e0*/  SYNCS.ARRIVE.TRANS64.RED.A0TR RZ, [UR13+0x88], R3 ;  /* 0x00008803ffff79a7 */ /* 0x0023e4000830040d */
.L_x_190:
[----:B------:R-:W-:Y:S05]  /*d4f0*/  BSYNC B0 ;  /* 0x0000000000007941 */ /* 0x000fea0003800000 */
.L_x_189:
[----:B------:R-:W-:Y:S05]  /*d500*/  @!P1 BRA `(.L_x_192) ;  /* 0x0000000000049947 */ /* 0x000fea0003800000 */
[----:B------:R-:W-:Y:S01]  /*d510*/  BPT.TRAP 0x1 ;  /* 0x000000040000795c */ /* 0x000fe20000300000 */
.L_x_192:
[----:B------:R-:W-:Y:S01]  /*d520*/  SYNCS.ARRIVE.TRANS64.RED.A1T0 RZ, [UR20], RZ ;  /* 0x000000ffffff79a7 */ /* 0x000fe20008100414 */
[----:B------:R-:W-:Y:S01]  /*d530*/  UIADD3 UR18, UR18, 0x60, URZ ;  /* 0x0000006012127890 */ /* 0x000fe2000fffe03f */
[----:B------:R-:W-:Y:S11]  /*d540*/  @!P1 BRA `(.L_x_193) ;  /* 0x0000000000049947 */ /* 0x000ff60003800000 */
[----:B------:R-:W-:Y:S01]  /*d550*/  BPT.TRAP 0x1 ;  /* 0x000000040000795c */ /* 0x000fe20000300000 */
.L_x_193:
[----:B------:R-:W5:Y:S02]  /*d560*/  SYNCS.PHASECHK.TRANS64.TRYWAIT P2, [UR13+0xb0], R2 ;  /* 0x0000b002ff0075a7 */ /* 0x000f64000804014d */
[----:B-----5:R-:W-:Y:S05]  /*d570*/  @!P2 BRA `(.L_x_194) ;  /* 0x0000002000e8a947 */ /* 0x020fea0003800000 */
.L_x_257:
[----:B------:R-:W-:Y:S04]  /*d580*/  BSSY B0, `(.L_x_195) ;  /* 0x000000d000007945 */ /* 0x000fe80003800000 */
[----:B------:R-:W-:Y:S05]  /*d590*/  @!P0 BRA `(.L_x_196) ;  /* 0x00000000002c8947 */ /* 0x000fea0003800000 */
[----:B------:R-:W-:Y:S01]  /*d5a0*/  R2UR UR20, R4 ;  /* 0x00000000041472ca */ /* 0x000fe200000e0000 */
[----:B------:R-:W-:Y:S02]  /*d5b0*/  UIADD3 UR10, UP0, UR22, 0x3f0, URZ ;  /* 0x000003f0160a7890 */ /* 0x000fe4000ff1e03f */
[----:B------:R-:W-:Y:S02]  /*d5c0*/  UIADD3 UR16, UR13, 0x2100, URZ ;  /* 0x000021000d107890 */ /* 0x000fe4000fffe03f */
[----:B------:R-:W-:Y:S01]  /*d5d0*/  UIADD3.X UR11, URZ, UR23, URZ, UP0, !UPT ;  /* 0x000000173f0b7290 */ /* 0x000fe200087fe43f */
[----:B------:R-:W-:Y:S01]  /*d5e0*/  UMOV UR24, 0x0 ;  /* 0x0000000000187882 */ /* 0x000fe20000000000 */
[----:B------:R-:W-:-:S07]  /*d5f0*/  UMOV UR25, 0x10000000 ;  /* 0x1000000000197882 */ /* 0x000fce0000000000 */
[----:B------:R1:W-:Y:S02]  /*d600*/  UTMALDG.3D [UR16], [UR10], desc[UR24] ;  /* 0x000018100a0075b4 */ /* 0x0003e40008011000 */
[----:B-1----:R-:W-:Y:S05]  /*d610*/  @!P1 BRA `(.L_x_197) ;  /* 0x0000000000049947 */ /* 0x002fea0003800000 */
[----:B------:R-:W-:Y:S01]  /*d620*/  BPT.TRAP 0x1 ;  /* 0x000000040000795c */ /* 0x000fe20000300000 */
.L_x_197:
[----:B--234-:R-:W1:Y:S02]  /*d630*/  LDC R3, c[0x0][0x800] ;  /* 0x00020000ff037b82 */ /* 0x01ce640000000800 */
[----:B-1----:R1:W-:Y:S02]  /*d640*/  SYNCS.ARRIVE.TRANS64.RED.A0TR RZ, [UR13+0x90], R3 ;  /* 0x00009003ffff79a7 */ /* 0x0023e4000830040d */
.L_x_196:
[----:B------:R-:W-:Y:S05]  /*d650*/  BSYNC B0 ;  /* 0x0000000000007941 */ /* 0x000fea0003800000 */
.L_x_195:
[----:B------:R-:W-:Y:S05]  /*d660*/  @!P1 BRA `(.L_x_198) ;  /* 0x0000000000049947 */ /* 0x000fea0003800000 */
[----:B------:R-:W-:Y:S01]  /*d670*/  BPT.TRAP 0x1 ;  /* 0x000000040000795c */ /* 0x000fe20000300000 */
.L_x_198:
[----:B------:R-:W-:Y:S01]  /*d680*/  SYNCS.ARRIVE.TRANS64.RED.A1T0 RZ, [UR29], RZ ;  /* 0x000000ffffff79a7 */ /* 0x000fe2000810041d */
[----:B------:R-:W-:Y:S05]  /*d690*/  @!P1 BRA `(.L_x_199) ;  /* 0x0000000000049947 */ /* 0x000fea0003800000 */
[----:B------:R-:W-:Y:S01]  /*d6a0*/  BPT.TRAP 0x1 ;  /* 0x000000040000795c */ /* 0x000fe20000300000 */
.L_x_199:
[----:B------:R-:W5:Y:S02]  /*d6b0*/  SYNCS.PHASECHK.TRANS64.TRYWAIT P2, [UR13+0xb8], R2 ;  /* 0x0000b802ff0075a7 */ /* 0x000f64000804014d */
[----:B-----5:R-:W-:Y:S05]  /*d6c0*/  @!P2 BRA `(.L_x_200) ;  /* 0x0000002000aca947 */ /* 0x020fea0003800000 */
.L_x_258:
        /* <DEDUP_REMOVED lines=13> */
.L_x_203:
[----:B------:R-:W1:Y:S02]  /*d7a0*/  LDC R2, c[0x0][0x800] ;  /* 0x00020000ff027b82 */ /* 0x000e640000000800 */
[----:B-1----:R1:W-:Y:S02]  /*d7b0*/  SYNCS.ARRIVE.TRANS64.RED.A0TR RZ, [UR13+0x98], R2 ;  /* 0x00009802ffff79a7 */ /* 0x0023e4000830040d */
.L_x_202:
[----:B------:R-:W-:Y:S05]  /*d7c0*/  BSYNC B0 ;  /* 0x0000000000007941 */ /* 0x000fea0003800000 */
.L_x_201:
[----:B------:R-:W-:Y:S05]  /*d7d0*/  @!P1 BRA `(.L_x_204) ;  /* 0x0000000000049947 */ /* 0x000fea0003800000 */
[----:B------:R-:W-:Y:S01]  /*d7e0*/  BPT.TRAP 0x1 ;  /* 0x000000040000795c */ /* 0x000fe20000300000 */
.L_x_204:
[----:B------:R-:W5:Y:S01]  /*d7f0*/  LDL.LU R19, [R1+0xcc] ;  /* 0x0000cc0001137983 */ /* 0x000f620000300800 */
[----:B------:R-:W-:Y:S03]  /*d800*/  SYNCS.ARRIVE.TRANS64.RED.A1T0 RZ, [UR30], RZ ;  /* 0x000000ffffff79a7 */ /* 0x000fe6000810041e */
[----:B------:R-:W2:Y:S01]  /*d810*/  LDL.LU R18, [R1+0xc8] ;  /* 0x0000c80001127983 */ /* 0x000ea20000300800 */
[----:B-1----:R-:W-:Y:S01]  /*d820*/  PRMT R2, RZ, 0x7610, R2 ;  /* 0x00007610ff027816 */ /* 0x002fe20000000002 */
[----:B------:R-:W-:Y:S01]  /*d830*/  IMAD.MOV.U32 R5, RZ, RZ, -0x1 ;  /* 0xffffffffff057424 */ /* 0x000fe200078e00ff */
[----:B------:R-:W-:Y:S02]  /*d840*/  MOV R7, 0xffffffff ;  /* 0xffffffff00077802 */ /* 0x000fe40000000f00 */
[----:B------:R-:W-:Y:S02]  /*d850*/  MOV R4, 0xffffffff ;  /* 0xffffffff00047802 */ /* 0x000fe40000000f00 */
[----:B--2---:R-:W-:-:S04]  /*d860*/  IADD3 R18, P0, R18, UR56, RZ ;  /* 0x0000003812127c10 */ /* 0x004fc8000ff1e0ff */
[----:B-----5:R-:W-:Y:S01]  /*d870*/  IADD3.X R19, R19, UR38, RZ, P0, !PT ;  /* 0x0000002613137c10 */ /* 0x020fe200087fe4ff */
[----:B------:R1:W-:Y:S01]  /*d880*/  STL [R1+0xc8], R18 ;  /* 0x0000c81201007387 */ /* 0x0003e20000100800 */
[----:B------:R-:W-:-:S03]  /*d890*/  ISETP.GE.U32.AND P0, PT, R18, UR6, PT ;  /* 0x0000000612007c0c */ /* 0x000fc6000bf06070 */
[----:B------:R1:W-:Y:S01]  /*d8a0*/  STL [R1+0xcc], R19 ;  /* 0x0000cc1301007387 */ /* 0x0003e20000100800 */
[----:B------:R-:W-:-:S13]  /*d8b0*/  ISETP.GE.U32.AND.EX P0, PT, R19, UR7, PT, P0 ;  /* 0x0000000713007c0c */ /* 0x000fda000bf06100 */
[----:B-1----:R-:W-:Y:S05]  /*d8c0*/  @P0 BRA `(.L_x_205) ;  /* 0x00000004005c0947 */ /* 0x002fea0003800000 */
[----:B------:R-:W1:Y:S01]  /*d8d0*/  LDC.64 R14, c[0x0][0x8d0] ;  /* 0x00023400ff0e7b82 */ /* 0x000e620000000a00 */
[----:B------:R-:W-:Y:S01]  /*d8e0*/  IMAD.MOV.U32 R2, RZ, RZ, R18 ;  /* 0x000000ffff027224 */ /* 0x000fe200078e0012 */
[----:B---34-:R-:W-:-:S06]  /*d8f0*/  MOV R3, R19 ;  /* 0x0000001300037202 */ /* 0x018fcc0000000f00 */
[----:B------:R-:W2:Y:S08]  /*d900*/  LDC R16, c[0x0][0x8d8] ;  /* 0x00023600ff107b82 */ /* 0x000eb00000000800 */
[----:B------:R-:W3:Y:S01]  /*d910*/  LDC.64 R12, c[0x0][0x8c8] ;  /* 0x00023200ff0c7b82 */ /* 0x000ee20000000a00 */
[----:B-1----:R-:W-:-:S04]  /*d920*/  ISETP.NE.U32.AND P0, PT, R14, RZ, PT ;  /* 0x000000ff0e00720c */ /* 0x002fc80003f05070 */
[----:B------:R-:W-:-:S13]  /*d930*/  ISETP.NE.AND.EX P0, PT, R15, RZ, PT, P0 ;  /* 0x000000ff0f00720c */ /* 0x000fda0003f05300 */
[----:B--23--:R-:W-:Y:S05]  /*d940*/  @!P0 BRA `(.L_x_206) ;  /* 0x0000000000288947 */ /* 0x00cfea0003800000 */
[----:B------:R-:W1:Y:S02]  /*d950*/  LDC R2, c[0x0][0x8dc] ;  /* 0x00023700ff027b82 */ /* 0x000e640000000800 */
[----:B-1----:R-:W-:-:S05]  /*d960*/  IADD3 R7, P0, R18, R2, RZ ;  /* 0x0000000212077210 */ /* 0x002fca0007f1e0ff */
        /* <DEDUP_REMOVED lines=8> */
.L_x_206:
[-CC-:B------:R-:W-:Y:S01]  /*d9f0*/  SHF.R.U64 R14, R2, R16.reuse, R3.reuse ;  /* 0x00000010020e7219 */ /* 0x180fe20000001203 */
[----:B------:R-:W1:Y:S01]  /*da00*/  LDC.64 R6, c[0x0][0x8e8] ;  /* 0x00023a00ff067b82 */ /* 0x000e620000000a00 */
[----:B------:R-:W-:Y:S01]  /*da10*/  SHF.R.U32.HI R2, RZ, R16, R3 ;  /* 0x00000010ff027219 */ /* 0x000fe20000011603 */
[----:B------:R-:W2:Y:S01]  /*da20*/  S2R R15, SR_CTAID.X ;  /* 0x00000000000f7919 */ /* 0x000ea20000002500 */
[----:B------:R-:W-:Y:S01]  /*da30*/  IADD3 R17, P0, RZ, -R14, RZ ;  /* 0x8000000eff117210 */ /* 0x000fe20007f1e0ff */
[----:B------:R-:W-:-:S03]  /*da40*/  ULDC UR8, c[0x0][0x150] ;  /* 0x0000540000087ab9 */ /* 0x000fc60000000800 */
[----:B------:R-:W-:Y:S01]  /*da50*/  IADD3.X R3, RZ, ~R2, RZ, P0, !PT ;  /* 0x80000002ff037210 */ /* 0x000fe200007fe4ff */
[----:B------:R-:W3:Y:S04]  /*da60*/  LDC R4, c[0x0][0x8c0] ;  /* 0x00023000ff047b82 */ /* 0x000ee80000000800 */
[----:B------:R-:W-:Y:S01]  /*da70*/  IMAD R2, R3, R12, RZ ;  /* 0x0000000c03027224 */ /* 0x000fe200078e02ff */
[----:B------:R-:W-:-:S03]  /*da80*/  MOV R3, R19 ;  /* 0x0000001300037202 */ /* 0x000fc60000000f00 */
[----:B------:R-:W4:Y:S01]  /*da90*/  LDC R21, c[0x0][0x8b0] ;  /* 0x00022c00ff157b82 */ /* 0x000f220000000800 */
[C---:B------:R-:W-:Y:S02]  /*daa0*/  IMAD R5, R17.reuse, R13, R2 ;  /* 0x0000000d11057224 */ /* 0x040fe400078e0202 */
[----:B------:R-:W-:Y:S01]  /*dab0*/  IMAD.MOV.U32 R2, RZ, RZ, R18 ;  /* 0x000000ffff027224 */ /* 0x000fe200078e0012 */
[----:B------:R-:W2:Y:S03]  /*dac0*/  S2R R13, SR_CTAID.Y ;  /* 0x00000000000d7919 */ /* 0x000ea60000002600 */
[----:B------:R-:W-:Y:S01]  /*dad0*/  IMAD.WIDE.U32 R2, R17, R12, R2 ;  /* 0x0000000c11027225 */ /* 0x000fe200078e0002 */
[----:B------:R-:W5:Y:S01]  /*dae0*/  LDC R23, c[0x0][0x900] ;  /* 0x00024000ff177b82 */ /* 0x000f620000000800 */
[----:B-1----:R-:W-:Y:S02]  /*daf0*/  ISETP.NE.U32.AND P0, PT, R6, RZ, PT ;  /* 0x000000ff0600720c */ /* 0x002fe40003f05070 */
[----:B------:R-:W-:-:S02]  /*db00*/  IMAD.IADD R3, R3, 0x1, R5 ;  /* 0x0000000103037824 */ /* 0x000fc400078e0205 */
[----:B------:R-:W-:-:S03]  /*db10*/  ISETP.NE.AND.EX P0, PT, R7, RZ, PT, P0 ;  /* 0x000000ff0700720c */ /* 0x000fc60003f05300 */
[-CC-:B---3--:R-:W-:Y:S02]  /*db20*/  SHF.R.U64 R17, R2, R4.reuse, R3.reuse ;  /* 0x0000000402117219 */ /* 0x188fe40000001203 */
[----:B------:R-:W-:Y:S02]  /*db30*/  SHF.R.U32.HI R2, RZ, R4, R3 ;  /* 0x00000004ff027219 */ /* 0x000fe40000011603 */
[----:B--2---:R-:W-:Y:S02]  /*db40*/  I2FP.F32.U32 R3, R15 ;  /* 0x0000000f00037245 */ /* 0x004fe40000201000 */
[----:B----4-:R-:W-:-:S03]  /*db50*/  SHF.R.U64 R19, R17, R21, R2 ;  /* 0x0000001511137219 */ /* 0x010fc60000001202 */
[----:B------:R-:W-:Y:S01]  /*db60*/  FMUL R16, R3, UR8 ;  /* 0x0000000803107c20 */ /* 0x000fe20008400000 */
[----:B------:R-:W-:-:S04]  /*db70*/  SHF.R.U32.HI R2, RZ, R21, R2 ;  /* 0x00000015ff027219 */ /* 0x000fc80000011602 */
[-CC-:B-----5:R-:W-:Y:S02]  /*db80*/  SHF.R.U32.HI R21, RZ, R23.reuse, R2.reuse ;  /* 0x00000017ff157219 */ /* 0x1a0fe40000011602 */
[----:B------:R-:W-:-:S03]  /*db90*/  SHF.R.U64 R12, R19, R23, R2 ;  /* 0x00000017130c7219 */ /* 0x000fc60000001202 */
[----:B------:R-:W-:Y:S01]  /*dba0*/  IMAD.MOV.U32 R3, RZ, RZ, R21 ;  /* 0x000000ffff037224 */ /* 0x000fe200078e0015 */
[----:B------:R-:W-:Y:S01]  /*dbb0*/  MOV R2, R12 ;  /* 0x0000000c00027202 */ /* 0x000fe20000000f00 */
[----:B------:R-:W-:Y:S06]  /*dbc0*/  @!P0 BRA `(.L_x_207) ;  /* 0x0000000000288947 */ /* 0x000fec0003800000 */
[----:B------:R-:W1:Y:S02]  /*dbd0*/  LDC R3, c[0x0][0x8f4] ;  /* 0x00023d00ff037b82 */ /* 0x000e640000000800 */
[----:B-1----:R-:W-:-:S04]  /*dbe0*/  IADD3 R3, P0, R12, R3, RZ ;  /* 0x000000030c037210 */ /* 0x002fc80007f1e0ff */
[----:B------:R-:W-:-:S05]  /*dbf0*/  IADD3.X R21, RZ, R21, RZ, P0, !PT ;  /* 0x00000015ff157210 */ /* 0x000fca00007fe4ff */
[----:B------:R-:W-:-:S04]  /*dc00*/  IMAD.WIDE.U32 R4, R21, R6, RZ ;  /* 0x0000000615047225 */ /* 0x000fc800078e00ff */
[----:B------:R-:W-:-:S04]  /*dc10*/  IMAD.WIDE.U32 R4, P0, R3, R7, R4 ;  /* 0x0000000703047225 */ /* 0x000fc80007800004 */
[----:B------:R-:W-:Y:S01]  /*dc20*/  IMAD.WIDE.U32 R2, R3, R6, RZ ;  /* 0x0000000603027225 */ /* 0x000fe200078e00ff */
[----:B------:R-:W-:-:S04]  /*dc30*/  MOV R2, R5 ;  /* 0x0000000500027202 */ /* 0x000fc80000000f00 */
[----:B------:R-:W-:Y:S01]  /*dc40*/  IADD3 RZ, P1, R3, R4, RZ ;  /* 0x0000000403ff7210 */ /* 0x000fe20007f3e0ff */
[----:B------:R-:W-:-:S04]  /*dc50*/  IMAD.X R3, RZ, RZ, RZ, P0 ;  /* 0x000000ffff037224 */ /* 0x000fc800000e06ff */
[----:B------:R-:W-:-:S08]  /*dc60*/  IMAD.WIDE.U32.X R2, R21, R7, R2, P1 ;  /* 0x0000000715027225 */ /* 0x000fd000008e0402 */
.L_x_207:
[----:B------:R-:W1:Y:S01]  /*dc70*/  LDC R24, c[0x0][0x904] ;  /* 0x00024100ff187b82 */ /* 0x000e620000000800 */
[----:B------:R-:W-:Y:S01]  /*dc80*/  I2FP.F32.U32 R5, R13 ;  /* 0x0000000d00057245 */ /* 0x000fe20000201000 */
[----:B------:R-:W-:Y:S01]  /*dc90*/  ULDC UR8, c[0x0][0x154] ;  /* 0x0000550000087ab9 */ /* 0x000fe20000000800 */
[----:B------:R-:W2:Y:S01]  /*dca0*/  F2I.U32.TRUNC.NTZ R16, R16 ;  /* 0x0000001000107305 */ /* 0x000ea2000020f000 */
[----:B------:R-:W-:Y:S02]  /*dcb0*/  LOP3.LUT R17, R17, R8, RZ, 0xc0, !PT ;  /* 0x0000000811117212 */ /* 0x000fe400078ec0ff */
[----:B------:R-:W-:Y:S02]  /*dcc0*/  FMUL R6, R5, UR8 ;  /* 0x0000000805067c20 */ /* 0x000fe40008400000 */
[----:B------:R-:W3:Y:S04]  /*dcd0*/  LDC R20, c[0x0][0x8f0] ;  /* 0x00023c00ff147b82 */ /* 0x000ee80000000800 */
[----:B------:R-:W4:Y:S04]  /*dce0*/  F2I.U32.TRUNC.NTZ R6, R6 ;  /* 0x0000000600067305 */ /* 0x000f28000020f000 */
[----:B------:R-:W5:Y:S01]  /*dcf0*/  LDC R4, c[0x0][0x144] ;  /* 0x00005100ff047b82 */ /* 0x000f620000000800 */
[----:B--2---:R-:W-:-:S07]  /*dd00*/  IMAD.MOV R5, RZ, RZ, -R16 ;  /* 0x000000ffff057224 */ /* 0x004fce00078e0a10 */
[----:B------:R-:W2:Y:S01]  /*dd10*/  LDC R18, c[0x0][0x148] ;  /* 0x00005200ff127b82 */ /* 0x000ea20000000800 */
[----:B-1----:R-:W-:-:S07]  /*dd20*/  ISETP.NE.AND P0, PT, R24, 0x1, PT ;  /* 0x000000011800780c */ /* 0x002fce0003f05270 */
[----:B------:R-:W1:Y:S01]  /*dd30*/  LDC R21, c[0x0][0x8e0] ;  /* 0x00023800ff157b82 */ /* 0x000e620000000800 */
[----:B---3--:R-:W-:Y:S02]  /*dd40*/  SHF.R.U64 R3, R2, R20, R3 ;  /* 0x0000001402037219 */ /* 0x008fe40000001203 */
[----:B------:R-:W-:-:S05]  /*dd50*/  LOP3.LUT R2, R19, R0, RZ, 0xc0, !PT ;  /* 0x0000000013027212 */ /* 0x000fca00078ec0ff */
[----:B------:R-:W3:Y:S01]  /*dd60*/  LDC R22, c[0x0][0x8b8] ;  /* 0x00022e00ff167b82 */ /* 0x000ee20000000800 */
[----:B-----5:R-:W-:Y:S01]  /*dd70*/  IMAD R7, R4, R5, R15 ;  /* 0x0000000504077224 */ /* 0x020fe200078e020f */
[----:B----4-:R-:W-:Y:S01]  /*dd80*/  IADD3 R4, -R6, RZ, RZ ;  /* 0x000000ff06047210 */ /* 0x010fe20007ffe1ff */
[----:B------:R-:W-:Y:S01]  /*dd90*/  IMAD R2, R9, R3, R2 ;  /* 0x0000000309027224 */ /* 0x000fe200078e0202 */
[----:B------:R-:W-:-:S04]  /*dda0*/  IADD3 R5, -R3, RZ, RZ ;  /* 0x000000ff03057210 */ /* 0x000fc80007ffe1ff */
[----:B------:R-:W4:Y:S01]  /*ddb0*/  LDC R23, c[0x0][0x8a8] ;  /* 0x00022a00ff177b82 */ /* 0x000f220000000800 */
[----:B--2---:R-:W-:Y:S01]  /*ddc0*/  @P0 IMAD R7, R18, R4, R13 ;  /* 0x0000000412070224 */ /* 0x004fe200078e020d */
[----:B------:R-:W-:Y:S01]  /*ddd0*/  MOV R4, R14 ;  /* 0x0000000e00047202 */ /* 0x000fe20000000f00 */
[----:B-1----:R-:W-:Y:S02]  /*dde0*/  IMAD R12, R5, R21, R12 ;  /* 0x00000015050c7224 */ /* 0x002fe400078e020c */
[----:B---3--:R-:W-:Y:S02]  /*ddf0*/  IMAD R7, R2, R22, R7 ;  /* 0x0000001602077224 */ /* 0x008fe400078e0207 */
[----:B------:R-:W-:Y:S02]  /*de00*/  IMAD.MOV.U32 R2, RZ, RZ, 0x1 ;  /* 0x00000001ff027424 */ /* 0x000fe400078e00ff */
[----:B----4-:R-:W-:-:S05]  /*de10*/  IMAD R12, R12, R23, R17 ;  /* 0x000000170c0c7224 */ /* 0x010fca00078e0211 */
[----:B------:R-:W-:Y:S02]  /*de20*/  SEL R5, R12, R7, !P0 ;  /* 0x000000070c057207 */ /* 0x000fe40004000000 */
[----:B------:R-:W-:-:S07]  /*de30*/  SEL R7, R7, R12, !P0 ;  /* 0x0000000c07077207 */ /* 0x000fce0004000000 */
.L_x_205:
[----:B------:R-:W-:-:S13]  /*de40*/  LOP3.LUT P0, RZ, R2, 0xff, RZ, 0xc0, !PT ;  /* 0x000000ff02ff7812 */ /* 0x000fda000780c0ff */
[----:B------:R-:W-:Y:S05]  /*de50*/  @P0 BRA `(.L_x_208) ;  /* 0xffffffe800d40947 */ /* 0x000fea000383ffff */
.L_x_152:
[----:B------:R-:W-:Y:S01]  /*de60*/  ELECT P0, URZ, PT ;  /* 0x00000000003f782f */ /* 0x000fe20003800000 */
[----:B------:R-:W-:-:S12]  /*de70*/  BSSY B0, `(.L_x_209) ;  /* 0x000001e000007945 */ /* 0x000fd80003800000 */
[----:B------:R-:W-:Y:S05]  /*de80*/  @!P0 BRA `(.L_x_210) ;  /* 0x0000000000708947 */ /* 0x000fea0003800000 */
[----:B------:R-:W-:-:S06]  /*de90*/  ULOP3.LUT UR4, UR39, 0x2, URZ, 0xfc, !UPT ;  /* 0x0000000227047892 */ /* 0x000fcc000f8efc3f */
[----:B-1----:R-:W-:-:S04]  /*dea0*/  MOV R0, UR4 ;  /* 0x0000000400007c02 */ /* 0x002fc80008000f00 */
[----:B------:R-:W-:-:S13]  /*deb0*/  ISETP.NE.AND P1, PT, R0, 0x3, PT ;  /* 0x000000030000780c */ /* 0x000fda0003f25270 */
[----:B------:R-:W-:Y:S05]  /*dec0*/  @!P1 BRA `(.L_x_211) ;  /* 0x0000000000049947 */ /* 0x000fea0003800000 */
[----:B------:R-:W-:Y:S01]  /*ded0*/  BPT.TRAP 0x1 ;  /* 0x000000040000795c */ /* 0x000fe20000300000 */
.L_x_211:
[----:B--234-:R-:W-:Y:S01]  /*dee0*/  IMAD.U32 R3, RZ, RZ, UR37 ;  /* 0x00000025ff037e24 */ /* 0x01cfe2000f8e00ff */
[----:B------:R-:W-:Y:S02]  /*def0*/  MOV R0, 0x400 ;  /* 0x0000040000007802 */ /* 0x000fe40000000f00 */
[----:B------:R-:W-:Y:S02]  /*df00*/  MOV R2, 0x1 ;  /* 0x0000000100027802 */ /* 0x000fe40000000f00 */
[----:B------:R-:W-:Y:S02]  /*df10*/  LEA R0, R3, R0, 0x18 ;  /* 0x0000000003007211 */ /* 0x000fe400078ec0ff */
[----:B------:R-:W-:-:S04]  /*df20*/  SHF.L.U32 R3, R2, 0x1f, RZ ;  /* 0x0000001f02037819 */ /* 0x000fc800000006ff */
[----:B------:R-:W1:Y:S02]  /*df30*/  SYNCS.PHASECHK.TRANS64.TRYWAIT P0, [R0+URZ+0xa0], R3 ;  /* 0x0000a003000075a7 */ /* 0x000e64000800017f */
[----:B-1----:R-:W-:Y:S05]  /*df40*/  @!P0 BRA `(.L_x_212) ;  /* 0x0000001800a48947 */ /* 0x002fea0003800000 */
.L_x_259:
[----:B------:R-:W-:Y:S05]  /*df50*/  @!P1 BRA `(.L_x_213) ;  /* 0x0000000000049947 */ /* 0x000fea0003800000 */
[----:B------:R-:W-:Y:S01]  /*df60*/  BPT.TRAP 0x1 ;  /* 0x000000040000795c */ /* 0x000fe20000300000 */
.L_x_213:
[----:B------:R-:W2:Y:S02]  /*df70*/  SYNCS.PHASECHK.TRANS64.TRYWAIT P0, [R0+URZ+0xa8], R3 ;  /* 0x0000a803000075a7 */ /* 0x000ea4000800017f */
[----:B--2---:R-:W-:Y:S05]  /*df80*/  @!P0 BRA `(.L_x_214) ;  /* 0x0000001800a88947 */ /* 0x004fea0003800000 */
.L_x_260:
[----:B------:R-:W-:Y:S05]  /*df90*/  @!P1 BRA `(.L_x_215) ;  /* 0x0000000000049947 */ /* 0x000fea0003800000 */
[----:B------:R-:W-:Y:S01]  /*dfa0*/  BPT.TRAP 0x1 ;  /* 0x000000040000795c */ /* 0x000fe20000300000 */
.L_x_215:
[----:B------:R-:W3:Y:S02]  /*dfb0*/  SYNCS.PHASECHK.TRANS64.TRYWAIT P0, [R0+URZ+0xb0], R3 ;  /* 0x0000b003000075a7 */ /* 0x000ee4000800017f */
[----:B---3--:R-:W-:Y:S05]  /*dfc0*/  @!P0 BRA `(.L_x_216) ;  /* 0x0000001800ac8947 */ /* 0x008fea0003800000 */
.L_x_261:
[----:B------:R-:W-:Y:S05]  /*dfd0*/  @!P1 BRA `(.L_x_217) ;  /* 0x0000000000049947 */ /* 0x000fea0003800000 */
[----:B------:R-:W-:Y:S01]  /*dfe0*/  BPT.TRAP 0x1 ;  /* 0x000000040000795c */ /* 0x000fe20000300000 */
.L_x_217:
[----:B-123--:R-:W-:-:S04]  /*dff0*/  MOV R3, 0x1 ;  /* 0x0000000100037802 */ /* 0x00efc80000000f00 */
[----:B------:R-:W-:-:S07]  /*e000*/  SHF.L.U32 R3, R3, 0x1f, RZ ;  /* 0x0000001f03037819 */ /* 0x000fce00000006ff */
.L_x_218:
[----:B-1----:R1:W2:Y:S02]  /*e010*/  SYNCS.PHASECHK.TRANS64.TRYWAIT P0, [R0+URZ+0xb8], R3 ;  /* 0x0000b803000075a7 */ /* 0x0022a4000800017f */
[----:B--2---:R-:W-:Y:S05]  /*e020*/  @!P0 NANOSLEEP.SYNCS 0x989680 ;  /* 0x009896800000895d */ /* 0x004fea0003900000 */
[----:B------:R-:W2:Y:S02]  /*e030*/  @!P0 SYNCS.PHASECHK.TRANS64 P0, [R0+URZ+0xb8], R3 ;  /* 0x0000b803000085a7 */ /* 0x000ea4000800007f */
[----:B--2---:R-:W-:Y:S05]  /*e040*/  @!P0 BRA `(.L_x_218) ;  /* 0xfffffffc00f08947 */ /* 0x004fea000383ffff */
.L_x_210:
[----:B------:R-:W-:Y:S05]  /*e050*/  BSYNC B0 ;  /* 0x0000000000007941 */ /* 0x000fea0003800000 */
.L_x_209:
[----:B------:R-:W-:Y:S05]  /*e060*/  EXIT ;  /* 0x000000000000794d */ /* 0x000fea0003800000 */
.L_x_147:
[----:B------:R-:W-:Y:S01]  /*e070*/  LOP3.LUT P0, RZ, R6, 0xff, RZ, 0xc0, !PT ;  /* 0x000000ff06ff7812 */ /* 0x000fe2000780c0ff */
[----:B------:R-:W-:Y:S01]  /*e080*/  IMAD.MOV.U32 R9, RZ, RZ, 0x1 ;  /* 0x00000001ff097424 */ /* 0x000fe200078e00ff */
[----:B------:R-:W-:-:S11]  /*e090*/  MOV R8, RZ ;  /* 0x000000ff00087202 */ /* 0x000fd60000000f00 */
[----:B------:R-:W-:Y:S05]  /*e0a0*/  @!P0 BRA `(.L_x_219) ;  /* 0x0000000c00508947 */ /* 0x000fea0003800000 */
[----:B------:R-:W-:Y:S01]  /*e0b0*/  ULDC UR4, c[0x0][0x28c] ;  /* 0x0000a30000047ab9 */ /* 0x000fe20000000800 */
[----:B------:R-:W-:Y:S01]  /*e0c0*/  ULDC UR17, c[0x0][0x900] ;  /* 0x0002400000117ab9 */ /* 0x000fe20000000800 */
[----:B------:R-:W-:Y:S01]  /*e0d0*/  UIADD3 UR4, UR4, 0x3f, URZ ;  /* 0x0000003f04047890 */ /* 0x000fe2000fffe03f */
[----:B------:R-:W-:Y:S01]  /*e0e0*/  BSSY B0, `(.L_x_219) ;  /* 0x00000d0000007945 */ /* 0x000fe20003800000 */
[----:B------:R-:W-:Y:S01]  /*e0f0*/  UMOV UR6, 0xffffffff ;  /* 0xffffffff00067882 */ /* 0x000fe20000000000 */
[----:B------:R-:W-:Y:S01]  /*e100*/  USHF.L.U32 UR13, UR37, 0x6, URZ ;  /* 0x00000006250d7899 */ /* 0x000fe2000800063f */
[----:B------:R-:W-:Y:S01]  /*e110*/  MOV R0, 0x1 ;  /* 0x0000000100007802 */ /* 0x000fe20000000f00 */
[----:B------:R-:W-:Y:S01]  /*e120*/  USHF.R.S32.HI UR5, URZ, 0x1f, UR4 ;  /* 0x0000001f3f057899 */ /* 0x000fe20008011404 */
[----:B------:R-:W-:Y:S01]  /*e130*/  IMAD.MOV.U32 R9, RZ, RZ, 0x1 ;  /* 0x00000001ff097424 */ /* 0x000fe200078e00ff */
[----:B------:R-:W-:Y:S01]  /*e140*/  USHF.L.U32 UR14, UR37, 0xc, URZ ;  /* 0x0000000c250e7899 */ /* 0x000fe2000800063f */
[----:B------:R-:W-:Y:S01]  /*e150*/  MOV R8, RZ ;  /* 0x000000ff00087202 */ /* 0x000fe20000000f00 */
[----:B------:R-:W-:-:S02]  /*e160*/  ULEA.HI UR5, UR5, UR4, URZ, 0x6 ;  /* 0x0000000405057291 */ /* 0x000fc4000f8f303f */
[----:B------:R-:W-:Y:S02]  /*e170*/  USHF.L.U32 UR6, UR6, UR17, URZ ;  /* 0x0000001106067299 */ /* 0x000fe4000800063f */
[----:B------:R-:W-:Y:S01]  /*e180*/  USHF.R.S32.HI UR16, URZ, 0x6, UR5 ;  /* 0x000000063f107899 */ /* 0x000fe20008011405 */
[----:B------:R-:W-:Y:S01]  /*e190*/  ULDC UR15, c[0x0][0x8a8] ;  /* 0x00022a00000f7ab9 */ /* 0x000fe20000000800 */
[----:B------:R-:W-:Y:S01]  /*e1a0*/  UMOV UR7, 0x1 ;  /* 0x0000000100077882 */ /* 0x000fe20000000000 */
[----:B------:R-:W-:Y:S02]  /*e1b0*/  ULOP3.LUT UR26, UR40, 0x2, URZ, 0xfc, !UPT ;  /* 0x00000002281a7892 */ /* 0x000fe4000f8efc3f */
[----:B------:R-:W-:Y:S02]  /*e1c0*/  ULOP3.LUT UR13, UR13, 0x40, URZ, 0xc0, !UPT ;  /* 0x000000400d0d7892 */ /* 0x000fe4000f8ec03f */
[----:B------:R-:W-:Y:S02]  /*e1d0*/  ULOP3.LUT UR14, UR14, 0x1000, URZ, 0xc0, !UPT ;  /* 0x000010000e0e7892 */ /* 0x000fe4000f8ec03f */
[----:B------:R-:W-:-:S02]  /*e1e0*/  UIADD3 UR15, UR15, -0x1, URZ ;  /* 0xffffffff0f0f7890 */ /* 0x000fc4000fffe03f */
[----:B------:R-:W-:Y:S02]  /*e1f0*/  USHF.L.U32 UR17, UR7, UR17, URZ ;  /* 0x0000001107117299 */ /* 0x000fe4000800063f */
[----:B------:R-:W-:Y:S02]  /*e200*/  ULOP3.LUT UR18, URZ, UR6, URZ, 0x33, !UPT ;  /* 0x000000063f127292 */ /* 0x000fe4000f8e333f */
[----:B------:R-:W-:Y:S01]  /*e210*/  UIADD3 UR27, UR16, 0x1, URZ ;  /* 0x00000001101b7890 */ /* 0x000fe2000fffe03f */
[----:B------:R-:W-:-:S11]  /*e220*/  ULDC.64 UR22, c[0x0][0x198] ;  /* 0x0000660000167ab9 */ /* 0x000fd60000000a00 */
.L_x_230:
[----:B------:R-:W-:-:S03]  /*e230*/  UMOV UR4, 0xffffffff ;  /* 0xffffffff00047882 */ /* 0x000fc60000000000 */
[----:B------:R-:W-:Y:S05]  /*e240*/  BRA.DIV UR4, `(.L_x_220) ;  /* 0x0000001a04207947 */ /* 0x000fea000b800000 */
[----:B------:R-:W-:-:S13]  /*e250*/  ELECT P6, URZ, PT ;  /* 0x00000000003f782f */ /* 0x000fda00038c0000 */
.L_x_264:
[----:B------:R-:W1:Y:S01]  /*e260*/  LDC R2, c[0x0][0x28c] ;  /* 0x0000a300ff027b82 */ /* 0x000e620000000800 */
[----:B------:R-:W-:Y:S01]  /*e270*/  BSSY B1, `(.L_x_221) ;  /* 0x000003a000017945 */ /* 0x000fe20003800000 */
[----:B-1----:R-:W-:-:S13]  /*e280*/  ISETP.LT.OR P6, PT, R2, 0x1, !P6 ;  /* 0x000000010200780c */ /* 0x002fda00077c1670 */
[----:B------:R-:W-:Y:S05]  /*e290*/  @P6 BRA `(.L_x_222) ;  /* 0x0000000000dc6947 */ /* 0x000fea0003800000 */
[----:B------:R-:W-:Y:S01]  /*e2a0*/  LEA R10, R5, UR13, 0x7 ;  /* 0x0000000d050a7c11 */ /* 0x000fe2000f8e38ff */
[----:B------:R-:W-:Y:S01]  /*e2b0*/  IMAD.MOV.U32 R11, RZ, RZ, RZ ;  /* 0x000000ffff0b7224 */ /* 0x000fe200078e00ff */
[----:B------:R-:W-:Y:S01]  /*e2c0*/  SHF.L.U32 R7, R7, 0x8, RZ ;  /* 0x0000000807077819 */ /* 0x000fe200000006ff */
[----:B------:R-:W-:Y:S01]  /*e2d0*/  IMAD.MOV.U32 R3, RZ, RZ, R8 ;  /* 0x000000ffff037224 */ /* 0x000fe200078e0008 */
[----:B------:R-:W-:Y:S02]  /*e2e0*/  MOV R13, UR27 ;  /* 0x0000001b000d7c02 */ /* 0x000fe40008000f00 */
[----:B------:R-:W-:-:S07]  /*e2f0*/  MOV R2, R9 ;  /* 0x0000000900027202 */ /* 0x000fce0000000f00 */
.L_x_225:
[----:B------:R-:W1:Y:S01]  /*e300*/  S2R R6, SR_CgaCtaId ;  /* 0x0000000000067919 */ /* 0x000e620000008800 */
[----:B------:R-:W-:Y:S01]  /*e310*/  MOV R5, 0x400 ;  /* 0x0000040000057802 */ /* 0x000fe20000000f00 */
[----:B------:R-:W2:Y:S03]  /*e320*/  S2R R15, SR_TID.X ;  /* 0x00000000000f7919 */ /* 0x000ea60000002100 */
[----:B-1----:R-:W-:Y:S02]  /*e330*/  LEA R14, R6, R5, 0x18 ;  /* 0x00000005060e7211 */ /* 0x002fe400078ec0ff */
[----:B------:R-:W-:Y:S02]  /*e340*/  SHF.L.U32 R5, R2, 0x1f, RZ ;  /* 0x0000001f02057819 */ /* 0x000fe400000006ff */
[----:B------:R-:W-:Y:S02]  /*e350*/  LEA R12, R3, R14, 0x3 ;  /* 0x0000000e030c7211 */ /* 0x000fe400078e18ff */
[----:B--2---:R-:W-:-:S02]  /*e360*/  LOP3.LUT P1, RZ, R15, 0x7f, RZ, 0xc0, !PT ;  /* 0x0000007f0fff7812 */ /* 0x004fc4000782c0ff */
[----:B------:R-:W1:Y:S11]  /*e370*/  SYNCS.PHASECHK.TRANS64.TRYWAIT P0, [R12+URZ+0x40], R5 ;  /* 0x000040050c0075a7 */ /* 0x000e76000800017f */
[----:B------:R-:W2:Y:S01]  /*e380*/  @!P1 LDC R6, c[0x0][0x500] ;  /* 0x00014000ff069b82 */ /* 0x000ea20000000800 */
[----:B-1----:R-:W-:Y:S05]  /*e390*/  @!P0 BRA `(.L_x_223) ;  /* 0x0000001400ec8947 */ /* 0x002fea0003800000 */
.L_x_265:
[----:B------:R-:W-:Y:S01]  /*e3a0*/  UPRMT UR4, UR26, 0x9910, URZ ;  /* 0x000099101a047896 */ /* 0x000fe2000800003f */
[----:B--2---:R2:W-:Y:S03]  /*e3b0*/  @!P1 SYNCS.ARRIVE.TRANS64 RZ, [R12+URZ], R6 ;  /* 0x000000060cff99a7 */ /* 0x0045e6000800003f */
[----:B------:R-:W-:-:S06]  /*e3c0*/  UISETP.NE.AND UP0, UPT, UR4, 0x2, UPT ;  /* 0x000000020400788c */ /* 0x000fcc000bf05270 */
[----:B------:R-:W-:-:S13]  /*e3d0*/  PLOP3.LUT P0, PT, PT, PT, UP0, 0x80, 0x0 ;  /* 0x000000000000781c */ /* 0x000fda0003f0f008 */
[----:B--2---:R-:W-:Y:S05]  /*e3e0*/  @P0 BRA `(.L_x_224) ;  /* 0x0000000000040947 */ /* 0x004fea0003800000 */
[----:B------:R-:W-:Y:S01]  /*e3f0*/  BPT.TRAP 0x1 ;  /* 0x000000040000795c */ /* 0x000fe20000300000 */
.L_x_224:
[C---:B-1----:R-:W-:Y:S01]  /*e400*/  LEA R5, R3.reuse, R14, 0xe ;  /* 0x0000000e03057211 */ /* 0x042fe200078e70ff */
[----:B------:R-:W-:Y:S01]  /*e410*/  UIADD3 UR4, UP0, UR22, 0xf0, URZ ;  /* 0x000000f016047890 */ /* 0x000fe2000ff1e03f */
[----:B------:R-:W-:Y:S01]  /*e420*/  R2UR UR8, R3 ;  /* 0x00000000030872ca */ /* 0x000fe200000e0000 */
[----:B------:R-:W-:Y:S01]  /*e430*/  UIADD3 UR24, UP1, UR22, 0x1f0, URZ ;  /* 0x000001f016187890 */ /* 0x000fe2000ff3e03f */
[----:B------:R-:W-:Y:S01]  /*e440*/  R2UR UR5, R5 ;  /* 0x00000000050572ca */ /* 0x000fe200000e0000 */
[----:B------:R-:W-:Y:S01]  /*e450*/  VIADD R3, R3, 0x1 ;  /* 0x0000000103037836 */ /* 0x000fe20000000000 */
[----:B------:R-:W-:Y:S01]  /*e460*/  R2UR UR20, R14 ;  /* 0x000000000e1472ca */ /* 0x000fe200000e0000 */
[----:B------:R-:W-:Y:S01]  /*e470*/  UIADD3.X UR25, URZ, UR23, URZ, UP1, !UPT ;  /* 0x000000173f197290 */ /* 0x000fe20008ffe43f */
[----:B------:R-:W-:Y:S01]  /*e480*/  R2UR UR9, R12 ;  /* 0x000000000c0972ca */ /* 0x000fe200000e0000 */
[----:B------:R-:W-:Y:S01]  /*e490*/  UMOV UR6, 0x0 ;  /* 0x0000000000067882 */ /* 0x000fe20000000000 */
[----:B------:R-:W-:Y:S01]  /*e4a0*/  R2UR UR11, R7 ;  /* 0x00000000070b72ca */ /* 0x000fe200000e0000 */
[----:B------:R-:W-:Y:S01]  /*e4b0*/  UMOV UR7, 0x10000000 ;  /* 0x1000000000077882 */ /* 0x000fe20000000000 */
[----:B------:R-:W-:Y:S01]  /*e4c0*/  R2UR UR10, R11 ;  /* 0x000000000b0a72ca */ /* 0x000fe200000e0000 */
[----:B------:R-:W-:Y:S01]  /*e4d0*/  UMOV UR28, 0x30000 ;  /* 0x00030000001c7882 */ /* 0x000fe20000000000 */
[----:B------:R-:W-:Y:S01]  /*e4e0*/  R2UR UR12, R4 ;  /* 0x00000000040c72ca */ /* 0x000fe200000e0000 */
[----:B------:R-:W-:Y:S01]  /*e4f0*/  ULEA UR8, UR8, UR14, 0xd ;  /* 0x0000000e08087291 */ /* 0x000fe2000f8e683f */
[----:B------:R-:W-:Y:S01]  /*e500*/  IADD3 R13, R13, -0x1, RZ ;  /* 0xffffffff0d0d7810 */ /* 0x000fe20007ffe0ff */
[----:B------:R-:W-:Y:S01]  /*e510*/  UIADD3 UR19, UR5, 0x6200, URZ ;  /* 0x0000620005137890 */ /* 0x000fe2000fffe03f */
[----:B------:R-:W-:Y:S01]  /*e520*/  R2UR UR21, R10 ;  /* 0x000000000a1572ca */ /* 0x000fe200000e0000 */
[----:B------:R-:W-:Y:S01]  /*e530*/  UIADD3.X UR5, URZ, UR23, URZ, UP0, !UPT ;  /* 0x000000173f057290 */ /* 0x000fe200087fe43f */
[----:B------:R-:W-:Y:S01]  /*e540*/  ISETP.GT.AND P1, PT, R13, 0x1, PT ;  /* 0x000000010d00780c */ /* 0x000fe20003f24270 */
[----:B------:R-:W-:Y:S01]  /*e550*/  UIADD3 UR20, UR20, 0x26200, UR8 ;  /* 0x0002620014147890 */ /* 0x000fe2000fffe008 */
[----:B------:R-:W-:-:S02]  /*e560*/  ISETP.NE.AND P0, PT, R3, 0x8, PT ;  /* 0x000000080300780c */ /* 0x000fc40003f05270 */
[----:B------:R-:W-:Y:S01]  /*e570*/  UMOV UR8, UR19 ;  /* 0x0000001300087c82 */ /* 0x000fe20008000000 */
[----:B------:R-:W-:Y:S02]  /*e580*/  IADD3 R11, R11, 0x40, RZ ;  /* 0x000000400b0b7810 */ /* 0x000fe40007ffe0ff */
[----:B------:R-:W-:Y:S01]  /*e590*/  SEL R5, RZ, 0x1, P0 ;  /* 0x00000001ff057807 */ /* 0x000fe20000000000 */
[----:B------:R1:W-:Y:S01]  /*e5a0*/  UTMALDG.3D [UR8], [UR4], desc[UR6] ;  /* 0x00000608040075b4 */ /* 0x0003e20008011000 */
[----:B------:R-:W-:Y:S02]  /*e5b0*/  SEL R3, R3, RZ, P0 ;  /* 0x000000ff03037207 */ /* 0x000fe40000000000 */
[----:B------:R-:W-:Y:S01]  /*e5c0*/  LOP3.LUT R2, R2, R5, RZ, 0x3c, !PT ;  /* 0x0000000502027212 */ /* 0x000fe200078e3cff */
[----:B-1----:R-:W-:Y:S01]  /*e5d0*/  UMOV UR8, UR20 ;  /* 0x0000001400087c82 */ /* 0x002fe20008000000 */
[----:B------:R-:W-:Y:S02]  /*e5e0*/  UMOV UR11, UR21 ;  /* 0x00000015000b7c82 */ /* 0x000fe40008000000 */
[----:B------:R1:W-:Y:S02]  /*e5f0*/  UTMALDG.3D.MULTICAST [UR8], [UR24], UR28, desc[UR6] ;  /* 0x00000608180073b4 */ /* 0x0003e4000801181c */
[----:B-1----:R-:W-:Y:S05]  /*e600*/  @P1 BRA `(.L_x_225) ;  /* 0xfffffffc003c1947 */ /* 0x002fea000383ffff */
.L_x_222:
[----:B------:R-:W-:Y:S05]  /*e610*/  BSYNC B1 ;  /* 0x0000000000017941 */ /* 0x000fea0003800000 */
.L_x_221:
[----:B------:R-:W2:Y:S01]  /*e620*/  LDL.LU R14, [R1+0xcc] ;  /* 0x0000cc00010e7983 */ /* 0x000ea20000300800 */
[----:B------:R-:W-:Y:S01]  /*e630*/  LOP3.LUT P2, RZ, R0, 0xff, RZ, 0xc0, !PT ;  /* 0x000000ff00ff7812 */ /* 0x000fe2000784c0ff */
[----:B------:R-:W-:Y:S01]  /*e640*/  VIADD R8, R8, UR16 ;  /* 0x0000001008087c36 */ /* 0x000fe20008000000 */
[----:B------:R-:W-:Y:S01]  /*e650*/  MOV R4, UR16 ;  /* 0x0000001000047c02 */ /* 0x000fe20008000f00 */
[----:B------:R-:W3:Y:S01]  /*e660*/  LDL.LU R12, [R1+0xc8] ;  /* 0x0000c800010c7983 */ /* 0x000ee20000300800 */
[----:B------:R-:W-:Y:S01]  /*e670*/  ULDC.64 UR4, c[0x0][0x8f8] ;  /* 0x00023e0000047ab9 */ /* 0x000fe20000000a00 */
[----:B------:R-:W-:Y:S01]  /*e680*/  BSSY B1, `(.L_x_226) ;  /* 0x0000073000017945 */ /* 0x000fe20003800000 */
[----:B------:R-:W-:Y:S01]  /*e690*/  SHF.R.U32.HI R0, RZ, 0x3, R8 ;  /* 0x00000003ff007819 */ /* 0x000fe20000011608 */
[----:B------:R-:W-:Y:S01]  /*e6a0*/  IMAD.MOV.U32 R7, RZ, RZ, -0x1 ;  /* 0xffffffffff077424 */ /* 0x000fe200078e00ff */
[----:B------:R-:W-:Y:S02]  /*e6b0*/  ISETP.GT.U32.AND P0, PT, R8, 0x7, PT ;  /* 0x000000070800780c */ /* 0x000fe40003f04070 */
[----:B------:R-:W-:-:S02]  /*e6c0*/  LOP3.LUT R0, R0, 0x1, RZ, 0xc0, !PT ;  /* 0x0000000100007812 */ /* 0x000fc400078ec0ff */
[----:B------:R-:W-:Y:S01]  /*e6d0*/  ISETP.LT.U32.AND P0, PT, R4, 0x8, P0 ;  /* 0x000000080400780c */ /* 0x000fe20000701070 */
[----:B------:R-:W1:Y:S01]  /*e6e0*/  @P2 S2R R3, SR_CgaCtaId ;  /* 0x0000000000032919 */ /* 0x000e620000008800 */
[----:B------:R-:W-:Y:S02]  /*e6f0*/  @P2 MOV R2, 0x400 ;  /* 0x0000040000022802 */ /* 0x000fe40000000f00 */
[----:B------:R-:W-:Y:S02]  /*e700*/  ISETP.NE.U32.AND P1, PT, R0, 0x1, PT ;  /* 0x000000010000780c */ /* 0x000fe40003f25070 */
[----:B------:R-:W-:Y:S02]  /*e710*/  MOV R0, UR16 ;  /* 0x0000001000007c02 */ /* 0x000fe40008000f00 */
[----:B------:R-:W-:Y:S02]  /*e720*/  MOV R5, 0xffffffff ;  /* 0xffffffff00057802 */ /* 0x000fe40000000f00 */
[----:B------:R-:W-:-:S02]  /*e730*/  ISETP.GT.U32.AND P1, PT, R0, 0x7, !P1 ;  /* 0x000000070000780c */ /* 0x000fc40004f24070 */
[----:B------:R-:W-:Y:S02]  /*e740*/  SEL R0, RZ, 0x1, !P0 ;  /* 0x00000001ff007807 */ /* 0x000fe40004000000 */
[----:B------:R-:W-:Y:S02]  /*e750*/  MOV R4, 0xffffffff ;  /* 0xffffffff00047802 */ /* 0x000fe40000000f00 */
[----:B------:R-:W-:Y:S02]  /*e760*/  LOP3.LUT R8, R8, 0x7, RZ, 0xc0, !PT ;  /* 0x0000000708087812 */ /* 0x000fe400078ec0ff */
[----:B-1----:R-:W-:-:S04]  /*e770*/  @P2 LEA R2, R3, R2, 0x18 ;  /* 0x0000000203022211 */ /* 0x002fc800078ec0ff */
[----:B------:R1:W-:Y:S02]  /*e780*/  @P2 SYNCS.ARRIVE.TRANS64.A1T0 RZ, [R2+URZ+0xc8], RZ ;  /* 0x0000c8ff02ff29a7 */ /* 0x0003e4000810003f */
[----:B-1----:R-:W-:-:S04]  /*e790*/  SEL R2, RZ, 0x1, !P1 ;  /* 0x00000001ff027807 */ /* 0x002fc80004800000 */
[----:B------:R-:W-:Y:S02]  /*e7a0*/  LOP3.LUT R9, R2, R9, R0, 0x96, !PT ;  /* 0x0000000902097212 */ /* 0x000fe400078e9600 */
[----:B------:R-:W-:Y:S02]  /*e7b0*/  PRMT R2, RZ, 0x7610, R2 ;  /* 0x00007610ff027816 */ /* 0x000fe40000000002 */
[----:B------:R-:W-:Y:S02]  /*e7c0*/  PRMT R0, RZ, 0x7610, R0 ;  /* 0x00007610ff007816 */ /* 0x000fe40000000000 */
[----:B---3--:R-:W-:-:S04]  /*e7d0*/  IADD3 R12, P2, R12, UR56, RZ ;  /* 0x000000380c0c7c10 */ /* 0x008fc8000ff5e0ff */
[----:B--2---:R-:W-:Y:S01]  /*e7e0*/  IADD3.X R14, R14, UR38, RZ, P2, !PT ;  /* 0x000000260e0e7c10 */ /* 0x004fe200097fe4ff */
[----:B------:R1:W-:Y:S01]  /*e7f0*/  STL [R1+0xc8], R12 ;  /* 0x0000c80c01007387 */ /* 0x0003e20000100800 */
[----:B------:R-:W-:-:S03]  /*e800*/  ISETP.GE.U32.AND P2, PT, R12, UR4, PT ;  /* 0x000000040c007c0c */ /* 0x000fc6000bf46070 */
[----:B------:R1:W-:Y:S01]  /*e810*/  STL [R1+0xcc], R14 ;  /* 0x0000cc0e01007387 */ /* 0x0003e20000100800 */
[----:B------:R-:W-:-:S13]  /*e820*/  ISETP.GE.U32.AND.EX P0, PT, R14, UR5, PT, P2 ;  /* 0x000000050e007c0c */ /* 0x000fda000bf06120 */
[----:B-1----:R-:W-:Y:S05]  /*e830*/  @P0 BRA `(.L_x_227) ;  /* 0x00000004005c0947 */ /* 0x002fea0003800000 */
[----:B------:R-:W-:Y:S01]  /*e840*/  ULDC.64 UR4, c[0x0][0x8d0] ;  /* 0x0002340000047ab9 */ /* 0x000fe20000000a00 */
[----:B------:R-:W1:Y:S01]  /*e850*/  S2R R11, SR_CTAID.X ;  /* 0x00000000000b7919 */ /* 0x000e620000002500 */
[----:B------:R-:W-:Y:S01]  /*e860*/  ISETP.NE.U32.AND P0, PT, RZ, UR4, PT ;  /* 0x00000004ff007c0c */ /* 0x000fe2000bf05070 */
[----:B------:R-:W-:Y:S01]  /*e870*/  ULDC UR7, c[0x0][0x8d8] ;  /* 0x0002360000077ab9 */ /* 0x000fe20000000800 */
[----:B------:R-:W-:Y:S01]  /*e880*/  IMAD.MOV.U32 R2, RZ, RZ, R12 ;  /* 0x000000ffff027224 */ /* 0x000fe200078e000c */
[----:B------:R-:W2:Y:S01]  /*e890*/  S2R R10, SR_CTAID.Y ;  /* 0x00000000000a7919 */ /* 0x000ea20000002600 */
[----:B------:R-:W-:Y:S02]  /*e8a0*/  ISETP.NE.AND.EX P0, PT, RZ, UR5, PT, P0 ;  /* 0x00000005ff007c0c */ /* 0x000fe4000bf05300 */
[----:B------:R-:W-:-:S11]  /*e8b0*/  MOV R3, R14 ;  /* 0x0000000e00037202 */ /* 0x000fd60000000f00 */
[----:B------:R-:W-:Y:S05]  /*e8c0*/  @!P0 BRA `(.L_x_228) ;  /* 0x0000000000288947 */ /* 0x000fea0003800000 */
[----:B------:R-:W-:Y:S02]  /*e8d0*/  ULDC UR6, c[0x0][0x8dc] ;  /* 0x0002370000067ab9 */ /* 0x000fe40000000800 */
[----:B------:R-:W-:-:S04]  /*e8e0*/  IADD3 R7, P0, R12, UR6, RZ ;  /* 0x000000060c077c10 */ /* 0x000fc8000ff1e0ff */
[----:B------:R-:W-:-:S05]  /*e8f0*/  IADD3.X R13, RZ, R14, RZ, P0, !PT ;  /* 0x0000000eff0d7210 */ /* 0x000fca00007fe4ff */
[----:B------:R-:W-:-:S04]  /*e900*/  IMAD.WIDE.U32 R4, R13, UR4, RZ ;  /* 0x000000040d047c25 */ /* 0x000fc8000f8e00ff */
[----:B------:R-:W-:-:S04]  /*e910*/  IMAD.WIDE.U32 R4, P0, R7, UR5, R4 ;  /* 0x0000000507047c25 */ /* 0x000fc8000f800004 */
[----:B------:R-:W-:Y:S01]  /*e920*/  IMAD.WIDE.U32 R6, R7, UR4, RZ ;  /* 0x0000000407067c25 */ /* 0x000fe2000f8e00ff */
[----:B------:R-:W-:-:S03]  /*e930*/  MOV R2, R5 ;  /* 0x0000000500027202 */ /* 0x000fc60000000f00 */
[----:B------:R-:W-:Y:S01]  /*e940*/  IMAD.X R3, RZ, RZ, RZ, P0 ;  /* 0x000000ffff037224 */ /* 0x000fe200000e06ff */
[----:B------:R-:W-:-:S05]  /*e950*/  IADD3 RZ, P0, R7, R4, RZ ;  /* 0x0000000407ff7210 */ /* 0x000fca0007f1e0ff */
[----:B------:R-:W-:-:S08]  /*e960*/  IMAD.WIDE.U32.X R2, R13, UR5, R2, P0 ;  /* 0x000000050d027c25 */ /* 0x000fd000080e0402 */
.L_x_228:
[--C-:B------:R-:W-:Y:S01]  /*e970*/  SHF.R.U64 R6, R2, UR7, R3.reuse ;  /* 0x0000000702067c19 */ /* 0x100fe20008001203 */
[----:B------:R-:W-:Y:S01]  /*e980*/  ULDC.64 UR4, c[0x0][0x8c8] ;  /* 0x0002320000047ab9 */ /* 0x000fe20000000a00 */
[----:B------:R-:W-:Y:S01]  /*e990*/  SHF.R.U32.HI R2, RZ, UR7, R3 ;  /* 0x00000007ff027c19 */ /* 0x000fe20008011603 */
[----:B------:R-:W3:Y:S01]  /*e9a0*/  LDC R16, c[0x0][0x144] ;  /* 0x00005100ff107b82 */ /* 0x000ee20000000800 */
[----:B------:R-:W-:Y:S01]  /*e9b0*/  IADD3 R5, P0, RZ, -R6, RZ ;  /* 0x80000006ff057210 */ /* 0x000fe20007f1e0ff */
[----:B------:R-:W-:Y:S01]  /*e9c0*/  ULDC.64 UR8, c[0x0][0x8e8] ;  /* 0x00023a0000087ab9 */ /* 0x000fe20000000a00 */
[----:B------:R-:W-:Y:S01]  /*e9d0*/  MOV R3, R14 ;  /* 0x0000000e00037202 */ /* 0x000fe20000000f00 */
[----:B------:R-:W-:Y:S01]  /*e9e0*/  ULDC UR6, c[0x0][0x8b0] ;  /* 0x00022c0000067ab9 */ /* 0x000fe20000000800 */
[----:B------:R-:W-:Y:S02]  /*e9f0*/  IADD3.X R2, RZ, ~R2, RZ, P0, !PT ;  /* 0x80000002ff027210 */ /* 0x000fe400007fe4ff */
[----:B-1----:R-:W-:Y:S01]  /*ea00*/  I2FP.F32.U32 R7, R11 ;  /* 0x0000000b00077245 */ /* 0x002fe20000201000 */
[----:B------:R-:W1:Y:S01]  /*ea10*/  LDC R13, c[0x0][0x148] ;  /* 0x00005200ff0d7b82 */ /* 0x000e620000000800 */
[----:B------:R-:W-:Y:S01]  /*ea20*/  ISETP.NE.U32.AND P0, PT, RZ, UR8, PT ;  /* 0x00000008ff007c0c */ /* 0x000fe2000bf05070 */
[----:B------:R-:W-:-:S02]  /*ea30*/  IMAD R4, R2, UR4, RZ ;  /* 0x0000000402047c24 */ /* 0x000fc4000f8e02ff */
[----:B------:R-:W-:Y:S01]  /*ea40*/  IMAD.MOV.U32 R2, RZ, RZ, R12 ;  /* 0x000000ffff027224 */ /* 0x000fe200078e000c */
[----:B------:R-:W-:-:S03]  /*ea50*/  ISETP.NE.AND.EX P0, PT, RZ, UR9, PT, P0 ;  /* 0x00000009ff007c0c */ /* 0x000fc6000bf05300 */
[----:B------:R-:W-:Y:S01]  /*ea60*/  IMAD.WIDE.U32 R2, R5, UR4, R2 ;  /* 0x0000000405027c25 */ /* 0x000fe2000f8e0002 */
[----:B------:R-:W-:-:S03]  /*ea70*/  ULDC UR4, c[0x0][0x150] ;  /* 0x0000540000047ab9 */ /* 0x000fc60000000800 */
[----:B------:R-:W-:Y:S02]  /*ea80*/  IMAD R5, R5, UR5, R4 ;  /* 0x0000000505057c24 */ /* 0x000fe4000f8e0204 */
[----:B------:R-:W-:Y:S01]  /*ea90*/  FMUL R4, R7, UR4 ;  /* 0x0000000407047c20 */ /* 0x000fe20008400000 */
[----:B------:R-:W-:Y:S01]  /*eaa0*/  ULDC UR4, c[0x0][0x8c0] ;  /* 0x0002300000047ab9 */ /* 0x000fe20000000800 */
[----:B------:R-:W-:Y:S01]  /*eab0*/  ULDC UR5, c[0x0][0x154] ;  /* 0x0000550000057ab9 */ /* 0x000fe20000000800 */
[----:B------:R-:W-:-:S03]  /*eac0*/  IADD3 R3, R3, R5, RZ ;  /* 0x0000000503037210 */ /* 0x000fc60007ffe0ff */
[----:B------:R-:W4:Y:S01]  /*ead0*/  F2I.U32.TRUNC.NTZ R4, R4 ;  /* 0x0000000400047305 */ /* 0x000f22000020f000 */
[----:B------:R-:W-:Y:S02]  /*eae0*/  SHF.R.U64 R7, R2, UR4, R3 ;  /* 0x0000000402077c19 */ /* 0x000fe40008001203 */
[----:B--2---:R-:W-:-:S05]  /*eaf0*/  I2FP.F32.U32 R2, R10 ;  /* 0x0000000a00027245 */ /* 0x004fca0000201000 */
[----:B------:R-:W-:Y:S01]  /*eb00*/  FMUL R5, R2, UR5 ;  /* 0x0000000502057c20 */ /* 0x000fe20008400000 */
[----:B------:R-:W-:Y:S01]  /*eb10*/  SHF.R.U32.HI R2, RZ, UR4, R3 ;  /* 0x00000004ff027c19 */ /* 0x000fe20008011603 */
[----:B------:R-:W-:Y:S02]  /*eb20*/  ULDC UR4, c[0x0][0x900] ;  /* 0x0002400000047ab9 */ /* 0x000fe40000000800 */
[----:B------:R2:W1:Y:S01]  /*eb30*/  F2I.U32.TRUNC.NTZ R15, R5 ;  /* 0x00000005000f7305 */ /* 0x000462000020f000 */
[--C-:B------:R-:W-:Y:S02]  /*eb40*/  SHF.R.U64 R14, R7, UR6, R2.reuse ;  /* 0x00000006070e7c19 */ /* 0x100fe40008001202 */
[----:B------:R-:W-:Y:S01]  /*eb50*/  SHF.R.U32.HI R3, RZ, UR6, R2 ;  /* 0x00000006ff037c19 */ /* 0x000fe20008011602 */
[----:B----4-:R-:W-:-:S03]  /*eb60*/  IMAD.MOV R2, RZ, RZ, -R4 ;  /* 0x000000ffff027224 */ /* 0x010fc600078e0a04 */
[----:B------:R-:W-:Y:S01]  /*eb70*/  SHF.R.U64 R12, R14, UR4, R3 ;  /* 0x000000040e0c7c19 */ /* 0x000fe20008001203 */
[----:B---3--:R-:W-:Y:S01]  /*eb80*/  IMAD R17, R16, R2, R11 ;  /* 0x0000000210117224 */ /* 0x008fe200078e020b */
[----:B------:R-:W-:Y:S02]  /*eb90*/  SHF.R.U32.HI R4, RZ, UR4, R3 ;  /* 0x00000004ff047c19 */ /* 0x000fe40008011603 */
[----:B------:R-:W-:Y:S02]  /*eba0*/  MOV R2, R12 ;  /* 0x0000000c00027202 */ /* 0x000fe40000000f00 */
[----:B------:R-:W-:Y:S01]  /*ebb0*/  MOV R3, R4 ;  /* 0x0000000400037202 */ /* 0x000fe20000000f00 */
[----:B--2---:R-:W-:Y:S06]  /*ebc0*/  @!P0 BRA `(.L_x_229) ;  /* 0x0000000000288947 */ /* 0x004fec0003800000 */
[----:B------:R-:W-:Y:S02]  /*ebd0*/  ULDC UR4, c[0x0][0x8f4] ;  /* 0x00023d0000047ab9 */ /* 0x000fe40000000800 */
[----:B------:R-:W-:-:S05]  /*ebe0*/  IADD3 R3, P0, R12, UR4, RZ ;  /* 0x000000040c037c10 */ /* 0x000fca000ff1e0ff */
[----:B------:R-:W-:-:S04]  /*ebf0*/  IMAD.X R11, RZ, RZ, R4, P0 ;  /* 0x000000ffff0b7224 */ /* 0x000fc800000e0604 */
[----:B------:R-:W-:-:S04]  /*ec00*/  IMAD.WIDE.U32 R4, R11, UR8, RZ ;  /* 0x000000080b047c25 */ /* 0x000fc8000f8e00ff */
[----:B------:R-:W-:-:S04]  /*ec10*/  IMAD.WIDE.U32 R4, P0, R3, UR9, R4 ;  /* 0x0000000903047c25 */ /* 0x000fc8000f800004 */
[----:B------:R-:W-:Y:S01]  /*ec20*/  IMAD.WIDE.U32 R2, R3, UR8, RZ ;  /* 0x0000000803027c25 */ /* 0x000fe2000f8e00ff */
[----:B------:R-:W-:-:S04]  /*ec30*/  MOV R2, R5 ;  /* 0x0000000500027202 */ /* 0x000fc80000000f00 */
[----:B------:R-:W-:Y:S02]  /*ec40*/  IADD3 RZ, P1, R3, R4, RZ ;  /* 0x0000000403ff7210 */ /* 0x000fe40007f3e0ff */
[----:B------:R-:W-:-:S03]  /*ec50*/  IADD3.X R3, RZ, RZ, RZ, P0, !PT ;  /* 0x000000ffff037210 */ /* 0x000fc600007fe4ff */
[----:B------:R-:W-:-:S08]  /*ec60*/  IMAD.WIDE.U32.X R2, R11, UR9, R2, P1 ;  /* 0x000000090b027c25 */ /* 0x000fd000088e0402 */
.L_x_229:
[----:B------:R-:W2:Y:S01]  /*ec70*/  LDC R4, c[0x0][0x904] ;  /* 0x00024100ff047b82 */ /* 0x000ea20000000800 */
[----:B------:R-:W-:Y:S01]  /*ec80*/  ULDC UR4, c[0x0][0x8f0] ;  /* 0x00023c0000047ab9 */ /* 0x000fe20000000800 */
[----:B------:R-:W-:Y:S01]  /*ec90*/  LOP3.LUT R14, R14, UR18, RZ, 0xc0, !PT ;  /* 0x000000120e0e7c12 */ /* 0x000fe2000f8ec0ff */
[----:B-1----:R-:W-:Y:S01]  /*eca0*/  IMAD.MOV R15, RZ, RZ, -R15 ;  /* 0x000000ffff0f7224 */ /* 0x002fe200078e0a0f */
[----:B------:R-:W-:Y:S01]  /*ecb0*/  SHF.R.U64 R3, R2, UR4, R3 ;  /* 0x0000000402037c19 */ /* 0x000fe20008001203 */
[----:B------:R-:W-:Y:S01]  /*ecc0*/  ULDC UR4, c[0x0][0x8e0] ;  /* 0x0002380000047ab9 */ /* 0x000fe20000000800 */
[----:B------:R-:W-:Y:S01]  /*ecd0*/  ULDC UR5, c[0x0][0x8b8] ;  /* 0x00022e0000057ab9 */ /* 0x000fe20000000800 */
[----:B------:R-:W-:Y:S02]  /*ece0*/  MOV R2, 0x1 ;  /* 0x0000000100027802 */ /* 0x000fe40000000f00 */
[C---:B------:R-:W-:Y:S01]  /*ecf0*/  IADD3 R5, -R3.reuse, RZ, RZ ;  /* 0x000000ff03057210 */ /* 0x040fe20007ffe1ff */
[----:B------:R-:W-:Y:S01]  /*ed00*/  IMAD R14, R3, UR17, R14 ;  /* 0x00000011030e7c24 */ /* 0x000fe2000f8e020e */
[----:B------:R-:W-:-:S03]  /*ed10*/  LOP3.LUT R3, R7, UR15, RZ, 0xc0, !PT ;  /* 0x0000000f07037c12 */ /* 0x000fc6000f8ec0ff */
[----:B------:R-:W-:Y:S01]  /*ed20*/  IMAD R12, R5, UR4, R12 ;  /* 0x00000004050c7c24 */ /* 0x000fe2000f8e020c */
[----:B------:R-:W-:-:S03]  /*ed30*/  ULDC UR4, c[0x0][0x8a8] ;  /* 0x00022a0000047ab9 */ /* 0x000fc60000000800 */
[----:B------:R-:W-:Y:S01]  /*ed40*/  IMAD R12, R12, UR4, R3 ;  /* 0x000000040c0c7c24 */ /* 0x000fe2000f8e0203 */
[----:B--2---:R-:W-:Y:S01]  /*ed50*/  ISETP.NE.AND P0, PT, R4, 0x1, PT ;  /* 0x000000010400780c */ /* 0x004fe20003f05270 */
[----:B------:R-:W-:-:S12]  /*ed60*/  IMAD.MOV.U32 R4, RZ, RZ, R6 ;  /* 0x000000ffff047224 */ /* 0x000fd800078e0006 */
[----:B------:R-:W-:-:S04]  /*ed70*/  @P0 IMAD R17, R13, R15, R10 ;  /* 0x0000000f0d110224 */ /* 0x000fc800078e020a */
[----:B------:R-:W-:-:S05]  /*ed80*/  IMAD R7, R14, UR5, R17 ;  /* 0x000000050e077c24 */ /* 0x000fca000f8e0211 */
[----:B------:R-:W-:Y:S02]  /*ed90*/  SEL R5, R12, R7, !P0 ;  /* 0x000000070c057207 */ /* 0x000fe40004000000 */
[----:B------:R-:W-:-:S07]  /*eda0*/  SEL R7, R7, R12, !P0 ;  /* 0x0000000c07077207 */ /* 0x000fce0004000000 */
.L_x_227:
[----:B------:R-:W-:Y:S05]  /*edb0*/  BSYNC B1 ;  /* 0x0000000000017941 */ /* 0x000fea0003800000 */
.L_x_226:
[----:B------:R-:W-:-:S13]  /*edc0*/  LOP3.LUT P0, RZ, R2, 0xff, RZ, 0xc0, !PT ;  /* 0x000000ff02ff7812 */ /* 0x000fda000780c0ff */
[----:B------:R-:W-:Y:S05]  /*edd0*/  @P0 BRA `(.L_x_230) ;  /* 0xfffffff400140947 */ /* 0x000fea000383ffff */
[----:B------:R-:W-:Y:S05]  /*ede0*/  BSYNC B0 ;  /* 0x0000000000007941 */ /* 0x000fea0003800000 */
.L_x_219:
[----:B------:R-:W-:-:S03]  /*edf0*/  UMOV UR4, 0xffffffff ;  /* 0xffffffff00047882 */ /* 0x000fc60000000000 */
[----:B------:R-:W-:Y:S05]  /*ee00*/  BRA.DIV UR4, `(.L_x_231) ;  /* 0x0000000e04647947 */ /* 0x000fea000b800000 */
[----:B------:R-:W-:-:S13]  /*ee10*/  ELECT P6, URZ, PT ;  /* 0x00000000003f782f */ /* 0x000fda00038c0000 */
.L_x_268:
[----:B------:R-:W-:Y:S04]  /*ee20*/  BSSY B0, `(.L_x_232) ;  /* 0x0000050000007945 */ /* 0x000fe80003800000 */
[----:B------:R-:W-:Y:S05]  /*ee30*/  @!P6 BRA `(.L_x_233) ;  /* 0x000000040038e947 */ /* 0x000fea0003800000 */
[----:B------:R-:W-:-:S04]  /*ee40*/  ULOP3.LUT UR4, UR40, 0x2, URZ, 0xfc, !UPT ;  /* 0x0000000228047892 */ /* 0x000fc8000f8efc3f */
[----:B------:R-:W-:-:S06]  /*ee50*/  UISETP.NE.AND UP0, UPT, UR4, 0x3, UPT ;  /* 0x000000030400788c */ /* 0x000fcc000bf05270 */
[----:B------:R-:W-:-:S13]  /*ee60*/  PLOP3.LUT P0, PT, PT, PT, UP0, 0x80, 0x0 ;  /* 0x000000000000781c */ /* 0x000fda0003f0f008 */
[----:B------:R-:W-:Y:S05]  /*ee70*/  @!P0 BRA `(.L_x_234) ;  /* 0x0000000000048947 */ /* 0x000fea0003800000 */
[----:B------:R-:W-:Y:S01]  /*ee80*/  BPT.TRAP 0x1 ;  /* 0x000000040000795c */ /* 0x000fe20000300000 */
.L_x_234:
[----:B------:R-:W1:Y:S01]  /*ee90*/  S2R R3, SR_CgaCtaId ;  /* 0x0000000000037919 */ /* 0x000e620000008800 */
[----:B------:R-:W-:Y:S02]  /*eea0*/  MOV R0, 0x400 ;  /* 0x0000040000007802 */ /* 0x000fe40000000f00 */
[----:B------:R-:W-:Y:S02]  /*eeb0*/  SHF.L.U32 R2, R9, 0x1f, RZ ;  /* 0x0000001f09027819 */ /* 0x000fe400000006ff */
[----:B-1----:R-:W-:-:S04]  /*eec0*/  LEA R3, R3, R0, 0x18 ;  /* 0x0000000003037211 */ /* 0x002fc800078ec0ff */
[----:B------:R-:W-:-:S04]  /*eed0*/  IADD3 R3, R3, 0x40, RZ ;  /* 0x0000004003037810 */ /* 0x000fc80007ffe0ff */
[C---:B------:R-:W-:Y:S01]  /*eee0*/  LEA R5, R8.reuse, R3, 0x3 ;  /* 0x0000000308057211 */ /* 0x040fe200078e18ff */
[----:B------:R-:W-:-:S03]  /*eef0*/  VIADD R8, R8, 0x1 ;  /* 0x0000000108087836 */ /* 0x000fc60000000000 */
[----:B------:R-:W1:Y:S02]  /*ef00*/  SYNCS.PHASECHK.TRANS64.TRYWAIT P0, [R5+URZ], R2 ;  /* 0x00000002050075a7 */ /* 0x000e64000800017f */
[----:B------:R-:W-:-:S04]  /*ef10*/  ISETP.NE.AND P1, PT, R8, 0x8, PT ;  /* 0x000000080800780c */ /* 0x000fc80003f25270 */
[----:B------:R-:W-:Y:S02]  /*ef20*/  SEL R0, RZ, 0x1, P1 ;  /* 0x00000001ff007807 */ /* 0x000fe40000800000 */
[----:B------:R-:W-:Y:S02]  /*ef30*/  SEL R8, R8, RZ, P1 ;  /* 0x000000ff08087207 */ /* 0x000fe40000800000 */
[----:B------:R-:W-:Y:S02]  /*ef40*/  LOP3.LUT R9, R9, R0, RZ, 0x3c, !PT ;  /* 0x0000000009097212 */ /* 0x000fe400078e3cff */
[----:B------:R-:W-:Y:S02]  /*ef50*/  LEA R7, R8, R3, 0x3 ;  /* 0x0000000308077211 */ /* 0x000fe400078e18ff */
[----:B------:R-:W-:Y:S01]  /*ef60*/  SHF.L.U32 R4, R9, 0x1f, RZ ;  /* 0x0000001f09047819 */ /* 0x000fe200000006ff */
[----:B-1----:R-:W-:Y:S06]  /*ef70*/  @!P0 BRA `(.L_x_235) ;  /* 0x0000000c00288947 */ /* 0x002fec0003800000 */
.L_x_269:
[----:B------:R-:W2:Y:S01]  /*ef80*/  SYNCS.PHASECHK.TRANS64.TRYWAIT P0, [R7+URZ], R4 ;  /* 0x00000004070075a7 */ /* 0x000ea2000800017f */
[----:B------:R-:W-:-:S04]  /*ef90*/  IADD3 R0, R8, 0x1, RZ ;  /* 0x0000000108007810 */ /* 0x000fc80007ffe0ff */
[----:B------:R-:W-:-:S04]  /*efa0*/  ISETP.NE.AND P1, PT, R0, 0x8, PT ;  /* 0x000000080000780c */ /* 0x000fc80003f25270 */
[----:B-1----:R-:W-:Y:S02]  /*efb0*/  SEL R2, RZ, 0x1, P1 ;  /* 0x00000001ff027807 */ /* 0x002fe40000800000 */
[----:B------:R-:W-:Y:S02]  /*efc0*/  SEL R0, R0, RZ, P1 ;  /* 0x000000ff00007207 */ /* 0x000fe40000800000 */
[----:B------:R-:W-:-:S03]  /*efd0*/  LOP3.LUT R9, R9, R2, RZ, 0x3c, !PT ;  /* 0x0000000209097212 */ /* 0x000fc600078e3cff */
[----:B------:R-:W-:Y:S01]  /*efe0*/  IMAD R6, R0, 0x8, R3 ;  /* 0x0000000800067824 */ /* 0x000fe200078e0203 */
[----:B------:R-:W-:Y:S01]  /*eff0*/  SHF.L.U32 R5, R9, 0x1f, RZ ;  /* 0x0000001f09057819 */ /* 0x000fe200000006ff */
[----:B--2---:R-:W-:Y:S06]  /*f000*/  @!P0 BRA `(.L_x_236) ;  /* 0x0000000c00188947 */ /* 0x004fec0003800000 */
.L_x_270:
[----:B------:R-:W2:Y:S01]  /*f010*/  SYNCS.PHASECHK.TRANS64.TRYWAIT P0, [R6+URZ], R5 ;  /* 0x00000005060075a7 */ /* 0x000ea2000800017f */
[----:B------:R-:W-:-:S04]  /*f020*/  IADD3 R0, R0, 0x1, RZ ;  /* 0x0000000100007810 */ /* 0x000fc80007ffe0ff */
[----:B------:R-:W-:-:S04]  /*f030*/  ISETP.NE.AND P1, PT, R0, 0x8, PT ;  /* 0x000000080000780c */ /* 0x000fc80003f25270 */
[----:B------:R-:W-:Y:S02]  /*f040*/  SEL R2, RZ, 0x1, P1 ;  /* 0x00000001ff027807 */ /* 0x000fe40000800000 */
[----:B------:R-:W-:Y:S02]  /*f050*/  SEL R0, R0, RZ, P1 ;  /* 0x000000ff00007207 */ /* 0x000fe40000800000 */
[----:B------:R-:W-:Y:S02]  /*f060*/  LOP3.LUT R9, R9, R2, RZ, 0x3c, !PT ;  /* 0x0000000209097212 */ /* 0x000fe400078e3cff */
[----:B-1----:R-:W-:Y:S02]  /*f070*/  LEA R7, R0, R3, 0x3 ;  /* 0x0000000300077211 */ /* 0x002fe400078e18ff */
[----:B------:R-:W-:Y:S01]  /*f080*/  SHF.L.U32 R4, R9, 0x1f, RZ ;  /* 0x0000001f09047819 */ /* 0x000fe200000006ff */
[----:B--2---:R-:W-:Y:S06]  /*f090*/  @!P0 BRA `(.L_x_237) ;  /* 0x0000000c00088947 */ /* 0x004fec0003800000 */
.L_x_271:
[----:B------:R-:W2:Y:S01]  /*f0a0*/  SYNCS.PHASECHK.TRANS64.TRYWAIT P0, [R7+URZ], R4 ;  /* 0x00000004070075a7 */ /* 0x000ea2000800017f */
[----:B------:R-:W-:-:S05]  /*f0b0*/  VIADD R0, R0, 0x1 ;  /* 0x0000000100007836 */ /* 0x000fca0000000000 */
[----:B------:R-:W-:-:S04]  /*f0c0*/  ISETP.NE.AND P1, PT, R0, 0x8, PT ;  /* 0x000000080000780c */ /* 0x000fc80003f25270 */
[----:B------:R-:W-:Y:S02]  /*f0d0*/  SEL R2, RZ, 0x1, P1 ;  /* 0x00000001ff027807 */ /* 0x000fe40000800000 */
[----:B------:R-:W-:Y:S02]  /*f0e0*/  SEL R0, R0, RZ, P1 ;  /* 0x000000ff00007207 */ /* 0x000fe40000800000 */
[----:B------:R-:W-:Y:S02]  /*f0f0*/  LOP3.LUT R9, R9, R2, RZ, 0x3c, !PT ;  /* 0x0000000209097212 */ /* 0x000fe400078e3cff */
[----:B-1----:R-:W-:Y:S02]  /*f100*/  LEA R6, R0, R3, 0x3 ;  /* 0x0000000300067211 */ /* 0x002fe400078e18ff */
[----:B------:R-:W-:Y:S01]  /*f110*/  SHF.L.U32 R5, R9, 0x1f, RZ ;  /* 0x0000001f09057819 */ /* 0x000fe200000006ff */
[----:B--2---:R-:W-:Y:S06]  /*f120*/  @!P0 BRA `(.L_x_238) ;  /* 0x0000000800f88947 */ /* 0x004fec0003800000 */
.L_x_272:
[----:B------:R-:W2:Y:S01]  /*f130*/  SYNCS.PHASECHK.TRANS64.TRYWAIT P0, [R6+URZ], R5 ;  /* 0x00000005060075a7 */ /* 0x000ea2000800017f */
[----:B------:R-:W-:-:S04]  /*f140*/  IADD3 R0, R0, 0x1, RZ ;  /* 0x0000000100007810 */ /* 0x000fc80007ffe0ff */
[----:B------:R-:W-:-:S04]  /*f150*/  ISETP.NE.AND P1, PT, R0, 0x8, PT ;  /* 0x000000080000780c */ /* 0x000fc80003f25270 */
[----:B------:R-:W-:Y:S02]  /*f160*/  SEL R2, RZ, 0x1, P1 ;  /* 0x00000001ff027807 */ /* 0x000fe40000800000 */
[----:B------:R-:W-:Y:S02]  /*f170*/  SEL R0, R0, RZ, P1 ;  /* 0x000000ff00007207 */ /* 0x000fe40000800000 */
[----:B------:R-:W-:-:S03]  /*f180*/  LOP3.LUT R9, R9, R2, RZ, 0x3c, !PT ;  /* 0x0000000209097212 */ /* 0x000fc600078e3cff */
[----:B-1----:R-:W-:Y:S01]  /*f190*/  IMAD R7, R0, 0x8, R3 ;  /* 0x0000000800077824 */ /* 0x002fe200078e0203 */
[----:B------:R-:W-:Y:S01]  /*f1a0*/  SHF.L.U32 R4, R9, 0x1f, RZ ;  /* 0x0000001f09047819 */ /* 0x000fe200000006ff */
[----:B--2---:R-:W-:Y:S06]  /*f1b0*/  @!P0 BRA `(.L_x_239) ;  /* 0x0000000800e88947 */ /* 0x004fec0003800000 */
.L_x_273:
        /* <DEDUP_REMOVED lines=9> */
.L_x_274:
[----:B------:R-:W2:Y:S01]  /*f250*/  SYNCS.PHASECHK.TRANS64.TRYWAIT P0, [R6+URZ], R5 ;  /* 0x00000005060075a7 */ /* 0x000ea2000800017f */
[----:B------:R-:W-:-:S05]  /*f260*/  VIADD R0, R0, 0x1 ;  /* 0x0000000100007836 */ /* 0x000fca0000000000 */
[----:B------:R-:W-:-:S04]  /*f270*/  ISETP.NE.AND P1, PT, R0, 0x8, PT ;  /* 0x000000080000780c */ /* 0x000fc80003f25270 */
[----:B------:R-:W-:Y:S02]  /*f280*/  SEL R2, RZ, 0x1, P1 ;  /* 0x00000001ff027807 */ /* 0x000fe40000800000 */
[----:B------:R-:W-:Y:S02]  /*f290*/  SEL R0, R0, RZ, P1 ;  /* 0x000000ff00007207 */ /* 0x000fe40000800000 */
[----:B------:R-:W-:Y:S01]  /*f2a0*/  LOP3.LUT R2, R9, R2, RZ, 0x3c, !PT ;  /* 0x0000000209027212 */ /* 0x000fe200078e3cff */
[----:B--2---:R-:W-:Y:S06]  /*f2b0*/  @!P0 BRA `(.L_x_241) ;  /* 0x0000000800d08947 */ /* 0x004fec0003800000 */
.L_x_275:
[----:B------:R-:W-:Y:S02]  /*f2c0*/  LEA R3, R0, R3, 0x3 ;  /* 0x0000000300037211 */ /* 0x000fe400078e18ff */
[----:B------:R-:W-:-:S07]  /*f2d0*/  SHF.L.U32 R0, R2, 0x1f, RZ ;  /* 0x0000001f02007819 */ /* 0x000fce00000006ff */
.L_x_242:
[----:B---3--:R3:W4:Y:S02]  /*f2e0*/  SYNCS.PHASECHK.TRANS64.TRYWAIT P0, [R3+URZ], R0 ;  /* 0x00000000030075a7 */ /* 0x008724000800017f */
[----:B----4-:R-:W-:Y:S05]  /*f2f0*/  @!P0 NANOSLEEP.SYNCS 0x989680 ;  /* 0x009896800000895d */ /* 0x010fea0003900000 */
[----:B------:R-:W4:Y:S02]  /*f300*/  @!P0 SYNCS.PHASECHK.TRANS64 P0, [R3+URZ], R0 ;  /* 0x00000000030085a7 */ /* 0x000f24000800007f */
[----:B----4-:R-:W-:Y:S05]  /*f310*/  @!P0 BRA `(.L_x_242) ;  /* 0xfffffffc00f08947 */ /* 0x010fea000383ffff */
.L_x_233:
[----:B------:R-:W-:Y:S05]  /*f320*/  BSYNC B0 ;  /* 0x0000000000007941 */ /* 0x000fea0003800000 */
.L_x_232:
[----:B------:R-:W-:Y:S05]  /*f330*/  EXIT ;  /* 0x000000000000794d */ /* 0x000fea0003800000 */
.L_x_25:
[----:B---3--:R-:W-:-:S04]  /*f340*/  MOV R3, UR4 ;  /* 0x0000000400037c02 */ /* 0x008fc80008000f00 */
[----:B------:R3:W4:Y:S03]  /*f350*/  SYNCS.PHASECHK.TRANS64.TRYWAIT P0, [R3+URZ], R0 ;  /* 0x00000000030075a7 */ /* 0x000726000800017f */
[----:B----4-:R-:W-:Y:S05]  /*f360*/  @!P0 NANOSLEEP.SYNCS 0x989680 ;  /* 0x009896800000895d */ /* 0x010fea0003900000 */
[----:B------:R-:W4:Y:S02]  /*f370*/  @!P0 SYNCS.PHASECHK.TRANS64 P0, [R3+URZ], R0 ;  /* 0x00000000030085a7 */ /* 0x000f24000800007f */
[----:B----4-:R-:W-:Y:S05]  /*f380*/  @!P0 BRA `(.L_x_25) ;  /* 0xfffffffc00ec8947 */ /* 0x010fea000383ffff */
[----:B------:R-:W-:Y:S05]  /*f390*/  BRA `(.L_x_24) ;  /* 0xffffff3000687947 */ /* 0x000fea000383ffff */
.L_x_31:
[----:B---3--:R-:W-:-:S04]  /*f3a0*/  IMAD.U32 R4, RZ, RZ, UR6 ;  /* 0x00000006ff047e24 */ /* 0x008fc8000f8e00ff */
[----:B------:R3:W4:Y:S03]  /*f3b0*/  SYNCS.PHASECHK.TRANS64.TRYWAIT P0, [R4+URZ], R3 ;  /* 0x00000003040075a7 */ /* 0x000726000800017f */
[----:B----4-:R-:W-:Y:S05]  /*f3c0*/  @!P0 NANOSLEEP.SYNCS 0x989680 ;  /* 0x009896800000895d */ /* 0x010fea0003900000 */
[----:B------:R-:W4:Y:S02]  /*f3d0*/  @!P0 SYNCS.PHASECHK.TRANS64 P0, [R4+URZ], R3 ;  /* 0x00000003040085a7 */ /* 0x000f24000800007f */
[----:B----4-:R-:W-:Y:S05]  /*f3e0*/  @!P0 BRA `(.L_x_31) ;  /* 0xfffffffc00ec8947 */ /* 0x010fea000383ffff */
[----:B------:R-:W-:Y:S05]  /*f3f0*/  BRA `(.L_x_30) ;  /* 0xffffff4400647947 */ /* 0x000fea000383ffff */
.L_x_56:
[----:B--2---:R2:W3:Y:S02]  /*f400*/  SYNCS.PHASECHK.TRANS64.TRYWAIT P0, [R25+URZ+0x80], R4 ;  /* 0x00008004190075a7 */ /* 0x0044e4000800017f */
[----:B---3--:R-:W-:Y:S05]  /*f410*/  @!P0 NANOSLEEP.SYNCS 0x989680 ;  /* 0x009896800000895d */ /* 0x008fea0003900000 */
[----:B------:R-:W3:Y:S02]  /*f420*/  @!P0 SYNCS.PHASECHK.TRANS64 P0, [R25+URZ+0x80], R4 ;  /* 0x00008004190085a7 */ /* 0x000ee4000800007f */
[----:B---3--:R-:W-:Y:S05]  /*f430*/  @!P0 BRA `(.L_x_56) ;  /* 0xfffffffc00f08947 */ /* 0x008fea000383ffff */
[----:B------:R-:W-:Y:S05]  /*f440*/  BRA `(.L_x_243) ;  /* 0xffffff7400487947 */ /* 0x000fea000383ffff */
.L_x_67:
[----:B-1----:R1:W2:Y:S02]  /*f450*/  SYNCS.PHASECHK.TRANS64.TRYWAIT P2, [R20+URZ+0x80], R15 ;  /* 0x0000800f140075a7 */ /* 0x0022a4000804017f */
[----:B--2---:R-:W-:Y:S05]  /*f460*/  @!P2 NANOSLEEP.SYNCS 0x989680 ;  /* 0x009896800000a95d */ /* 0x004fea0003900000 */
[----:B------:R-:W2:Y:S02]  /*f470*/  @!P2 SYNCS.PHASECHK.TRANS64 P2, [R20+URZ+0x80], R15 ;  /* 0x0000800f1400a5a7 */ /* 0x000ea4000804007f */
[----:B--2---:R-:W-:Y:S05]  /*f480*/  @!P2 BRA `(.L_x_67) ;  /* 0xfffffffc00f0a947 */ /* 0x004fea000383ffff */
[----:B------:R-:W-:Y:S05]  /*f490*/  BRA `(.L_x_244) ;  /* 0xffffff8000047947 */ /* 0x000fea000383ffff */
.L_x_78:
[----:B-1----:R1:W2:Y:S02]  /*f4a0*/  SYNCS.PHASECHK.TRANS64.TRYWAIT P2, [R14+URZ+0x80], R15 ;  /* 0x0000800f0e0075a7 */ /* 0x0022a4000804017f */
[----:B--2---:R-:W-:Y:S05]  /*f4b0*/  @!P2 NANOSLEEP.SYNCS 0x989680 ;  /* 0x009896800000a95d */ /* 0x004fea0003900000 */
[----:B------:R-:W2:Y:S02]  /*f4c0*/  @!P2 SYNCS.PHASECHK.TRANS64 P2, [R14+URZ+0x80], R15 ;  /* 0x0000800f0e00a5a7 */ /* 0x000ea4000804007f */
[----:B--2---:R-:W-:Y:S05]  /*f4d0*/  @!P2 BRA `(.L_x_78) ;  /* 0xfffffffc00f0a947 */ /* 0x004fea000383ffff */
[----:B------:R-:W-:Y:S05]  /*f4e0*/  BRA `(.L_x_245) ;  /* 0xffffff88004c7947 */ /* 0x000fea000383ffff */
.L_x_89:
[----:B--2---:R2:W4:Y:S02]  /*f4f0*/  SYNCS.PHASECHK.TRANS64.TRYWAIT P2, [R18+URZ+0x80], R19 ;  /* 0x00008013120075a7 */ /* 0x004524000804017f */
[----:B----4-:R-:W-:Y:S05]  /*f500*/  @!P2 NANOSLEEP.SYNCS 0x989680 ;  /* 0x009896800000a95d */ /* 0x010fea0003900000 */
[----:B------:R-:W4:Y:S02]  /*f510*/  @!P2 SYNCS.PHASECHK.TRANS64 P2, [R18+URZ+0x80], R19 ;  /* 0x000080131200a5a7 */ /* 0x000f24000804007f */
[----:B----4-:R-:W-:Y:S05]  /*f520*/  @!P2 BRA `(.L_x_89) ;  /* 0xfffffffc00f0a947 */ /* 0x010fea000383ffff */
[----:B------:R-:W-:Y:S05]  /*f530*/  BRA `(.L_x_246) ;  /* 0xffffff90008c7947 */ /* 0x000fea000383ffff */
.L_x_100:
[----:B--2---:R2:W3:Y:S02]  /*f540*/  SYNCS.PHASECHK.TRANS64.TRYWAIT P2, [R17+URZ+0x80], R18 ;  /* 0x00008012110075a7 */ /* 0x0044e4000804017f */
[----:B---3--:R-:W-:Y:S05]  /*f550*/  @!P2 NANOSLEEP.SYNCS 0x989680 ;  /* 0x009896800000a95d */ /* 0x008fea0003900000 */
[----:B------:R-:W3:Y:S02]  /*f560*/  @!P2 SYNCS.PHASECHK.TRANS64 P2, [R17+URZ+0x80], R18 ;  /* 0x000080121100a5a7 */ /* 0x000ee4000804007f */
[----:B---3--:R-:W-:Y:S05]  /*f570*/  @!P2 BRA `(.L_x_100) ;  /* 0xfffffffc00f0a947 */ /* 0x008fea000383ffff */
[----:B------:R-:W-:Y:S05]  /*f580*/  BRA `(.L_x_247) ;  /* 0xffffff9c00187947 */ /* 0x000fea000383ffff */
.L_x_111:
[----:B--2---:R2:W3:Y:S02]  /*f590*/  SYNCS.PHASECHK.TRANS64.TRYWAIT P2, [R17+URZ+0x80], R18 ;  /* 0x00008012110075a7 */ /* 0x0044e4000804017f */
[----:B---3--:R-:W-:Y:S05]  /*f5a0*/  @!P2 NANOSLEEP.SYNCS 0x989680 ;  /* 0x009896800000a95d */ /* 0x008fea0003900000 */
[----:B------:R-:W3:Y:S02]  /*f5b0*/  @!P2 SYNCS.PHASECHK.TRANS64 P2, [R17+URZ+0x80], R18 ;  /* 0x000080121100a5a7 */ /* 0x000ee4000804007f */
[----:B---3--:R-:W-:Y:S05]  /*f5c0*/  @!P2 BRA `(.L_x_111) ;  /* 0xfffffffc00f0a947 */ /* 0x008fea000383ffff */
[----:B------:R-:W-:Y:S05]  /*f5d0*/  BRA `(.L_x_248) ;  /* 0xffffffa400707947 */ /* 0x000fea000383ffff */
.L_x_122:
[----:B--2---:R2:W3:Y:S02]  /*f5e0*/  SYNCS.PHASECHK.TRANS64.TRYWAIT P2, [R17+URZ+0x80], R18 ;  /* 0x00008012110075a7 */ /* 0x0044e4000804017f */
[----:B---3--:R-:W-:Y:S05]  /*f5f0*/  @!P2 NANOSLEEP.SYNCS 0x989680 ;  /* 0x009896800000a95d */ /* 0x008fea0003900000 */
[----:B------:R-:W3:Y:S02]  /*f600*/  @!P2 SYNCS.PHASECHK.TRANS64 P2, [R17+URZ+0x80], R18 ;  /* 0x000080121100a5a7 */ /* 0x000ee4000804007f */
[----:B---3--:R-:W-:Y:S05]  /*f610*/  @!P2 BRA `(.L_x_122) ;  /* 0xfffffffc00f0a947 */ /* 0x008fea000383ffff */
[----:B------:R-:W-:Y:S05]  /*f620*/  BRA `(.L_x_249) ;  /* 0xffffffb000087947 */ /* 0x000fea000383ffff */
.L_x_133:
[----:B--2---:R2:W3:Y:S02]  /*f630*/  SYNCS.PHASECHK.TRANS64.TRYWAIT P1, [R18+URZ+0x80], R3 ;  /* 0x00008003120075a7 */ /* 0x0044e4000802017f */
[----:B---3--:R-:W-:Y:S05]  /*f640*/  @!P1 NANOSLEEP.SYNCS 0x989680 ;  /* 0x009896800000995d */ /* 0x008fea0003900000 */
[----:B------:R-:W3:Y:S02]  /*f650*/  @!P1 SYNCS.PHASECHK.TRANS64 P1, [R18+URZ+0x80], R3 ;  /* 0x00008003120095a7 */ /* 0x000ee4000802007f */
[----:B---3--:R-:W-:Y:S05]  /*f660*/  @!P1 BRA `(.L_x_133) ;  /* 0xfffffffc00f09947 */ /* 0x008fea000383ffff */
[----:B------:R-:W-:Y:S05]  /*f670*/  BRA `(.L_x_250) ;  /* 0xffffffb800607947 */ /* 0x000fea000383ffff */
.L_x_149:
[----:B-1----:R-:W-:-:S04]  /*f680*/  MOV R3, UR4 ;  /* 0x0000000400037c02 */ /* 0x002fc80008000f00 */
[----:B------:R1:W2:Y:S03]  /*f690*/  SYNCS.PHASECHK.TRANS64.TRYWAIT P0, [R3+URZ+0xc8], R0 ;  /* 0x0000c800030075a7 */ /* 0x0002a6000800017f */
[----:B--2---:R-:W-:Y:S05]  /*f6a0*/  @!P0 NANOSLEEP.SYNCS 0x989680 ;  /* 0x009896800000895d */ /* 0x004fea0003900000 */
[----:B------:R-:W2:Y:S02]  /*f6b0*/  @!P0 SYNCS.PHASECHK.TRANS64 P0, [R3+URZ+0xc8], R0 ;  /* 0x0000c800030085a7 */ /* 0x000ea4000800007f */
[----:B--2---:R-:W-:Y:S05]  /*f6c0*/  @!P0 BRA `(.L_x_149) ;  /* 0xfffffffc00ec8947 */ /* 0x004fea000383ffff */
[----:B------:R-:W-:Y:S05]  /*f6d0*/  BRA `(.L_x_148) ;  /* 0xffffffd000487947 */ /* 0x000fea000383ffff */
.L_x_158:
[----:B-1----:R-:W-:-:S04]  /*f6e0*/  MOV R3, UR13 ;  /* 0x0000000d00037c02 */ /* 0x002fc80008000f00 */
[----:B------:R1:W2:Y:S03]  /*f6f0*/  SYNCS.PHASECHK.TRANS64.TRYWAIT P2, [R3+URZ+0xa0], R2 ;  /* 0x0000a002030075a7 */ /* 0x0002a6000804017f */
[----:B--2---:R-:W-:Y:S05]  /*f700*/  @!P2 NANOSLEEP.SYNCS 0x989680 ;  /* 0x009896800000a95d */ /* 0x004fea0003900000 */
[----:B------:R-:W2:Y:S02]  /*f710*/  @!P2 SYNCS.PHASECHK.TRANS64 P2, [R3+URZ+0xa0], R2 ;  /* 0x0000a0020300a5a7 */ /* 0x000ea4000804007f */
[----:B--2---:R-:W-:Y:S05]  /*f720*/  @!P2 BRA `(.L_x_158) ;  /* 0xfffffffc00eca947 */ /* 0x004fea000383ffff */
[----:B------:R-:W-:Y:S05]  /*f730*/  BRA `(.L_x_251) ;  /* 0xffffffd4003c7947 */ /* 0x000fea000383ffff */
.L_x_164:
[----:B-12---:R-:W-:-:S04]  /*f740*/  IMAD.U32 R3, RZ, RZ, UR13 ;  /* 0x0000000dff037e24 */ /* 0x006fc8000f8e00ff */
[----:B------:R1:W2:Y:S03]  /*f750*/  SYNCS.PHASECHK.TRANS64.TRYWAIT P2, [R3+URZ+0xa8], R2 ;  /* 0x0000a802030075a7 */ /* 0x0002a6000804017f */
[----:B--2---:R-:W-:Y:S05]  /*f760*/  @!P2 NANOSLEEP.SYNCS 0x989680 ;  /* 0x009896800000a95d */ /* 0x004fea0003900000 */
[----:B------:R-:W2:Y:S02]  /*f770*/  @!P2 SYNCS.PHASECHK.TRANS64 P2, [R3+URZ+0xa8], R2 ;  /* 0x0000a8020300a5a7 */ /* 0x000ea4000804007f */
[----:B--2---:R-:W-:Y:S05]  /*f780*/  @!P2 BRA `(.L_x_164) ;  /* 0xfffffffc00eca947 */ /* 0x004fea000383ffff */
[----:B------:R-:W-:Y:S05]  /*f790*/  BRA `(.L_x_252) ;  /* 0xffffffd400847947 */ /* 0x000fea000383ffff */
.L_x_170:
[----:B-123--:R-:W-:-:S04]  /*f7a0*/  MOV R3, UR13 ;  /* 0x0000000d00037c02 */ /* 0x00efc80008000f00 */
[----:B------:R1:W2:Y:S03]  /*f7b0*/  SYNCS.PHASECHK.TRANS64.TRYWAIT P2, [R3+URZ+0xb0], R2 ;  /* 0x0000b002030075a7 */ /* 0x0002a6000804017f */
[----:B--2---:R-:W-:Y:S05]  /*f7c0*/  @!P2 NANOSLEEP.SYNCS 0x989680 ;  /* 0x009896800000a95d */ /* 0x004fea0003900000 */
[----:B------:R-:W2:Y:S02]  /*f7d0*/  @!P2 SYNCS.PHASECHK.TRANS64 P2, [R3+URZ+0xb0], R2 ;  /* 0x0000b0020300a5a7 */ /* 0x000ea4000804007f */
[----:B--2---:R-:W-:Y:S05]  /*f7e0*/  @!P2 BRA `(.L_x_170) ;  /* 0xfffffffc00eca947 */ /* 0x004fea000383ffff */
[----:B------:R-:W-:Y:S05]  /*f7f0*/  BRA `(.L_x_253) ;  /* 0xffffffd400d87947 */ /* 0x000fea000383ffff */
.L_x_176:
[----:B-1234-:R-:W-:-:S04]  /*f800*/  MOV R3, UR13 ;  /* 0x0000000d00037c02 */ /* 0x01efc80008000f00 */
[----:B------:R1:W2:Y:S03]  /*f810*/  SYNCS.PHASECHK.TRANS64.TRYWAIT P2, [R3+URZ+0xb8], R2 ;  /* 0x0000b802030075a7 */ /* 0x0002a6000804017f */
[----:B--2---:R-:W-:Y:S05]  /*f820*/  @!P2 NANOSLEEP.SYNCS 0x989680 ;  /* 0x009896800000a95d */ /* 0x004fea0003900000 */
[----:B------:R-:W2:Y:S02]  /*f830*/  @!P2 SYNCS.PHASECHK.TRANS64 P2, [R3+URZ+0xb8], R2 ;  /* 0x0000b8020300a5a7 */ /* 0x000ea4000804007f */
[----:B--2---:R-:W-:Y:S05]  /*f840*/  @!P2 BRA `(.L_x_176) ;  /* 0xfffffffc00eca947 */ /* 0x004fea000383ffff */
[----:B------:R-:W-:Y:S05]  /*f850*/  BRA `(.L_x_254) ;  /* 0xffffffd800247947 */ /* 0x000fea000383ffff */
.L_x_182:
[----:B-1234-:R-:W-:-:S04]  /*f860*/  IMAD.U32 R3, RZ, RZ, UR13 ;  /* 0x0000000dff037e24 */ /* 0x01efc8000f8e00ff */
[----:B------:R1:W2:Y:S03]  /*f870*/  SYNCS.PHASECHK.TRANS64.TRYWAIT P2, [R3+URZ+0xa0], R2 ;  /* 0x0000a002030075a7 */ /* 0x0002a6000804017f */
[----:B--2---:R-:W-:Y:S05]  /*f880*/  @!P2 NANOSLEEP.SYNCS 0x989680 ;  /* 0x009896800000a95d */ /* 0x004fea0003900000 */
[----:B------:R-:W2:Y:S02]  /*f890*/  @!P2 SYNCS.PHASECHK.TRANS64 P2, [R3+URZ+0xa0], R2 ;  /* 0x0000a0020300a5a7 */ /* 0x000ea4000804007f */
[----:B--2---:R-:W-:Y:S05]  /*f8a0*/  @!P2 BRA `(.L_x_182) ;  /* 0xfffffffc00eca947 */ /* 0x004fea000383ffff */
[----:B------:R-:W-:Y:S05]  /*f8b0*/  BRA `(.L_x_255) ;  /* 0xffffffd800787947 */ /* 0x000fea000383ffff */
.L_x_188:
[----:B-1234-:R-:W-:-:S04]  /*f8c0*/  MOV R3, UR13 ;  /* 0x0000000d00037c02 */ /* 0x01efc80008000f00 */
[----:B------:R1:W2:Y:S03]  /*f8d0*/  SYNCS.PHASECHK.TRANS64.TRYWAIT P2, [R3+URZ+0xa8], R2 ;  /* 0x0000a802030075a7 */ /* 0x0002a6000804017f */
[----:B--2---:R-:W-:Y:S05]  /*f8e0*/  @!P2 NANOSLEEP.SYNCS 0x989680 ;  /* 0x009896800000a95d */ /* 0x004fea0003900000 */
[----:B------:R-:W2:Y:S02]  /*f8f0*/  @!P2 SYNCS.PHASECHK.TRANS64 P2, [R3+URZ+0xa8], R2 ;  /* 0x0000a8020300a5a7 */ /* 0x000ea4000804007f */
[----:B--2---:R-:W-:Y:S05]  /*f900*/  @!P2 BRA `(.L_x_188) ;  /* 0xfffffffc00eca947 */ /* 0x004fea000383ffff */
[----:B------:R-:W-:Y:S05]  /*f910*/  BRA `(.L_x_256) ;  /* 0xffffffd800b87947 */ /* 0x000fea000383ffff */
.L_x_194:
[----:B-1234-:R-:W-:-:S04]  /*f920*/  MOV R3, UR13 ;  /* 0x0000000d00037c02 */ /* 0x01efc80008000f00 */
[----:B------:R1:W2:Y:S03]  /*f930*/  SYNCS.PHASECHK.TRANS64.TRYWAIT P2, [R3+URZ+0xb0], R2 ;  /* 0x0000b002030075a7 */ /* 0x0002a6000804017f */
[----:B--2---:R-:W-:Y:S05]  /*f940*/  @!P2 NANOSLEEP.SYNCS 0x989680 ;  /* 0x009896800000a95d */ /* 0x004fea0003900000 */
[----:B------:R-:W2:Y:S02]  /*f950*/  @!P2 SYNCS.PHASECHK.TRANS64 P2, [R3+URZ+0xb0], R2 ;  /* 0x0000b0020300a5a7 */ /* 0x000ea4000804007f */
[----:B--2---:R-:W-:Y:S05]  /*f960*/  @!P2 BRA `(.L_x_194) ;  /* 0xfffffffc00eca947 */ /* 0x004fea000383ffff */
[----:B------:R-:W-:Y:S05]  /*f970*/  BRA `(.L_x_257) ;  /* 0xffffffdc00007947 */ /* 0x000fea000383ffff */
.L_x_200:
[----:B-1234-:R-:W-:-:S04]  /*f980*/  IMAD.U32 R3, RZ, RZ, UR13 ;  /* 0x0000000dff037e24 */ /* 0x01efc8000f8e00ff */
[----:B------:R1:W2:Y:S03]  /*f990*/  SYNCS.PHASECHK.TRANS64.TRYWAIT P2, [R3+URZ+0xb8], R2 ;  /* 0x0000b802030075a7 */ /* 0x0002a6000804017f */
[----:B--2---:R-:W-:Y:S05]  /*f9a0*/  @!P2 NANOSLEEP.SYNCS 0x989680 ;  /* 0x009896800000a95d */ /* 0x004fea0003900000 */
[----:B------:R-:W2:Y:S02]  /*f9b0*/  @!P2 SYNCS.PHASECHK.TRANS64 P2, [R3+URZ+0xb8], R2 ;  /* 0x0000b8020300a5a7 */ /* 0x000ea4000804007f */
[----:B--2---:R-:W-:Y:S05]  /*f9c0*/  @!P2 BRA `(.L_x_200) ;  /* 0xfffffffc00eca947 */ /* 0x004fea000383ffff */
[----:B------:R-:W-:Y:S05]  /*f9d0*/  BRA `(.L_x_258) ;  /* 0xffffffdc003c7947 */ /* 0x000fea000383ffff */
.L_x_212:
[----:B-1----:R1:W2:Y:S02]  /*f9e0*/  SYNCS.PHASECHK.TRANS64.TRYWAIT P0, [R0+URZ+0xa0], R3 ;  /* 0x0000a003000075a7 */ /* 0x0022a4000800017f */
[----:B--2---:R-:W-:Y:S05]  /*f9f0*/  @!P0 NANOSLEEP.SYNCS 0x989680 ;  /* 0x009896800000895d */ /* 0x004fea0003900000 */
[----:B------:R-:W2:Y:S02]  /*fa00*/  @!P0 SYNCS.PHASECHK.TRANS64 P0, [R0+URZ+0xa0], R3 ;  /* 0x0000a003000085a7 */ /* 0x000ea4000800007f */
[----:B--2---:R-:W-:Y:S05]  /*fa10*/  @!P0 BRA `(.L_x_212) ;  /* 0xfffffffc00f08947 */ /* 0x004fea000383ffff */
[----:B------:R-:W-:Y:S05]  /*fa20*/  BRA `(.L_x_259) ;  /* 0xffffffe400487947 */ /* 0x000fea000383ffff */
.L_x_214:
[----:B--2---:R2:W3:Y:S02]  /*fa30*/  SYNCS.PHASECHK.TRANS64.TRYWAIT P0, [R0+URZ+0xa8], R3 ;  /* 0x0000a803000075a7 */ /* 0x0044e4000800017f */
[----:B---3--:R-:W-:Y:S05]  /*fa40*/  @!P0 NANOSLEEP.SYNCS 0x989680 ;  /* 0x009896800000895d */ /* 0x008fea0003900000 */
[----:B------:R-:W3:Y:S02]  /*fa50*/  @!P0 SYNCS.PHASECHK.TRANS64 P0, [R0+URZ+0xa8], R3 ;  /* 0x0000a803000085a7 */ /* 0x000ee4000800007f */
[----:B---3--:R-:W-:Y:S05]  /*fa60*/  @!P0 BRA `(.L_x_214) ;  /* 0xfffffffc00f08947 */ /* 0x008fea000383ffff */
[----:B------:R-:W-:Y:S05]  /*fa70*/  BRA `(.L_x_260) ;  /* 0xffffffe400447947 */ /* 0x000fea000383ffff */
.L_x_216:
[----:B---3--:R3:W4:Y:S02]  /*fa80*/  SYNCS.PHASECHK.TRANS64.TRYWAIT P0, [R0+URZ+0xb0], R3 ;  /* 0x0000b003000075a7 */ /* 0x008724000800017f */
[----:B----4-:R-:W-:Y:S05]  /*fa90*/  @!P0 NANOSLEEP.SYNCS 0x989680 ;  /* 0x009896800000895d */ /* 0x010fea0003900000 */
[----:B------:R-:W4:Y:S02]  /*faa0*/  @!P0 SYNCS.PHASECHK.TRANS64 P0, [R0+URZ+0xb0], R3 ;  /* 0x0000b003000085a7 */ /* 0x000f24000800007f */
[----:B----4-:R-:W-:Y:S05]  /*fab0*/  @!P0 BRA `(.L_x_216) ;  /* 0xfffffffc00f08947 */ /* 0x010fea000383ffff */
[----:B------:R-:W-:Y:S05]  /*fac0*/  BRA `(.L_x_261) ;  /* 0xffffffe400407947 */ /* 0x000fea000383ffff */
.L_x_220:
[----:B------:R-:W-:Y:S01]  /*fad0*/  BSSY B1, `(.L_x_262) ;  /* 0x0000006000017945 */ /* 0x000fe20003800000 */
[----:B------:R-:W-:-:S07]  /*fae0*/  MOV R15, 0xffffffff ;  /* 0xffffffff000f7802 */ /* 0x000fce0000000f00 */
[----:B------:R-:W-:Y:S05]  /*faf0*/  WARPSYNC.COLLECTIVE R15, `(.L_x_263) ;  /* 0x000000000f0c7348 */ /* 0x000fea0003c00000 */
[----:B------:R-:W-:Y:S02]  /*fb00*/  ELECT P6, UR62, PT ;  /* 0x00000000003e782f */ /* 0x000fe400038c0000 */
[----:B------:R-:W-:Y:S01]  /*fb10*/  MOV R14, UR62 ;  /* 0x0000003e000e7c02 */ /* 0x000fe20008000f00 */
[----:B------:R-:W-:Y:S10]  /*fb20*/  ENDCOLLECTIVE ;  /* 0x000000000000791b */ /* 0x000ff40003800000 */
.L_x_263:
[----:B------:R-:W-:Y:S05]  /*fb30*/  BSYNC B1 ;  /* 0x0000000000017941 */ /* 0x000fea0003800000 */
.L_x_262:
[----:B------:R-:W-:Y:S05]  /*fb40*/  BRA `(.L_x_264) ;  /* 0xffffffe400c47947 */ /* 0x000fea000383ffff */
.L_x_223:
[----:B-1----:R1:W3:Y:S02]  /*fb50*/  SYNCS.PHASECHK.TRANS64.TRYWAIT P0, [R12+URZ+0x40], R5 ;  /* 0x000040050c0075a7 */ /* 0x0022e4000800017f */
[----:B---3--:R-:W-:Y:S05]  /*fb60*/  @!P0 NANOSLEEP.SYNCS 0x989680 ;  /* 0x009896800000895d */ /* 0x008fea0003900000 */
[----:B------:R-:W3:Y:S02]  /*fb70*/  @!P0 SYNCS.PHASECHK.TRANS64 P0, [R12+URZ+0x40], R5 ;  /* 0x000040050c0085a7 */ /* 0x000ee4000800007f */
[----:B---3--:R-:W-:Y:S05]  /*fb80*/  @!P0 BRA `(.L_x_223) ;  /* 0xfffffffc00f08947 */ /* 0x008fea000383ffff */
[----:B------:R-:W-:Y:S05]  /*fb90*/  BRA `(.L_x_265) ;  /* 0xffffffe800007947 */ /* 0x000fea000383ffff */
.L_x_231:
[----:B------:R-:W-:Y:S01]  /*fba0*/  BSSY B0, `(.L_x_266) ;  /* 0x0000006000007945 */ /* 0x000fe20003800000 */
[----:B------:R-:W-:-:S07]  /*fbb0*/  MOV R15, 0xffffffff ;  /* 0xffffffff000f7802 */ /* 0x000fce0000000f00 */
[----:B------:R-:W-:Y:S05]  /*fbc0*/  WARPSYNC.COLLECTIVE R15, `(.L_x_267) ;  /* 0x000000000f0c7348 */ /* 0x000fea0003c00000 */
[----:B------:R-:W-:Y:S02]  /*fbd0*/  ELECT P6, UR62, PT ;  /* 0x00000000003e782f */ /* 0x000fe400038c0000 */
[----:B------:R-:W-:Y:S01]  /*fbe0*/  MOV R14, UR62 ;  /* 0x0000003e000e7c02 */ /* 0x000fe20008000f00 */
[----:B------:R-:W-:Y:S10]  /*fbf0*/  ENDCOLLECTIVE ;  /* 0x000000000000791b */ /* 0x000ff40003800000 */
.L_x_267:
[----:B------:R-:W-:Y:S05]  /*fc00*/  BSYNC B0 ;  /* 0x0000000000007941 */ /* 0x000fea0003800000 */
.L_x_266:
[----:B------:R-:W-:Y:S05]  /*fc10*/  BRA `(.L_x_268) ;  /* 0xfffffff000807947 */ /* 0x000fea000383ffff */
.L_x_235:
[----:B-1----:R1:W2:Y:S02]  /*fc20*/  SYNCS.PHASECHK.TRANS64.TRYWAIT P0, [R5+URZ], R2 ;  /* 0x00000002050075a7 */ /* 0x0022a4000800017f */
[----:B--2---:R-:W-:Y:S05]  /*fc30*/  @!P0 NANOSLEEP.SYNCS 0x989680 ;  /* 0x009896800000895d */ /* 0x004fea0003900000 */
[----:B------:R-:W2:Y:S02]  /*fc40*/  @!P0 SYNCS.PHASECHK.TRANS64 P0, [R5+URZ], R2 ;  /* 0x00000002050085a7 */ /* 0x000ea4000800007f */
[----:B--2---:R-:W-:Y:S05]  /*fc50*/  @!P0 BRA `(.L_x_235) ;  /* 0xfffffffc00f08947 */ /* 0x004fea000383ffff */
[----:B------:R-:W-:Y:S05]  /*fc60*/  BRA `(.L_x_269) ;  /* 0xfffffff000c47947 */ /* 0x000fea000383ffff */
.L_x_236:
[----:B-1----:R1:W2:Y:S02]  /*fc70*/  SYNCS.PHASECHK.TRANS64.TRYWAIT P0, [R7+URZ], R4 ;  /* 0x00000004070075a7 */ /* 0x0022a4000800017f */
[----:B--2---:R-:W-:Y:S05]  /*fc80*/  @!P0 NANOSLEEP.SYNCS 0x989680 ;  /* 0x009896800000895d */ /* 0x004fea0003900000 */
[----:B------:R-:W2:Y:S02]  /*fc90*/  @!P0 SYNCS.PHASECHK.TRANS64 P0, [R7+URZ], R4 ;  /* 0x00000004070085a7 */ /* 0x000ea4000800007f */
[----:B--2---:R-:W-:Y:S05]  /*fca0*/  @!P0 BRA `(.L_x_236) ;  /* 0xfffffffc00f08947 */ /* 0x004fea000383ffff */
[----:B------:R-:W-:Y:S05]  /*fcb0*/  BRA `(.L_x_270) ;  /* 0xfffffff000d47947 */ /* 0x000fea000383ffff */
.L_x_237:
[----:B-1----:R1:W2:Y:S02]  /*fcc0*/  SYNCS.PHASECHK.TRANS64.TRYWAIT P0, [R6+URZ], R5 ;  /* 0x00000005060075a7 */ /* 0x0022a4000800017f */
[----:B--2---:R-:W-:Y:S05]  /*fcd0*/  @!P0 NANOSLEEP.SYNCS 0x989680 ;  /* 0x009896800000895d */ /* 0x004fea0003900000 */
[----:B------:R-:W2:Y:S02]  /*fce0*/  @!P0 SYNCS.PHASECHK.TRANS64 P0, [R6+URZ], R5 ;  /* 0x00000005060085a7 */ /* 0x000ea4000800007f */
[----:B--2---:R-:W-:Y:S05]  /*fcf0*/  @!P0 BRA `(.L_x_237) ;  /* 0xfffffffc00f08947 */ /* 0x004fea000383ffff */
[----:B------:R-:W-:Y:S05]  /*fd00*/  BRA `(.L_x_271) ;  /* 0xfffffff000e47947 */ /* 0x000fea000383ffff */
.L_x_238:
[----:B-1----:R1:W2:Y:S02]  /*fd10*/  SYNCS.PHASECHK.TRANS64.TRYWAIT P0, [R7+URZ], R4 ;  /* 0x00000004070075a7 */ /* 0x0022a4000800017f */
[----:B--2---:R-:W-:Y:S05]  /*fd20*/  @!P0 NANOSLEEP.SYNCS 0x989680 ;  /* 0x009896800000895d */ /* 0x004fea0003900000 */
[----:B------:R-:W2:Y:S02]  /*fd30*/  @!P0 SYNCS.PHASECHK.TRANS64 P0, [R7+URZ], R4 ;  /* 0x00000004070085a7 */ /* 0x000ea4000800007f */
[----:B--2---:R-:W-:Y:S05]  /*fd40*/  @!P0 BRA `(.L_x_238) ;  /* 0xfffffffc00f08947 */ /* 0x004fea000383ffff */
[----:B------:R-:W-:Y:S05]  /*fd50*/  BRA `(.L_x_272) ;  /* 0xfffffff000f47947 */ /* 0x000fea000383ffff */
.L_x_239:
[----:B-1----:R1:W2:Y:S02]  /*fd60*/  SYNCS.PHASECHK.TRANS64.TRYWAIT P0, [R6+URZ], R5 ;  /* 0x00000005060075a7 */ /* 0x0022a4000800017f */
[----:B--2---:R-:W-:Y:S05]  /*fd70*/  @!P0 NANOSLEEP.SYNCS 0x989680 ;  /* 0x009896800000895d */ /* 0x004fea0003900000 */
[----:B------:R-:W2:Y:S02]  /*fd80*/  @!P0 SYNCS.PHASECHK.TRANS64 P0, [R6+URZ], R5 ;  /* 0x00000005060085a7 */ /* 0x000ea4000800007f */
[----:B--2---:R-:W-:Y:S05]  /*fd90*/  @!P0 BRA `(.L_x_239) ;  /* 0xfffffffc00f08947 */ /* 0x004fea000383ffff */
[----:B------:R-:W-:Y:S05]  /*fda0*/  BRA `(.L_x_273) ;  /* 0xfffffff400047947 */ /* 0x000fea000383ffff */
.L_x_240:
[----:B-1----:R1:W2:Y:S02]  /*fdb0*/  SYNCS.PHASECHK.TRANS64.TRYWAIT P0, [R7+URZ], R4 ;  /* 0x00000004070075a7 */ /* 0x0022a4000800017f */
[----:B--2---:R-:W-:Y:S05]  /*fdc0*/  @!P0 NANOSLEEP.SYNCS 0x989680 ;  /* 0x009896800000895d */ /* 0x004fea0003900000 */
[----:B------:R-:W2:Y:S02]  /*fdd0*/  @!P0 SYNCS.PHASECHK.TRANS64 P0, [R7+URZ], R4 ;  /* 0x00000004070085a7 */ /* 0x000ea4000800007f */
[----:B--2---:R-:W-:Y:S05]  /*fde0*/  @!P0 BRA `(.L_x_240) ;  /* 0xfffffffc00f08947 */ /* 0x004fea000383ffff */
[----:B------:R-:W-:Y:S05]  /*fdf0*/  BRA `(.L_x_274) ;  /* 0xfffffff400147947 */ /* 0x000fea000383ffff */
.L_x_241:
[----:B--2---:R2:W3:Y:S02]  /*fe00*/  SYNCS.PHASECHK.TRANS64.TRYWAIT P0, [R6+URZ], R5 ;  /* 0x00000005060075a7 */ /* 0x0044e4000800017f */
[----:B---3--:R-:W-:Y:S05]  /*fe10*/  @!P0 NANOSLEEP.SYNCS 0x989680 ;  /* 0x009896800000895d */ /* 0x008fea0003900000 */
[----:B------:R-:W3:Y:S02]  /*fe20*/  @!P0 SYNCS.PHASECHK.TRANS64 P0, [R6+URZ], R5 ;  /* 0x00000005060085a7 */ /* 0x000ee4000800007f */
[----:B---3--:R-:W-:Y:S05]  /*fe30*/  @!P0 BRA `(.L_x_241) ;  /* 0xfffffffc00f08947 */ /* 0x008fea000383ffff */
[----:B------:R-:W-:Y:S05]  /*fe40*/  BRA `(.L_x_275) ;  /* 0xfffffff4001c7947 */ /* 0x000fea000383ffff */
.L_x_276:
[----:B------:R-:W-:-:S00]  /*fe50*/  BRA `(.L_x_276) ;  /* 0xfffffffc00fc7947 */ /* 0x000fc0000383ffff */
[----:B------:R-:W-:-:S00]  /*fe60*/  NOP ;  /* 0x0000000000007918 */ /* 0x000fc00000000000 */
        /* <DEDUP_REMOVED lines=9> */
.L_x_277:


//--------------------- .nv.global.init           --------------------------
	.section	.nv.global.init,"aw",@progbits
.nv.global.init:
	.type		$str$24,@object
	.size		$str$24,($str$25 - $str$24)
$str$24:
        /*0000*/ 	.byte	0x28, 0x61, 0x64, 0x64, 0x72, 0x65, 0x73, 0x73, 0x20, 0x26, 0x20, 0x6d, 0x61, 0x73, 0x6b, 0x29
        /*0010*/ 	.byte	0x20, 0x3d, 0x3d, 0x20, 0x30, 0x00
	.type		$str$25,@object
	.size		$str$25,(__unnamed_1 - $str$25)
$str$25:
        /*0016*/ 	.byte	0x2f, 0x74, 0x6d, 0x70, 0x2f, 0x63, 0x75, 0x74, 0x6c, 0x61, 0x73, 0x73, 0x5f, 0x73, 0x77, 0x65
        /*0026*/ 	.byte	0x65, 0x70, 0x5f, 0x73, 0x72, 0x63, 0x2f, 0x69, 0x6e, 0x63, 0x6c, 0x75, 0x64, 0x65, 0x2f, 0x63
        /*0036*/ 	.byte	0x75, 0x74, 0x65, 0x2f, 0x70, 0x6f, 0x69, 0x6e, 0x74, 0x65, 0x72, 0x5f, 0x66, 0x6c, 0x61, 0x67
        /*0046*/ 	.byte	0x67, 0x65, 0x64, 0x2e, 0x68, 0x70, 0x70, 0x00
	.type		__unnamed_1,@object
	.size		__unnamed_1,(__unnamed_2 - __unnamed_1)
__unnamed_1:
        /* <DEDUP_REMOVED lines=28> */
        /*020e*/ 	.byte	0x3a, 0x43, 0x3c, 0x34, 0x30, 0x39, 0x36, 0x3e, 0x3e, 0x3e, 0x3e, 0x3e, 0x5d, 0x00
	.type		__unnamed_2,@object
	.size		__unnamed_2,(.L_1 - __unnamed_2)
__unnamed_2:
        /* <DEDUP_REMOVED lines=29> */
.L_1:


//--------------------- .nv.shared._ZN7cutlass13device_kernelINS_4gemm6kernel13GemmUniversalIN4cute5tupleIJiiiiEEENS1_10collective13CollectiveMmaINS1_37MainloopSm90TmaGmmaWarpSpecializedFP8ILi8ENS5_IJNS4_1CILi2EEENSA_ILi1EEESC_EEENS1_35KernelTmaWarpSpecializedCooperativeEEENS5_IJNSA_ILi256EEENSA_ILi128EEENSA_ILi64EEEEEENS_12float_e4m3_tENS5_IJlSC_lEEESK_SL_NS4_8TiledMMAINS4_8MMA_AtomIJNS4_4SM904GMMA31MMA_64x128x32_F32E4M3E4M3_SS_TNILNSP_7ScaleInE1ELSR_1EEEEEENS4_6LayoutISD_NS5_IJSC_NSA_ILi0EEESV_EEEEENS5_IJNS4_10UnderscoreESY_SY_EEEEENS4_13SM90_TMA_LOADENS4_14ComposedLayoutINS4_7SwizzleILi2ELi4ELi3EEENS4_18smem_ptr_flag_bitsILi8EEENSU_INS5_IJNSA_ILi8EEESI_EEENS5_IJSI_SC_EEEEEEEvNS4_8identityENS4_23SM90_TMA_LOAD_MULTICASTES1B_vS1C_EENS_8epilogue10collective18CollectiveEpilogueINS1F_22Sm90TmaWarpSpecializedILi4ELi2ELi16ELb0ELb0EEEJSJ_NS5_IJSH_NSA_ILi32EEEEEESK_SL_SK_SL_NS1F_6fusion15FusionCallbacksIS1J_NS1M_23LinCombPerRowBiasEltActINS1F_6thread4ReLuESK_fSK_SK_fLi16ELNS_15FloatRoundStyleE2EEESJ_S1L_JEEES11_NS12_INS13_ILi1ELi4ELi3EEES16_NSU_INS5_IJS17_S1K_EEENS5_IJS1K_SC_EEEEEEENS4_39AutoVectorizingCopyWithAssumedAlignmentILi128EEENS4_14SM90_TMA_STOREES1Y_S20_NS4_9Copy_AtomIJNS4_17SM90_U32x4_STSM_NENS_6half_tEEEEvEEEvvEEEEvNT_6ParamsE --------------------------
	.section	.nv.shared._ZN7cutlass13device_kernelINS_4gemm6kernel13GemmUniversalIN4cute5tupleIJiiiiEEENS1_10collective13CollectiveMmaINS1_37MainloopSm90TmaGmmaWarpSpecializedFP8ILi8ENS5_IJNS4_1CILi2EEENSA_ILi1EEESC_EEENS1_35KernelTmaWarpSpecializedCooperativeEEENS5_IJNSA_ILi256EEENSA_ILi128EEENSA_ILi64EEEEEENS_12float_e4m3_tENS5_IJlSC_lEEESK_SL_NS4_8TiledMMAINS4_8MMA_AtomIJNS4_4SM904GMMA31MMA_64x128x32_F32E4M3E4M3_SS_TNILNSP_7ScaleInE1ELSR_1EEEEEENS4_6LayoutISD_NS5_IJSC_NSA_ILi0EEESV_EEEEENS5_IJNS4_10UnderscoreESY_SY_EEEEENS4_13SM90_TMA_LOADENS4_14ComposedLayoutINS4_7SwizzleILi2ELi4ELi3EEENS4_18smem_ptr_flag_bitsILi8EEENSU_INS5_IJNSA_ILi8EEESI_EEENS5_IJSI_SC_EEEEEEEvNS4_8identityENS4_23SM90_TMA_LOAD_MULTICASTES1B_vS1C_EENS_8epilogue10collective18CollectiveEpilogueINS1F_22Sm90TmaWarpSpecializedILi4ELi2ELi16ELb0ELb0EEEJSJ_NS5_IJSH_NSA_ILi32EEEEEESK_SL_SK_SL_NS1F_6fusion15FusionCallbacksIS1J_NS1M_23LinCombPerRowBiasEltActINS1F_6thread4ReLuESK_fSK_SK_fLi16ELNS_15FloatRoundStyleE2EEESJ_S1L_JEEES11_NS12_INS13_ILi1ELi4ELi3EEES16_NSU_INS5_IJS17_S1K_EEENS5_IJS1K_SC_EEEEEEENS4_39AutoVectorizingCopyWithAssumedAlignmentILi128EEENS4_14SM90_TMA_STOREES1Y_S20_NS4_9Copy_AtomIJNS4_17SM90_U32x4_STSM_NENS_6half_tEEEEvEEEvvEEEEvNT_6ParamsE,"aw",@nobits
	.sectionflags	@""
	.align	16
	.zero		1024


//--------------------- .nv.shared.reserved.0     --------------------------
	.section	.nv.shared.reserved.0,"aw",@nobits
	.weak		__nv_reservedSMEM_offset_0_alias
	.size		__nv_reservedSMEM_offset_0_alias, 0, 0
	.other		__nv_reservedSMEM_offset_0_alias,@"STO_CUDA_RESERVED_SHARED STV_DEFAULT"
__nv_reservedSMEM_offset_0_alias:
	.zero		0


//--------------------- .nv.global                --------------------------
	.section	.nv.global,"aw",@nobits
.nv.global:
	.type		_ZN39_INTERNAL_7480a6e7_4_k_cu_a8ac96f3_26214cute1_E,@object
	.size		_ZN39_INTERNAL_7480a6e7_4_k_cu_a8ac96f3_26214cute1_E,(_ZN39_INTERNAL_7480a6e7_4_k_cu_a8ac96f3_26214cuda3std3__45__cpo6cbeginE - _ZN39_INTERNAL_7480a6e7_4_k_cu_a8ac96f3_26214cute1_E)
_ZN39_INTERNAL_7480a6e7_4_k_cu_a8ac96f3_26214cute1_E:
	.zero		1
	.type		_ZN39_INTERNAL_7480a6e7_4_k_cu_a8ac96f3_26214cuda3std3__45__cpo6cbeginE,@object
	.size		_ZN39_INTERNAL_7480a6e7_4_k_cu_a8ac96f3_26214cuda3std3__45__cpo6cbeginE,(_ZN39_INTERNAL_7480a6e7_4_k_cu_a8ac96f3_26214cuda3std3__48in_placeE - _ZN39_INTERNAL_7480a6e7_4_k_cu_a8ac96f3_26214cuda3std3__45__cpo6cbeginE)
_ZN39_INTERNAL_7480a6e7_4_k_cu_a8ac96f3_26214cuda3std3__45__cpo6cbeginE:
	.zero		1
	.type		_ZN39_INTERNAL_7480a6e7_4_k_cu_a8ac96f3_26214cuda3std3__48in_placeE,@object
	.size		_ZN39_INTERNAL_7480a6e7_4_k_cu_a8ac96f3_26214cuda3std3__48in_placeE,(_ZN39_INTERNAL_7480a6e7_4_k_cu_a8ac96f3_26214cuda3std6ranges3__45__cpo9iter_moveE - _ZN39_INTERNAL_7480a6e7_4_k_cu_a8ac96f3_26214cuda3std3__48in_placeE)
_ZN39_INTERNAL_7480a6e7_4_k_cu_a8ac96f3_26214cuda3std3__48in_placeE:
	.zero		1
	.type		_ZN39_INTERNAL_7480a6e7_4_k_cu_a8ac96f3_26214cuda3std6ranges3__45__cpo9iter_moveE,@object
	.size		_ZN39_INTERNAL_7480a6e7_4_k_cu_a8ac96f3_26214cuda3std6ranges3__45__cpo9iter_moveE,(_ZN39_INTERNAL_7480a6e7_4_k_cu_a8ac96f3_26214cuda3std3__45__cpo5beginE - _ZN39_INTERNAL_7480a6e7_4_k_cu_a8ac96f3_26214cuda3std6ranges3__45__cpo9iter_moveE)
_ZN39_INTERNAL_7480a6e7_4_k_cu_a8ac96f3_26214cuda3std6ranges3__45__cpo9iter_moveE:
	.zero		1
	.type		_ZN39_INTERNAL_7480a6e7_4_k_cu_a8ac96f3_26214cuda3std3__45__cpo5beginE,@object
	.size		_ZN39_INTERNAL_7480a6e7_4_k_cu_a8ac96f3_26214cuda3std3__45__cpo5beginE,(_ZN39_INTERNAL_7480a6e7_4_k_cu_a8ac96f3_26214cuda3std3__441_GLOBAL__N__7480a6e7_4_k_cu_a8ac96f3_26216ignoreE - _ZN39_INTERNAL_7480a6e7_4_k_cu_a8ac96f3_26214cuda3std3__45__cpo5beginE)
_ZN39_INTERNAL_7480a6e7_4_k_cu_a8ac96f3_26214cuda3std3__45__cpo5beginE:
	.zero		1
	.type		_ZN39_INTERNAL_7480a6e7_4_k_cu_a8ac96f3_26214cuda3std3__441_GLOBAL__N__7480a6e7_4_k_cu_a8ac96f3_26216ignoreE,@object
	.size		_ZN39_INTERNAL_7480a6e7_4_k_cu_a8ac96f3_26214cuda3std3__441_GLOBAL__N__7480a6e7_4_k_cu_a8ac96f3_26216ignoreE,(_ZN39_INTERNAL_7480a6e7_4_k_cu_a8ac96f3_26214cute7productE - _ZN39_INTERNAL_7480a6e7_4_k_cu_a8ac96f3_26214cuda3std3__441_GLOBAL__N__7480a6e7_4_k_cu_a8ac96f3_26216ignoreE)
_ZN39_INTERNAL_7480a6e7_4_k_cu_a8ac96f3_26214cuda3std3__441_GLOBAL__N__7480a6e7_4_k_cu_a8ac96f3_26216ignoreE:
	.zero		1
	.type		_ZN39_INTERNAL_7480a6e7_4_k_cu_a8ac96f3_26214cute7productE,@object
	.size		_ZN39_INTERNAL_7480a6e7_4_k_cu_a8ac96f3_26214cute7productE,(_ZN39_INTERNAL_7480a6e7_4_k_cu_a8ac96f3_26214cuda3std3__45__cpo3endE - _ZN39_INTERNAL_7480a6e7_4_k_cu_a8ac96f3_26214cute7productE)
_ZN39_INTERNAL_7480a6e7_4_k_cu_a8ac96f3_26214cute7productE:
	.zero		1
	.type		_ZN39_INTERNAL_7480a6e7_4_k_cu_a8ac96f3_26214cuda3std3__45__cpo3endE,@object
	.size		_ZN39_INTERNAL_7480a6e7_4_k_cu_a8ac96f3_26214cuda3std3__45__cpo3endE,(_ZN39_INTERNAL_7480a6e7_4_k_cu_a8ac96f3_26214cuda3std3__419piecewise_constructE - _ZN39_INTERNAL_7480a6e7_4_k_cu_a8ac96f3_26214cuda3std3__45__cpo3endE)
_ZN39_INTERNAL_7480a6e7_4_k_cu_a8ac96f3_26214cuda3std3__45__cpo3endE:
	.zero		1
	.type		_ZN39_INTERNAL_7480a6e7_4_k_cu_a8ac96f3_26214cuda3std3__419piecewise_constructE,@object
	.size		_ZN39_INTERNAL_7480a6e7_4_k_cu_a8ac96f3_26214cuda3std3__419piecewise_constructE,(_ZN39_INTERNAL_7480a6e7_4_k_cu_a8ac96f3_26214cuda3std3__45__cpo4cendE - _ZN39_INTERNAL_7480a6e7_4_k_cu_a8ac96f3_26214cuda3std3__419piecewise_constructE)
_ZN39_INTERNAL_7480a6e7_4_k_cu_a8ac96f3_26214cuda3std3__419piecewise_constructE:
	.zero		1
	.type		_ZN39_INTERNAL_7480a6e7_4_k_cu_a8ac96f3_26214cuda3std3__45__cpo4cendE,@object
	.size		_ZN39_INTERNAL_7480a6e7_4_k_cu_a8ac96f3_26214cuda3std3__45__cpo4cendE,(_ZN39_INTERNAL_7480a6e7_4_k_cu_a8ac96f3_26214cuda3std6ranges3__45__cpo4swapE - _ZN39_INTERNAL_7480a6e7_4_k_cu_a8ac96f3_26214cuda3std3__45__cpo4cendE)
_ZN39_INTERNAL_7480a6e7_4_k_cu_a8ac96f3_26214cuda3std3__45__cpo4cendE:
	.zero		1
	.type		_ZN39_INTERNAL_7480a6e7_4_k_cu_a8ac96f3_26214cuda3std6ranges3__45__cpo4swapE,@object
	.size		_ZN39_INTERNAL_7480a6e7_4_k_cu_a8ac96f3_26214cuda3std6ranges3__45__cpo4swapE,(.L_9 - _ZN39_INTERNAL_7480a6e7_4_k_cu_a8ac96f3_26214cuda3std6ranges3__45__cpo4swapE)
_ZN39_INTERNAL_7480a6e7_4_k_cu_a8ac96f3_26214cuda3std6ranges3__45__cpo4swapE:
	.zero		1
.L_9:


//--------------------- .nv.constant0._ZN7cutlass13device_kernelINS_4gemm6kernel13GemmUniversalIN4cute5tupleIJiiiiEEENS1_10collective13CollectiveMmaINS1_37MainloopSm90TmaGmmaWarpSpecializedFP8ILi8ENS5_IJNS4_1CILi2EEENSA_ILi1EEESC_EEENS1_35KernelTmaWarpSpecializedCooperativeEEENS5_IJNSA_ILi256EEENSA_ILi128EEENSA_ILi64EEEEEENS_12float_e4m3_tENS5_IJlSC_lEEESK_SL_NS4_8TiledMMAINS4_8MMA_AtomIJNS4_4SM904GMMA31MMA_64x128x32_F32E4M3E4M3_SS_TNILNSP_7ScaleInE1ELSR_1EEEEEENS4_6LayoutISD_NS5_IJSC_NSA_ILi0EEESV_EEEEENS5_IJNS4_10UnderscoreESY_SY_EEEEENS4_13SM90_TMA_LOADENS4_14ComposedLayoutINS4_7SwizzleILi2ELi4ELi3EEENS4_18smem_ptr_flag_bitsILi8EEENSU_INS5_IJNSA_ILi8EEESI_EEENS5_IJSI_SC_EEEEEEEvNS4_8identityENS4_23SM90_TMA_LOAD_MULTICASTES1B_vS1C_EENS_8epilogue10collective18CollectiveEpilogueINS1F_22Sm90TmaWarpSpecializedILi4ELi2ELi16ELb0ELb0EEEJSJ_NS5_IJSH_NSA_ILi32EEEEEESK_SL_SK_SL_NS1F_6fusion15FusionCallbacksIS1J_NS1M_23LinCombPerRowBiasEltActINS1F_6thread4ReLuESK_fSK_SK_fLi16ELNS_15FloatRoundStyleE2EEESJ_S1L_JEEES11_NS12_INS13_ILi1ELi4ELi3EEES16_NSU_INS5_IJS17_S1K_EEENS5_IJS1K_SC_EEEEEEENS4_39AutoVectorizingCopyWithAssumedAlignmentILi128EEENS4_14SM90_TMA_STOREES1Y_S20_NS4_9Copy_AtomIJNS4_17SM90_U32x4_STSM_NENS_6half_tEEEEvEEEvvEEEEvNT_6ParamsE --------------------------
	.section	.nv.constant0._ZN7cutlass13device_kernelINS_4gemm6kernel13GemmUniversalIN4cute5tupleIJiiiiEEENS1_10collective13CollectiveMmaINS1_37MainloopSm90TmaGmmaWarpSpecializedFP8ILi8ENS5_IJNS4_1CILi2EEENSA_ILi1EEESC_EEENS1_35KernelTmaWarpSpecializedCooperativeEEENS5_IJNSA_ILi256EEENSA_ILi128EEENSA_ILi64EEEEEENS_12float_e4m3_tENS5_IJlSC_lEEESK_SL_NS4_8TiledMMAINS4_8MMA_AtomIJNS4_4SM904GMMA31MMA_64x128x32_F32E4M3E4M3_SS_TNILNSP_7ScaleInE1ELSR_1EEEEEENS4_6LayoutISD_NS5_IJSC_NSA_ILi0EEESV_EEEEENS5_IJNS4_10UnderscoreESY_SY_EEEEENS4_13SM90_TMA_LOADENS4_14ComposedLayoutINS4_7SwizzleILi2ELi4ELi3EEENS4_18smem_ptr_flag_bitsILi8EEENSU_INS5_IJNSA_ILi8EEESI_EEENS5_IJSI_SC_EEEEEEEvNS4_8identityENS4_23SM90_TMA_LOAD_MULTICASTES1B_vS1C_EENS_8epilogue10collective18CollectiveEpilogueINS1F_22Sm90TmaWarpSpecializedILi4ELi2ELi16ELb0ELb0EEEJSJ_NS5_IJSH_NSA_ILi32EEEEEESK_SL_SK_SL_NS1F_6fusion15FusionCallbacksIS1J_NS1M_23LinCombPerRowBiasEltActINS1F_6thread4ReLuESK_fSK_SK_fLi16ELNS_15FloatRoundStyleE2EEESJ_S1L_JEEES11_NS12_INS13_ILi1ELi4ELi3EEES16_NSU_INS5_IJS17_S1K_EEENS5_IJS1K_SC_EEEEEEENS4_39AutoVectorizingCopyWithAssumedAlignmentILi128EEENS4_14SM90_TMA_STOREES1Y_S20_NS4_9Copy_AtomIJNS4_17SM90_U32x4_STSM_NENS_6half_tEEEEvEEEvvEEEEvNT_6ParamsE,"a",@progbits
	.sectionflags	@""
	.align	4
.nv.constant0._ZN7cutlass13device_kernelINS_4gemm6kernel13GemmUniversalIN4cute5tupleIJiiiiEEENS1_10collective13CollectiveMmaINS1_37MainloopSm90TmaGmmaWarpSpecializedFP8ILi8ENS5_IJNS4_1CILi2EEENSA_ILi1EEESC_EEENS1_35KernelTmaWarpSpecializedCooperativeEEENS5_IJNSA_ILi256EEENSA_ILi128EEENSA_ILi64EEEEEENS_12float_e4m3_tENS5_IJlSC_lEEESK_SL_NS4_8TiledMMAINS4_8MMA_AtomIJNS4_4SM904GMMA31MMA_64x128x32_F32E4M3E4M3_SS_TNILNSP_7ScaleInE1ELSR_1EEEEEENS4_6LayoutISD_NS5_IJSC_NSA_ILi0EEESV_EEEEENS5_IJNS4_10UnderscoreESY_SY_EEEEENS4_13SM90_TMA_LOADENS4_14ComposedLayoutINS4_7SwizzleILi2ELi4ELi3EEENS4_18smem_ptr_flag_bitsILi8EEENSU_INS5_IJNSA_ILi8EEESI_EEENS5_IJSI_SC_EEEEEEEvNS4_8identityENS4_23SM90_TMA_LOAD_MULTICASTES1B_vS1C_EENS_8epilogue10collective18CollectiveEpilogueINS1F_22Sm90TmaWarpSpecializedILi4ELi2ELi16ELb0ELb0EEEJSJ_NS5_IJSH_NSA_ILi32EEEEEESK_SL_SK_SL_NS1F_6fusion15FusionCallbacksIS1J_NS1M_23LinCombPerRowBiasEltActINS1F_6thread4ReLuESK_fSK_SK_fLi16ELNS_15FloatRoundStyleE2EEESJ_S1L_JEEES11_NS12_INS13_ILi1ELi4ELi3EEES16_NSU_INS5_IJS17_S1K_EEENS5_IJS1K_SC_EEEEEEENS4_39AutoVectorizingCopyWithAssumedAlignmentILi128EEENS4_14SM90_TMA_STOREES1Y_S20_NS4_9Copy_AtomIJNS4_17SM90_U32x4_STSM_NENS_6half_tEEEEvEEEvvEEEEvNT_6ParamsE:
	.zero		2432


//--------------------- SYMBOLS --------------------------

	.type		.nv.reservedSmem.offset0,@object
	.size		.nv.reservedSmem.offset0,0x4
	.type		__assertfail,@function
